//
// Generated by NVIDIA NVVM Compiler
//
// Compiler Build ID: CL-36424714
// Cuda compilation tools, release 13.0, V13.0.88
// Based on NVVM 20.0.0
//

.version 9.0
.target sm_100
.address_size 64

	// .globl	_Z27convert_fp32_to_fp16_kernelPdP6__halfi
// _ZZ25batch_forward_hidden_wmmaP6__halfS0_PdS1_iiiE6C_tile has been demoted
// _ZZ25batch_forward_output_wmmaP6__halfS0_PdS1_iiiE6C_tile has been demoted
// _ZZ34batch_compute_hidden_gradient_wmmaP6__halfS0_PdS1_iiiE6C_tile has been demoted
// _ZZ32batch_update_output_weights_wmmaP6__halfS0_PdiiidE6C_tile has been demoted
// _ZZ32batch_update_hidden_weights_wmmaP6__halfS0_PdiiidE6C_tile has been demoted

.visible .entry _Z27convert_fp32_to_fp16_kernelPdP6__halfi(
	.param .u64 .ptr .align 1 _Z27convert_fp32_to_fp16_kernelPdP6__halfi_param_0,
	.param .u64 .ptr .align 1 _Z27convert_fp32_to_fp16_kernelPdP6__halfi_param_1,
	.param .u32 _Z27convert_fp32_to_fp16_kernelPdP6__halfi_param_2
)
{
	.reg .pred 	%p<2>;
	.reg .b16 	%rs<2>;
	.reg .b32 	%r<6>;
	.reg .b64 	%rd<9>;
	.reg .b64 	%fd<2>;

	ld.param.u64 	%rd1, [_Z27convert_fp32_to_fp16_kernelPdP6__halfi_param_0];
	ld.param.u64 	%rd2, [_Z27convert_fp32_to_fp16_kernelPdP6__halfi_param_1];
	ld.param.u32 	%r2, [_Z27convert_fp32_to_fp16_kernelPdP6__halfi_param_2];
	mov.u32 	%r3, %ctaid.x;
	mov.u32 	%r4, %ntid.x;
	mov.u32 	%r5, %tid.x;
	mad.lo.s32 	%r1, %r3, %r4, %r5;
	setp.ge.s32 	%p1, %r1, %r2;
	@%p1 bra 	$L__BB0_2;
	cvta.to.global.u64 	%rd3, %rd1;
	cvta.to.global.u64 	%rd4, %rd2;
	mul.wide.s32 	%rd5, %r1, 8;
	add.s64 	%rd6, %rd3, %rd5;
	ld.global.f64 	%fd1, [%rd6];
	// begin inline asm
	{  cvt.rn.f16.f64 %rs1, %fd1;}

	// end inline asm
	mul.wide.s32 	%rd7, %r1, 2;
	add.s64 	%rd8, %rd4, %rd7;
	st.global.u16 	[%rd8], %rs1;
$L__BB0_2:
	ret;

}
	// .globl	_Z25batch_forward_hidden_wmmaP6__halfS0_PdS1_iii
.visible .entry _Z25batch_forward_hidden_wmmaP6__halfS0_PdS1_iii(
	.param .u64 .ptr .align 1 _Z25batch_forward_hidden_wmmaP6__halfS0_PdS1_iii_param_0,
	.param .u64 .ptr .align 1 _Z25batch_forward_hidden_wmmaP6__halfS0_PdS1_iii_param_1,
	.param .u64 .ptr .align 1 _Z25batch_forward_hidden_wmmaP6__halfS0_PdS1_iii_param_2,
	.param .u64 .ptr .align 1 _Z25batch_forward_hidden_wmmaP6__halfS0_PdS1_iii_param_3,
	.param .u32 _Z25batch_forward_hidden_wmmaP6__halfS0_PdS1_iii_param_4,
	.param .u32 _Z25batch_forward_hidden_wmmaP6__halfS0_PdS1_iii_param_5,
	.param .u32 _Z25batch_forward_hidden_wmmaP6__halfS0_PdS1_iii_param_6
)
{
	.reg .pred 	%p<38>;
	.reg .b16 	%rs<11>;
	.reg .b32 	%r<357>;
	.reg .b32 	%f<184>;
	.reg .b64 	%rd<48>;
	.reg .b64 	%fd<18>;
	// demoted variable
	.shared .align 4 .b8 _ZZ25batch_forward_hidden_wmmaP6__halfS0_PdS1_iiiE6C_tile[1024];
	ld.param.u64 	%rd9, [_Z25batch_forward_hidden_wmmaP6__halfS0_PdS1_iii_param_0];
	ld.param.u64 	%rd10, [_Z25batch_forward_hidden_wmmaP6__halfS0_PdS1_iii_param_1];
	ld.param.u32 	%r238, [_Z25batch_forward_hidden_wmmaP6__halfS0_PdS1_iii_param_4];
	ld.param.u32 	%r239, [_Z25batch_forward_hidden_wmmaP6__halfS0_PdS1_iii_param_5];
	ld.param.u32 	%r240, [_Z25batch_forward_hidden_wmmaP6__halfS0_PdS1_iii_param_6];
	cvta.to.global.u64 	%rd1, %rd10;
	cvta.to.global.u64 	%rd2, %rd9;
	mov.u32 	%r241, %tid.x;
	and.b32  	%r1, %r241, 31;
	mov.u32 	%r2, %ctaid.y;
	shl.b32 	%r354, %r2, 4;
	mov.u32 	%r242, %ctaid.x;
	shl.b32 	%r4, %r242, 4;
	setp.ge.s32 	%p1, %r354, %r238;
	setp.ge.s32 	%p2, %r4, %r239;
	or.pred  	%p3, %p1, %p2;
	@%p3 bra 	$L__BB1_74;
	setp.lt.s32 	%p4, %r240, 1;
	mov.f32 	%f176, 0f00000000;
	mov.f32 	%f177, %f176;
	mov.f32 	%f178, %f176;
	mov.f32 	%f179, %f176;
	mov.f32 	%f180, %f176;
	mov.f32 	%f181, %f176;
	mov.f32 	%f182, %f176;
	mov.f32 	%f183, %f176;
	@%p4 bra 	$L__BB1_38;
	add.s32 	%r5, %r240, 15;
	shr.u32 	%r244, %r5, 4;
	mul.lo.s32 	%r6, %r240, %r354;
	cvt.s64.s32 	%rd3, %r4;
	and.b32  	%r7, %r244, 3;
	setp.lt.u32 	%p5, %r240, 49;
	mov.b32 	%r333, 0;
	mov.f32 	%f176, 0f00000000;
	@%p5 bra 	$L__BB1_29;
	and.b32  	%r248, %r244, 134217724;
	neg.s32 	%r268, %r248;
	mul.lo.s32 	%r267, %r239, 48;
	shl.b32 	%r265, %r239, 5;
	shl.b32 	%r264, %r239, 4;
	mov.f32 	%f176, 0f00000000;
	mov.b32 	%r266, 32;
	mov.b32 	%r262, 0;
	cvt.u64.u32 	%rd17, %r6;
	mov.u32 	%r263, %r6;
	mov.f32 	%f177, %f176;
	mov.f32 	%f178, %f176;
	mov.f32 	%f179, %f176;
	mov.f32 	%f180, %f176;
	mov.f32 	%f181, %f176;
	mov.f32 	%f182, %f176;
	mov.f32 	%f183, %f176;
$L__BB1_4:
	add.s32 	%r19, %r266, -32;
	setp.ge.s32 	%p6, %r19, %r240;
	@%p6 bra 	$L__BB1_6;
	mul.wide.u32 	%rd11, %r263, 2;
	add.s64 	%rd12, %rd2, %rd11;
	wmma.load.a.sync.aligned.row.m16n16k16.global.f16 	{%r276, %r275, %r274, %r273, %r272, %r271, %r270, %r269}, [%rd12], %r240;
	bra.uni 	$L__BB1_7;
$L__BB1_6:
	mov.f32 	%f85, 0f00000000;
	// begin inline asm
	{  cvt.rn.f16.f32 %rs1, %f85;}

	// end inline asm
	mov.b32 	%r269, {%rs1, %rs1};
	mov.u32 	%r270, %r269;
	mov.u32 	%r271, %r269;
	mov.u32 	%r272, %r269;
	mov.u32 	%r273, %r269;
	mov.u32 	%r274, %r269;
	mov.u32 	%r275, %r269;
	mov.u32 	%r276, %r269;
$L__BB1_7:
	setp.ge.s32 	%p7, %r19, %r240;
	@%p7 bra 	$L__BB1_9;
	cvt.s64.s32 	%rd13, %r262;
	add.s64 	%rd14, %rd13, %rd3;
	shl.b64 	%rd15, %rd14, 1;
	add.s64 	%rd16, %rd1, %rd15;
	wmma.load.b.sync.aligned.col.m16n16k16.global.f16 	{%r284, %r283, %r282, %r281, %r280, %r279, %r278, %r277}, [%rd16], %r239;
	bra.uni 	$L__BB1_10;
$L__BB1_9:
	mov.f32 	%f86, 0f00000000;
	// begin inline asm
	{  cvt.rn.f16.f32 %rs2, %f86;}

	// end inline asm
	mov.b32 	%r277, {%rs2, %rs2};
	mov.u32 	%r278, %r277;
	mov.u32 	%r279, %r277;
	mov.u32 	%r280, %r277;
	mov.u32 	%r281, %r277;
	mov.u32 	%r282, %r277;
	mov.u32 	%r283, %r277;
	mov.u32 	%r284, %r277;
$L__BB1_10:
	wmma.mma.sync.aligned.row.col.m16n16k16.f32.f32 {%f9, %f10, %f11, %f12, %f13, %f14, %f15, %f16}, {%r276, %r275, %r274, %r273, %r272, %r271, %r270, %r269}, {%r284, %r283, %r282, %r281, %r280, %r279, %r278, %r277}, {%f183, %f182, %f181, %f180, %f179, %f178, %f177, %f176};
	add.s32 	%r54, %r266, -16;
	setp.lt.s32 	%p8, %r54, %r240;
	cvt.u64.u32 	%rd18, %r19;
	add.s64 	%rd19, %rd18, %rd17;
	shl.b64 	%rd20, %rd19, 1;
	add.s64 	%rd4, %rd2, %rd20;
	@%p8 bra 	$L__BB1_12;
	mov.f32 	%f87, 0f00000000;
	// begin inline asm
	{  cvt.rn.f16.f32 %rs3, %f87;}

	// end inline asm
	mov.b32 	%r285, {%rs3, %rs3};
	mov.u32 	%r286, %r285;
	mov.u32 	%r287, %r285;
	mov.u32 	%r288, %r285;
	mov.u32 	%r289, %r285;
	mov.u32 	%r290, %r285;
	mov.u32 	%r291, %r285;
	mov.u32 	%r292, %r285;
	bra.uni 	$L__BB1_13;
$L__BB1_12:
	add.s64 	%rd21, %rd4, 32;
	wmma.load.a.sync.aligned.row.m16n16k16.global.f16 	{%r292, %r291, %r290, %r289, %r288, %r287, %r286, %r285}, [%rd21], %r240;
$L__BB1_13:
	setp.lt.s32 	%p9, %r54, %r240;
	@%p9 bra 	$L__BB1_15;
	mov.f32 	%f88, 0f00000000;
	// begin inline asm
	{  cvt.rn.f16.f32 %rs4, %f88;}

	// end inline asm
	mov.b32 	%r293, {%rs4, %rs4};
	mov.u32 	%r294, %r293;
	mov.u32 	%r295, %r293;
	mov.u32 	%r296, %r293;
	mov.u32 	%r297, %r293;
	mov.u32 	%r298, %r293;
	mov.u32 	%r299, %r293;
	mov.u32 	%r300, %r293;
	bra.uni 	$L__BB1_16;
$L__BB1_15:
	cvt.s64.s32 	%rd22, %r264;
	add.s64 	%rd23, %rd22, %rd3;
	shl.b64 	%rd24, %rd23, 1;
	add.s64 	%rd25, %rd1, %rd24;
	wmma.load.b.sync.aligned.col.m16n16k16.global.f16 	{%r300, %r299, %r298, %r297, %r296, %r295, %r294, %r293}, [%rd25], %r239;
$L__BB1_16:
	wmma.mma.sync.aligned.row.col.m16n16k16.f32.f32 {%f17, %f18, %f19, %f20, %f21, %f22, %f23, %f24}, {%r292, %r291, %r290, %r289, %r288, %r287, %r286, %r285}, {%r300, %r299, %r298, %r297, %r296, %r295, %r294, %r293}, {%f9, %f10, %f11, %f12, %f13, %f14, %f15, %f16};
	setp.lt.s32 	%p10, %r266, %r240;
	@%p10 bra 	$L__BB1_18;
	mov.f32 	%f89, 0f00000000;
	// begin inline asm
	{  cvt.rn.f16.f32 %rs5, %f89;}

	// end inline asm
	mov.b32 	%r301, {%rs5, %rs5};
	mov.u32 	%r302, %r301;
	mov.u32 	%r303, %r301;
	mov.u32 	%r304, %r301;
	mov.u32 	%r305, %r301;
	mov.u32 	%r306, %r301;
	mov.u32 	%r307, %r301;
	mov.u32 	%r308, %r301;
	bra.uni 	$L__BB1_19;
$L__BB1_18:
	add.s64 	%rd26, %rd4, 64;
	wmma.load.a.sync.aligned.row.m16n16k16.global.f16 	{%r308, %r307, %r306, %r305, %r304, %r303, %r302, %r301}, [%rd26], %r240;
$L__BB1_19:
	setp.lt.s32 	%p11, %r266, %r240;
	@%p11 bra 	$L__BB1_21;
	mov.f32 	%f90, 0f00000000;
	// begin inline asm
	{  cvt.rn.f16.f32 %rs6, %f90;}

	// end inline asm
	mov.b32 	%r309, {%rs6, %rs6};
	mov.u32 	%r310, %r309;
	mov.u32 	%r311, %r309;
	mov.u32 	%r312, %r309;
	mov.u32 	%r313, %r309;
	mov.u32 	%r314, %r309;
	mov.u32 	%r315, %r309;
	mov.u32 	%r316, %r309;
	bra.uni 	$L__BB1_22;
$L__BB1_21:
	cvt.s64.s32 	%rd27, %r265;
	add.s64 	%rd28, %rd27, %rd3;
	shl.b64 	%rd29, %rd28, 1;
	add.s64 	%rd30, %rd1, %rd29;
	wmma.load.b.sync.aligned.col.m16n16k16.global.f16 	{%r316, %r315, %r314, %r313, %r312, %r311, %r310, %r309}, [%rd30], %r239;
$L__BB1_22:
	wmma.mma.sync.aligned.row.col.m16n16k16.f32.f32 {%f25, %f26, %f27, %f28, %f29, %f30, %f31, %f32}, {%r308, %r307, %r306, %r305, %r304, %r303, %r302, %r301}, {%r316, %r315, %r314, %r313, %r312, %r311, %r310, %r309}, {%f17, %f18, %f19, %f20, %f21, %f22, %f23, %f24};
	add.s32 	%r123, %r266, 16;
	setp.lt.s32 	%p12, %r123, %r240;
	@%p12 bra 	$L__BB1_24;
	mov.f32 	%f91, 0f00000000;
	// begin inline asm
	{  cvt.rn.f16.f32 %rs7, %f91;}

	// end inline asm
	mov.b32 	%r317, {%rs7, %rs7};
	mov.u32 	%r318, %r317;
	mov.u32 	%r319, %r317;
	mov.u32 	%r320, %r317;
	mov.u32 	%r321, %r317;
	mov.u32 	%r322, %r317;
	mov.u32 	%r323, %r317;
	mov.u32 	%r324, %r317;
	bra.uni 	$L__BB1_25;
$L__BB1_24:
	add.s64 	%rd31, %rd4, 96;
	wmma.load.a.sync.aligned.row.m16n16k16.global.f16 	{%r324, %r323, %r322, %r321, %r320, %r319, %r318, %r317}, [%rd31], %r240;
$L__BB1_25:
	setp.lt.s32 	%p13, %r123, %r240;
	@%p13 bra 	$L__BB1_27;
	mov.f32 	%f92, 0f00000000;
	// begin inline asm
	{  cvt.rn.f16.f32 %rs8, %f92;}

	// end inline asm
	mov.b32 	%r325, {%rs8, %rs8};
	mov.u32 	%r326, %r325;
	mov.u32 	%r327, %r325;
	mov.u32 	%r328, %r325;
	mov.u32 	%r329, %r325;
	mov.u32 	%r330, %r325;
	mov.u32 	%r331, %r325;
	mov.u32 	%r332, %r325;
	bra.uni 	$L__BB1_28;
$L__BB1_27:
	cvt.s64.s32 	%rd32, %r267;
	add.s64 	%rd33, %rd32, %rd3;
	shl.b64 	%rd34, %rd33, 1;
	add.s64 	%rd35, %rd1, %rd34;
	wmma.load.b.sync.aligned.col.m16n16k16.global.f16 	{%r332, %r331, %r330, %r329, %r328, %r327, %r326, %r325}, [%rd35], %r239;
$L__BB1_28:
	add.s32 	%r249, %r240, 15;
	shr.u32 	%r250, %r249, 4;
	and.b32  	%r333, %r250, 134217724;
	wmma.mma.sync.aligned.row.col.m16n16k16.f32.f32 {%f183, %f182, %f181, %f180, %f179, %f178, %f177, %f176}, {%r324, %r323, %r322, %r321, %r320, %r319, %r318, %r317}, {%r332, %r331, %r330, %r329, %r328, %r327, %r326, %r325}, {%f25, %f26, %f27, %f28, %f29, %f30, %f31, %f32};
	add.s32 	%r268, %r268, 4;
	shl.b32 	%r251, %r239, 6;
	add.s32 	%r267, %r267, %r251;
	add.s32 	%r266, %r266, 64;
	add.s32 	%r265, %r265, %r251;
	add.s32 	%r264, %r264, %r251;
	add.s32 	%r263, %r263, 64;
	add.s32 	%r262, %r262, %r251;
	setp.ne.s32 	%p14, %r268, 0;
	@%p14 bra 	$L__BB1_4;
$L__BB1_29:
	setp.eq.s32 	%p15, %r7, 0;
	@%p15 bra 	$L__BB1_38;
	mul.lo.s32 	%r252, %r333, %r239;
	shl.b32 	%r337, %r252, 4;
	shl.b32 	%r168, %r239, 4;
	shl.b32 	%r335, %r333, 4;
	add.s32 	%r336, %r6, %r335;
	neg.s32 	%r334, %r7;
$L__BB1_31:
	.pragma "nounroll";
	setp.lt.s32 	%p16, %r335, %r240;
	@%p16 bra 	$L__BB1_33;
	mov.f32 	%f93, 0f00000000;
	// begin inline asm
	{  cvt.rn.f16.f32 %rs9, %f93;}

	// end inline asm
	mov.b32 	%r338, {%rs9, %rs9};
	mov.u32 	%r339, %r338;
	mov.u32 	%r340, %r338;
	mov.u32 	%r341, %r338;
	mov.u32 	%r342, %r338;
	mov.u32 	%r343, %r338;
	mov.u32 	%r344, %r338;
	mov.u32 	%r345, %r338;
	bra.uni 	$L__BB1_34;
$L__BB1_33:
	mul.wide.u32 	%rd36, %r336, 2;
	add.s64 	%rd37, %rd2, %rd36;
	wmma.load.a.sync.aligned.row.m16n16k16.global.f16 	{%r345, %r344, %r343, %r342, %r341, %r340, %r339, %r338}, [%rd37], %r240;
$L__BB1_34:
	setp.lt.s32 	%p17, %r335, %r240;
	@%p17 bra 	$L__BB1_36;
	mov.f32 	%f94, 0f00000000;
	// begin inline asm
	{  cvt.rn.f16.f32 %rs10, %f94;}

	// end inline asm
	mov.b32 	%r346, {%rs10, %rs10};
	mov.u32 	%r347, %r346;
	mov.u32 	%r348, %r346;
	mov.u32 	%r349, %r346;
	mov.u32 	%r350, %r346;
	mov.u32 	%r351, %r346;
	mov.u32 	%r352, %r346;
	mov.u32 	%r353, %r346;
	bra.uni 	$L__BB1_37;
$L__BB1_36:
	cvt.s64.s32 	%rd38, %r337;
	add.s64 	%rd39, %rd38, %rd3;
	shl.b64 	%rd40, %rd39, 1;
	add.s64 	%rd41, %rd1, %rd40;
	wmma.load.b.sync.aligned.col.m16n16k16.global.f16 	{%r353, %r352, %r351, %r350, %r349, %r348, %r347, %r346}, [%rd41], %r239;
$L__BB1_37:
	wmma.mma.sync.aligned.row.col.m16n16k16.f32.f32 {%f183, %f182, %f181, %f180, %f179, %f178, %f177, %f176}, {%r345, %r344, %r343, %r342, %r341, %r340, %r339, %r338}, {%r353, %r352, %r351, %r350, %r349, %r348, %r347, %r346}, {%f183, %f182, %f181, %f180, %f179, %f178, %f177, %f176};
	add.s32 	%r337, %r337, %r168;
	add.s32 	%r336, %r336, 16;
	add.s32 	%r335, %r335, 16;
	add.s32 	%r334, %r334, 1;
	setp.ne.s32 	%p18, %r334, 0;
	@%p18 bra 	$L__BB1_31;
$L__BB1_38:
	mov.u32 	%r253, _ZZ25batch_forward_hidden_wmmaP6__halfS0_PdS1_iiiE6C_tile;
	mov.b32 	%r254, 16;
	wmma.store.d.sync.aligned.row.m16n16k16.shared.f32 	[%r253], {%f183, %f182, %f181, %f180, %f179, %f178, %f177, %f176}, %r254;
	setp.gt.u32 	%p19, %r1, 15;
	@%p19 bra 	$L__BB1_41;
	add.s32 	%r214, %r4, %r1;
	setp.ge.s32 	%p20, %r214, %r239;
	@%p20 bra 	$L__BB1_41;
	ld.param.u64 	%rd46, [_Z25batch_forward_hidden_wmmaP6__halfS0_PdS1_iii_param_2];
	cvta.to.global.u64 	%rd42, %rd46;
	mul.wide.s32 	%rd43, %r214, 8;
	add.s64 	%rd44, %rd42, %rd43;
	shl.b32 	%r255, %r1, 2;
	add.s32 	%r257, %r253, %r255;
	ld.global.f64 	%fd1, [%rd44];
	cvt.rn.f32.f64 	%f95, %fd1;
	ld.shared.f32 	%f96, [%r257];
	add.f32 	%f97, %f96, %f95;
	st.shared.f32 	[%r257], %f97;
	ld.shared.f32 	%f98, [%r257+64];
	add.f32 	%f99, %f98, %f95;
	st.shared.f32 	[%r257+64], %f99;
	ld.shared.f32 	%f100, [%r257+128];
	add.f32 	%f101, %f100, %f95;
	st.shared.f32 	[%r257+128], %f101;
	ld.shared.f32 	%f102, [%r257+192];
	add.f32 	%f103, %f102, %f95;
	st.shared.f32 	[%r257+192], %f103;
	ld.shared.f32 	%f104, [%r257+256];
	add.f32 	%f105, %f104, %f95;
	st.shared.f32 	[%r257+256], %f105;
	ld.shared.f32 	%f106, [%r257+320];
	add.f32 	%f107, %f106, %f95;
	st.shared.f32 	[%r257+320], %f107;
	ld.shared.f32 	%f108, [%r257+384];
	add.f32 	%f109, %f108, %f95;
	st.shared.f32 	[%r257+384], %f109;
	ld.shared.f32 	%f110, [%r257+448];
	add.f32 	%f111, %f110, %f95;
	st.shared.f32 	[%r257+448], %f111;
	ld.shared.f32 	%f112, [%r257+512];
	add.f32 	%f113, %f112, %f95;
	st.shared.f32 	[%r257+512], %f113;
	ld.shared.f32 	%f114, [%r257+576];
	add.f32 	%f115, %f114, %f95;
	st.shared.f32 	[%r257+576], %f115;
	ld.shared.f32 	%f116, [%r257+640];
	add.f32 	%f117, %f116, %f95;
	st.shared.f32 	[%r257+640], %f117;
	ld.shared.f32 	%f118, [%r257+704];
	add.f32 	%f119, %f118, %f95;
	st.shared.f32 	[%r257+704], %f119;
	ld.shared.f32 	%f120, [%r257+768];
	add.f32 	%f121, %f120, %f95;
	st.shared.f32 	[%r257+768], %f121;
	ld.shared.f32 	%f122, [%r257+832];
	add.f32 	%f123, %f122, %f95;
	st.shared.f32 	[%r257+832], %f123;
	ld.shared.f32 	%f124, [%r257+896];
	add.f32 	%f125, %f124, %f95;
	st.shared.f32 	[%r257+896], %f125;
	ld.shared.f32 	%f126, [%r257+960];
	add.f32 	%f127, %f126, %f95;
	st.shared.f32 	[%r257+960], %f127;
$L__BB1_41:
	ld.param.u64 	%rd47, [_Z25batch_forward_hidden_wmmaP6__halfS0_PdS1_iii_param_3];
	bar.sync 	0;
	add.s32 	%r215, %r4, 1;
	add.s32 	%r216, %r4, 2;
	add.s32 	%r217, %r4, 3;
	add.s32 	%r218, %r4, 4;
	add.s32 	%r219, %r4, 5;
	add.s32 	%r220, %r4, 6;
	add.s32 	%r221, %r4, 7;
	add.s32 	%r222, %r4, 8;
	add.s32 	%r223, %r4, 9;
	add.s32 	%r224, %r4, 10;
	add.s32 	%r225, %r4, 11;
	add.s32 	%r226, %r4, 12;
	add.s32 	%r227, %r4, 13;
	add.s32 	%r228, %r4, 14;
	add.s32 	%r229, %r4, 15;
	mul.lo.s32 	%r259, %r2, %r239;
	shl.b32 	%r260, %r259, 4;
	add.s32 	%r355, %r260, %r4;
	cvta.to.global.u64 	%rd5, %rd47;
	mov.b32 	%r356, 32;
$L__BB1_42:
	setp.ge.s32 	%p21, %r354, %r238;
	@%p21 bra 	$L__BB1_73;
	setp.ge.s32 	%p22, %r215, %r239;
	add.s32 	%r234, %r253, %r356;
	ld.shared.f32 	%f128, [%r234+-32];
	cvt.f64.f32 	%fd2, %f128;
	mul.wide.s32 	%rd45, %r355, 8;
	add.s64 	%rd6, %rd5, %rd45;
	st.global.f64 	[%rd6], %fd2;
	@%p22 bra 	$L__BB1_45;
	ld.shared.f32 	%f129, [%r234+-28];
	cvt.f64.f32 	%fd3, %f129;
	st.global.f64 	[%rd6+8], %fd3;
$L__BB1_45:
	setp.ge.s32 	%p23, %r216, %r239;
	@%p23 bra 	$L__BB1_47;
	ld.shared.f32 	%f130, [%r234+-24];
	cvt.f64.f32 	%fd4, %f130;
	st.global.f64 	[%rd6+16], %fd4;
$L__BB1_47:
	setp.ge.s32 	%p24, %r217, %r239;
	@%p24 bra 	$L__BB1_49;
	ld.shared.f32 	%f131, [%r234+-20];
	cvt.f64.f32 	%fd5, %f131;
	st.global.f64 	[%rd6+24], %fd5;
$L__BB1_49:
	setp.ge.s32 	%p25, %r218, %r239;
	@%p25 bra 	$L__BB1_51;
	ld.shared.f32 	%f132, [%r234+-16];
	cvt.f64.f32 	%fd6, %f132;
	st.global.f64 	[%rd6+32], %fd6;
$L__BB1_51:
	setp.ge.s32 	%p26, %r219, %r239;
	@%p26 bra 	$L__BB1_53;
	ld.shared.f32 	%f133, [%r234+-12];
	cvt.f64.f32 	%fd7, %f133;
	st.global.f64 	[%rd6+40], %fd7;
$L__BB1_53:
	setp.ge.s32 	%p27, %r220, %r239;
	@%p27 bra 	$L__BB1_55;
	ld.shared.f32 	%f134, [%r234+-8];
	cvt.f64.f32 	%fd8, %f134;
	st.global.f64 	[%rd6+48], %fd8;
$L__BB1_55:
	setp.ge.s32 	%p28, %r221, %r239;
	@%p28 bra 	$L__BB1_57;
	ld.shared.f32 	%f135, [%r234+-4];
	cvt.f64.f32 	%fd9, %f135;
	st.global.f64 	[%rd6+56], %fd9;
$L__BB1_57:
	setp.ge.s32 	%p29, %r222, %r239;
	@%p29 bra 	$L__BB1_59;
	ld.shared.f32 	%f136, [%r234];
	cvt.f64.f32 	%fd10, %f136;
	st.global.f64 	[%rd6+64], %fd10;
$L__BB1_59:
	setp.ge.s32 	%p30, %r223, %r239;
	@%p30 bra 	$L__BB1_61;
	ld.shared.f32 	%f137, [%r234+4];
	cvt.f64.f32 	%fd11, %f137;
	st.global.f64 	[%rd6+72], %fd11;
$L__BB1_61:
	setp.ge.s32 	%p31, %r224, %r239;
	@%p31 bra 	$L__BB1_63;
	ld.shared.f32 	%f138, [%r234+8];
	cvt.f64.f32 	%fd12, %f138;
	st.global.f64 	[%rd6+80], %fd12;
$L__BB1_63:
	setp.ge.s32 	%p32, %r225, %r239;
	@%p32 bra 	$L__BB1_65;
	ld.shared.f32 	%f139, [%r234+12];
	cvt.f64.f32 	%fd13, %f139;
	st.global.f64 	[%rd6+88], %fd13;
$L__BB1_65:
	setp.ge.s32 	%p33, %r226, %r239;
	@%p33 bra 	$L__BB1_67;
	ld.shared.f32 	%f140, [%r234+16];
	cvt.f64.f32 	%fd14, %f140;
	st.global.f64 	[%rd6+96], %fd14;
$L__BB1_67:
	setp.ge.s32 	%p34, %r227, %r239;
	@%p34 bra 	$L__BB1_69;
	ld.shared.f32 	%f141, [%r234+20];
	cvt.f64.f32 	%fd15, %f141;
	st.global.f64 	[%rd6+104], %fd15;
$L__BB1_69:
	setp.ge.s32 	%p35, %r228, %r239;
	@%p35 bra 	$L__BB1_71;
	ld.shared.f32 	%f142, [%r234+24];
	cvt.f64.f32 	%fd16, %f142;
	st.global.f64 	[%rd6+112], %fd16;
$L__BB1_71:
	setp.ge.s32 	%p36, %r229, %r239;
	@%p36 bra 	$L__BB1_73;
	ld.shared.f32 	%f143, [%r234+28];
	cvt.f64.f32 	%fd17, %f143;
	st.global.f64 	[%rd6+120], %fd17;
$L__BB1_73:
	add.s32 	%r356, %r356, 64;
	add.s32 	%r355, %r355, %r239;
	add.s32 	%r354, %r354, 1;
	setp.ne.s32 	%p37, %r356, 1056;
	@%p37 bra 	$L__BB1_42;
$L__BB1_74:
	ret;

}
	// .globl	_Z25batch_forward_output_wmmaP6__halfS0_PdS1_iii
.visible .entry _Z25batch_forward_output_wmmaP6__halfS0_PdS1_iii(
	.param .u64 .ptr .align 1 _Z25batch_forward_output_wmmaP6__halfS0_PdS1_iii_param_0,
	.param .u64 .ptr .align 1 _Z25batch_forward_output_wmmaP6__halfS0_PdS1_iii_param_1,
	.param .u64 .ptr .align 1 _Z25batch_forward_output_wmmaP6__halfS0_PdS1_iii_param_2,
	.param .u64 .ptr .align 1 _Z25batch_forward_output_wmmaP6__halfS0_PdS1_iii_param_3,
	.param .u32 _Z25batch_forward_output_wmmaP6__halfS0_PdS1_iii_param_4,
	.param .u32 _Z25batch_forward_output_wmmaP6__halfS0_PdS1_iii_param_5,
	.param .u32 _Z25batch_forward_output_wmmaP6__halfS0_PdS1_iii_param_6
)
{
	.reg .pred 	%p<38>;
	.reg .b16 	%rs<11>;
	.reg .b32 	%r<357>;
	.reg .b32 	%f<184>;
	.reg .b64 	%rd<48>;
	.reg .b64 	%fd<18>;
	// demoted variable
	.shared .align 4 .b8 _ZZ25batch_forward_output_wmmaP6__halfS0_PdS1_iiiE6C_tile[1024];
	ld.param.u64 	%rd9, [_Z25batch_forward_output_wmmaP6__halfS0_PdS1_iii_param_0];
	ld.param.u64 	%rd10, [_Z25batch_forward_output_wmmaP6__halfS0_PdS1_iii_param_1];
	ld.param.u32 	%r238, [_Z25batch_forward_output_wmmaP6__halfS0_PdS1_iii_param_4];
	ld.param.u32 	%r239, [_Z25batch_forward_output_wmmaP6__halfS0_PdS1_iii_param_5];
	ld.param.u32 	%r240, [_Z25batch_forward_output_wmmaP6__halfS0_PdS1_iii_param_6];
	cvta.to.global.u64 	%rd1, %rd10;
	cvta.to.global.u64 	%rd2, %rd9;
	mov.u32 	%r241, %tid.x;
	and.b32  	%r1, %r241, 31;
	mov.u32 	%r2, %ctaid.y;
	shl.b32 	%r354, %r2, 4;
	mov.u32 	%r242, %ctaid.x;
	shl.b32 	%r4, %r242, 4;
	setp.ge.s32 	%p1, %r354, %r238;
	setp.ge.s32 	%p2, %r4, %r239;
	or.pred  	%p3, %p1, %p2;
	@%p3 bra 	$L__BB2_74;
	setp.lt.s32 	%p4, %r240, 1;
	mov.f32 	%f176, 0f00000000;
	mov.f32 	%f177, %f176;
	mov.f32 	%f178, %f176;
	mov.f32 	%f179, %f176;
	mov.f32 	%f180, %f176;
	mov.f32 	%f181, %f176;
	mov.f32 	%f182, %f176;
	mov.f32 	%f183, %f176;
	@%p4 bra 	$L__BB2_38;
	add.s32 	%r5, %r240, 15;
	shr.u32 	%r244, %r5, 4;
	mul.lo.s32 	%r6, %r240, %r354;
	cvt.s64.s32 	%rd3, %r4;
	and.b32  	%r7, %r244, 3;
	setp.lt.u32 	%p5, %r240, 49;
	mov.b32 	%r333, 0;
	mov.f32 	%f176, 0f00000000;
	@%p5 bra 	$L__BB2_29;
	and.b32  	%r248, %r244, 134217724;
	neg.s32 	%r268, %r248;
	mul.lo.s32 	%r267, %r239, 48;
	shl.b32 	%r265, %r239, 5;
	shl.b32 	%r264, %r239, 4;
	mov.f32 	%f176, 0f00000000;
	mov.b32 	%r266, 32;
	mov.b32 	%r262, 0;
	cvt.u64.u32 	%rd17, %r6;
	mov.u32 	%r263, %r6;
	mov.f32 	%f177, %f176;
	mov.f32 	%f178, %f176;
	mov.f32 	%f179, %f176;
	mov.f32 	%f180, %f176;
	mov.f32 	%f181, %f176;
	mov.f32 	%f182, %f176;
	mov.f32 	%f183, %f176;
$L__BB2_4:
	add.s32 	%r19, %r266, -32;
	setp.ge.s32 	%p6, %r19, %r240;
	@%p6 bra 	$L__BB2_6;
	mul.wide.u32 	%rd11, %r263, 2;
	add.s64 	%rd12, %rd2, %rd11;
	wmma.load.a.sync.aligned.row.m16n16k16.global.f16 	{%r276, %r275, %r274, %r273, %r272, %r271, %r270, %r269}, [%rd12], %r240;
	bra.uni 	$L__BB2_7;
$L__BB2_6:
	mov.f32 	%f85, 0f00000000;
	// begin inline asm
	{  cvt.rn.f16.f32 %rs1, %f85;}

	// end inline asm
	mov.b32 	%r269, {%rs1, %rs1};
	mov.u32 	%r270, %r269;
	mov.u32 	%r271, %r269;
	mov.u32 	%r272, %r269;
	mov.u32 	%r273, %r269;
	mov.u32 	%r274, %r269;
	mov.u32 	%r275, %r269;
	mov.u32 	%r276, %r269;
$L__BB2_7:
	setp.ge.s32 	%p7, %r19, %r240;
	@%p7 bra 	$L__BB2_9;
	cvt.s64.s32 	%rd13, %r262;
	add.s64 	%rd14, %rd13, %rd3;
	shl.b64 	%rd15, %rd14, 1;
	add.s64 	%rd16, %rd1, %rd15;
	wmma.load.b.sync.aligned.col.m16n16k16.global.f16 	{%r284, %r283, %r282, %r281, %r280, %r279, %r278, %r277}, [%rd16], %r239;
	bra.uni 	$L__BB2_10;
$L__BB2_9:
	mov.f32 	%f86, 0f00000000;
	// begin inline asm
	{  cvt.rn.f16.f32 %rs2, %f86;}

	// end inline asm
	mov.b32 	%r277, {%rs2, %rs2};
	mov.u32 	%r278, %r277;
	mov.u32 	%r279, %r277;
	mov.u32 	%r280, %r277;
	mov.u32 	%r281, %r277;
	mov.u32 	%r282, %r277;
	mov.u32 	%r283, %r277;
	mov.u32 	%r284, %r277;
$L__BB2_10:
	wmma.mma.sync.aligned.row.col.m16n16k16.f32.f32 {%f9, %f10, %f11, %f12, %f13, %f14, %f15, %f16}, {%r276, %r275, %r274, %r273, %r272, %r271, %r270, %r269}, {%r284, %r283, %r282, %r281, %r280, %r279, %r278, %r277}, {%f183, %f182, %f181, %f180, %f179, %f178, %f177, %f176};
	add.s32 	%r54, %r266, -16;
	setp.lt.s32 	%p8, %r54, %r240;
	cvt.u64.u32 	%rd18, %r19;
	add.s64 	%rd19, %rd18, %rd17;
	shl.b64 	%rd20, %rd19, 1;
	add.s64 	%rd4, %rd2, %rd20;
	@%p8 bra 	$L__BB2_12;
	mov.f32 	%f87, 0f00000000;
	// begin inline asm
	{  cvt.rn.f16.f32 %rs3, %f87;}

	// end inline asm
	mov.b32 	%r285, {%rs3, %rs3};
	mov.u32 	%r286, %r285;
	mov.u32 	%r287, %r285;
	mov.u32 	%r288, %r285;
	mov.u32 	%r289, %r285;
	mov.u32 	%r290, %r285;
	mov.u32 	%r291, %r285;
	mov.u32 	%r292, %r285;
	bra.uni 	$L__BB2_13;
$L__BB2_12:
	add.s64 	%rd21, %rd4, 32;
	wmma.load.a.sync.aligned.row.m16n16k16.global.f16 	{%r292, %r291, %r290, %r289, %r288, %r287, %r286, %r285}, [%rd21], %r240;
$L__BB2_13:
	setp.lt.s32 	%p9, %r54, %r240;
	@%p9 bra 	$L__BB2_15;
	mov.f32 	%f88, 0f00000000;
	// begin inline asm
	{  cvt.rn.f16.f32 %rs4, %f88;}

	// end inline asm
	mov.b32 	%r293, {%rs4, %rs4};
	mov.u32 	%r294, %r293;
	mov.u32 	%r295, %r293;
	mov.u32 	%r296, %r293;
	mov.u32 	%r297, %r293;
	mov.u32 	%r298, %r293;
	mov.u32 	%r299, %r293;
	mov.u32 	%r300, %r293;
	bra.uni 	$L__BB2_16;
$L__BB2_15:
	cvt.s64.s32 	%rd22, %r264;
	add.s64 	%rd23, %rd22, %rd3;
	shl.b64 	%rd24, %rd23, 1;
	add.s64 	%rd25, %rd1, %rd24;
	wmma.load.b.sync.aligned.col.m16n16k16.global.f16 	{%r300, %r299, %r298, %r297, %r296, %r295, %r294, %r293}, [%rd25], %r239;
$L__BB2_16:
	wmma.mma.sync.aligned.row.col.m16n16k16.f32.f32 {%f17, %f18, %f19, %f20, %f21, %f22, %f23, %f24}, {%r292, %r291, %r290, %r289, %r288, %r287, %r286, %r285}, {%r300, %r299, %r298, %r297, %r296, %r295, %r294, %r293}, {%f9, %f10, %f11, %f12, %f13, %f14, %f15, %f16};
	setp.lt.s32 	%p10, %r266, %r240;
	@%p10 bra 	$L__BB2_18;
	mov.f32 	%f89, 0f00000000;
	// begin inline asm
	{  cvt.rn.f16.f32 %rs5, %f89;}

	// end inline asm
	mov.b32 	%r301, {%rs5, %rs5};
	mov.u32 	%r302, %r301;
	mov.u32 	%r303, %r301;
	mov.u32 	%r304, %r301;
	mov.u32 	%r305, %r301;
	mov.u32 	%r306, %r301;
	mov.u32 	%r307, %r301;
	mov.u32 	%r308, %r301;
	bra.uni 	$L__BB2_19;
$L__BB2_18:
	add.s64 	%rd26, %rd4, 64;
	wmma.load.a.sync.aligned.row.m16n16k16.global.f16 	{%r308, %r307, %r306, %r305, %r304, %r303, %r302, %r301}, [%rd26], %r240;
$L__BB2_19:
	setp.lt.s32 	%p11, %r266, %r240;
	@%p11 bra 	$L__BB2_21;
	mov.f32 	%f90, 0f00000000;
	// begin inline asm
	{  cvt.rn.f16.f32 %rs6, %f90;}

	// end inline asm
	mov.b32 	%r309, {%rs6, %rs6};
	mov.u32 	%r310, %r309;
	mov.u32 	%r311, %r309;
	mov.u32 	%r312, %r309;
	mov.u32 	%r313, %r309;
	mov.u32 	%r314, %r309;
	mov.u32 	%r315, %r309;
	mov.u32 	%r316, %r309;
	bra.uni 	$L__BB2_22;
$L__BB2_21:
	cvt.s64.s32 	%rd27, %r265;
	add.s64 	%rd28, %rd27, %rd3;
	shl.b64 	%rd29, %rd28, 1;
	add.s64 	%rd30, %rd1, %rd29;
	wmma.load.b.sync.aligned.col.m16n16k16.global.f16 	{%r316, %r315, %r314, %r313, %r312, %r311, %r310, %r309}, [%rd30], %r239;
$L__BB2_22:
	wmma.mma.sync.aligned.row.col.m16n16k16.f32.f32 {%f25, %f26, %f27, %f28, %f29, %f30, %f31, %f32}, {%r308, %r307, %r306, %r305, %r304, %r303, %r302, %r301}, {%r316, %r315, %r314, %r313, %r312, %r311, %r310, %r309}, {%f17, %f18, %f19, %f20, %f21, %f22, %f23, %f24};
	add.s32 	%r123, %r266, 16;
	setp.lt.s32 	%p12, %r123, %r240;
	@%p12 bra 	$L__BB2_24;
	mov.f32 	%f91, 0f00000000;
	// begin inline asm
	{  cvt.rn.f16.f32 %rs7, %f91;}

	// end inline asm
	mov.b32 	%r317, {%rs7, %rs7};
	mov.u32 	%r318, %r317;
	mov.u32 	%r319, %r317;
	mov.u32 	%r320, %r317;
	mov.u32 	%r321, %r317;
	mov.u32 	%r322, %r317;
	mov.u32 	%r323, %r317;
	mov.u32 	%r324, %r317;
	bra.uni 	$L__BB2_25;
$L__BB2_24:
	add.s64 	%rd31, %rd4, 96;
	wmma.load.a.sync.aligned.row.m16n16k16.global.f16 	{%r324, %r323, %r322, %r321, %r320, %r319, %r318, %r317}, [%rd31], %r240;
$L__BB2_25:
	setp.lt.s32 	%p13, %r123, %r240;
	@%p13 bra 	$L__BB2_27;
	mov.f32 	%f92, 0f00000000;
	// begin inline asm
	{  cvt.rn.f16.f32 %rs8, %f92;}

	// end inline asm
	mov.b32 	%r325, {%rs8, %rs8};
	mov.u32 	%r326, %r325;
	mov.u32 	%r327, %r325;
	mov.u32 	%r328, %r325;
	mov.u32 	%r329, %r325;
	mov.u32 	%r330, %r325;
	mov.u32 	%r331, %r325;
	mov.u32 	%r332, %r325;
	bra.uni 	$L__BB2_28;
$L__BB2_27:
	cvt.s64.s32 	%rd32, %r267;
	add.s64 	%rd33, %rd32, %rd3;
	shl.b64 	%rd34, %rd33, 1;
	add.s64 	%rd35, %rd1, %rd34;
	wmma.load.b.sync.aligned.col.m16n16k16.global.f16 	{%r332, %r331, %r330, %r329, %r328, %r327, %r326, %r325}, [%rd35], %r239;
$L__BB2_28:
	add.s32 	%r249, %r240, 15;
	shr.u32 	%r250, %r249, 4;
	and.b32  	%r333, %r250, 134217724;
	wmma.mma.sync.aligned.row.col.m16n16k16.f32.f32 {%f183, %f182, %f181, %f180, %f179, %f178, %f177, %f176}, {%r324, %r323, %r322, %r321, %r320, %r319, %r318, %r317}, {%r332, %r331, %r330, %r329, %r328, %r327, %r326, %r325}, {%f25, %f26, %f27, %f28, %f29, %f30, %f31, %f32};
	add.s32 	%r268, %r268, 4;
	shl.b32 	%r251, %r239, 6;
	add.s32 	%r267, %r267, %r251;
	add.s32 	%r266, %r266, 64;
	add.s32 	%r265, %r265, %r251;
	add.s32 	%r264, %r264, %r251;
	add.s32 	%r263, %r263, 64;
	add.s32 	%r262, %r262, %r251;
	setp.ne.s32 	%p14, %r268, 0;
	@%p14 bra 	$L__BB2_4;
$L__BB2_29:
	setp.eq.s32 	%p15, %r7, 0;
	@%p15 bra 	$L__BB2_38;
	mul.lo.s32 	%r252, %r333, %r239;
	shl.b32 	%r337, %r252, 4;
	shl.b32 	%r168, %r239, 4;
	shl.b32 	%r335, %r333, 4;
	add.s32 	%r336, %r6, %r335;
	neg.s32 	%r334, %r7;
$L__BB2_31:
	.pragma "nounroll";
	setp.lt.s32 	%p16, %r335, %r240;
	@%p16 bra 	$L__BB2_33;
	mov.f32 	%f93, 0f00000000;
	// begin inline asm
	{  cvt.rn.f16.f32 %rs9, %f93;}

	// end inline asm
	mov.b32 	%r338, {%rs9, %rs9};
	mov.u32 	%r339, %r338;
	mov.u32 	%r340, %r338;
	mov.u32 	%r341, %r338;
	mov.u32 	%r342, %r338;
	mov.u32 	%r343, %r338;
	mov.u32 	%r344, %r338;
	mov.u32 	%r345, %r338;
	bra.uni 	$L__BB2_34;
$L__BB2_33:
	mul.wide.u32 	%rd36, %r336, 2;
	add.s64 	%rd37, %rd2, %rd36;
	wmma.load.a.sync.aligned.row.m16n16k16.global.f16 	{%r345, %r344, %r343, %r342, %r341, %r340, %r339, %r338}, [%rd37], %r240;
$L__BB2_34:
	setp.lt.s32 	%p17, %r335, %r240;
	@%p17 bra 	$L__BB2_36;
	mov.f32 	%f94, 0f00000000;
	// begin inline asm
	{  cvt.rn.f16.f32 %rs10, %f94;}

	// end inline asm
	mov.b32 	%r346, {%rs10, %rs10};
	mov.u32 	%r347, %r346;
	mov.u32 	%r348, %r346;
	mov.u32 	%r349, %r346;
	mov.u32 	%r350, %r346;
	mov.u32 	%r351, %r346;
	mov.u32 	%r352, %r346;
	mov.u32 	%r353, %r346;
	bra.uni 	$L__BB2_37;
$L__BB2_36:
	cvt.s64.s32 	%rd38, %r337;
	add.s64 	%rd39, %rd38, %rd3;
	shl.b64 	%rd40, %rd39, 1;
	add.s64 	%rd41, %rd1, %rd40;
	wmma.load.b.sync.aligned.col.m16n16k16.global.f16 	{%r353, %r352, %r351, %r350, %r349, %r348, %r347, %r346}, [%rd41], %r239;
$L__BB2_37:
	wmma.mma.sync.aligned.row.col.m16n16k16.f32.f32 {%f183, %f182, %f181, %f180, %f179, %f178, %f177, %f176}, {%r345, %r344, %r343, %r342, %r341, %r340, %r339, %r338}, {%r353, %r352, %r351, %r350, %r349, %r348, %r347, %r346}, {%f183, %f182, %f181, %f180, %f179, %f178, %f177, %f176};
	add.s32 	%r337, %r337, %r168;
	add.s32 	%r336, %r336, 16;
	add.s32 	%r335, %r335, 16;
	add.s32 	%r334, %r334, 1;
	setp.ne.s32 	%p18, %r334, 0;
	@%p18 bra 	$L__BB2_31;
$L__BB2_38:
	mov.u32 	%r253, _ZZ25batch_forward_output_wmmaP6__halfS0_PdS1_iiiE6C_tile;
	mov.b32 	%r254, 16;
	wmma.store.d.sync.aligned.row.m16n16k16.shared.f32 	[%r253], {%f183, %f182, %f181, %f180, %f179, %f178, %f177, %f176}, %r254;
	setp.gt.u32 	%p19, %r1, 15;
	@%p19 bra 	$L__BB2_41;
	add.s32 	%r214, %r4, %r1;
	setp.ge.s32 	%p20, %r214, %r239;
	@%p20 bra 	$L__BB2_41;
	ld.param.u64 	%rd46, [_Z25batch_forward_output_wmmaP6__halfS0_PdS1_iii_param_2];
	cvta.to.global.u64 	%rd42, %rd46;
	mul.wide.s32 	%rd43, %r214, 8;
	add.s64 	%rd44, %rd42, %rd43;
	shl.b32 	%r255, %r1, 2;
	add.s32 	%r257, %r253, %r255;
	ld.global.f64 	%fd1, [%rd44];
	cvt.rn.f32.f64 	%f95, %fd1;
	ld.shared.f32 	%f96, [%r257];
	add.f32 	%f97, %f96, %f95;
	st.shared.f32 	[%r257], %f97;
	ld.shared.f32 	%f98, [%r257+64];
	add.f32 	%f99, %f98, %f95;
	st.shared.f32 	[%r257+64], %f99;
	ld.shared.f32 	%f100, [%r257+128];
	add.f32 	%f101, %f100, %f95;
	st.shared.f32 	[%r257+128], %f101;
	ld.shared.f32 	%f102, [%r257+192];
	add.f32 	%f103, %f102, %f95;
	st.shared.f32 	[%r257+192], %f103;
	ld.shared.f32 	%f104, [%r257+256];
	add.f32 	%f105, %f104, %f95;
	st.shared.f32 	[%r257+256], %f105;
	ld.shared.f32 	%f106, [%r257+320];
	add.f32 	%f107, %f106, %f95;
	st.shared.f32 	[%r257+320], %f107;
	ld.shared.f32 	%f108, [%r257+384];
	add.f32 	%f109, %f108, %f95;
	st.shared.f32 	[%r257+384], %f109;
	ld.shared.f32 	%f110, [%r257+448];
	add.f32 	%f111, %f110, %f95;
	st.shared.f32 	[%r257+448], %f111;
	ld.shared.f32 	%f112, [%r257+512];
	add.f32 	%f113, %f112, %f95;
	st.shared.f32 	[%r257+512], %f113;
	ld.shared.f32 	%f114, [%r257+576];
	add.f32 	%f115, %f114, %f95;
	st.shared.f32 	[%r257+576], %f115;
	ld.shared.f32 	%f116, [%r257+640];
	add.f32 	%f117, %f116, %f95;
	st.shared.f32 	[%r257+640], %f117;
	ld.shared.f32 	%f118, [%r257+704];
	add.f32 	%f119, %f118, %f95;
	st.shared.f32 	[%r257+704], %f119;
	ld.shared.f32 	%f120, [%r257+768];
	add.f32 	%f121, %f120, %f95;
	st.shared.f32 	[%r257+768], %f121;
	ld.shared.f32 	%f122, [%r257+832];
	add.f32 	%f123, %f122, %f95;
	st.shared.f32 	[%r257+832], %f123;
	ld.shared.f32 	%f124, [%r257+896];
	add.f32 	%f125, %f124, %f95;
	st.shared.f32 	[%r257+896], %f125;
	ld.shared.f32 	%f126, [%r257+960];
	add.f32 	%f127, %f126, %f95;
	st.shared.f32 	[%r257+960], %f127;
$L__BB2_41:
	ld.param.u64 	%rd47, [_Z25batch_forward_output_wmmaP6__halfS0_PdS1_iii_param_3];
	bar.sync 	0;
	add.s32 	%r215, %r4, 1;
	add.s32 	%r216, %r4, 2;
	add.s32 	%r217, %r4, 3;
	add.s32 	%r218, %r4, 4;
	add.s32 	%r219, %r4, 5;
	add.s32 	%r220, %r4, 6;
	add.s32 	%r221, %r4, 7;
	add.s32 	%r222, %r4, 8;
	add.s32 	%r223, %r4, 9;
	add.s32 	%r224, %r4, 10;
	add.s32 	%r225, %r4, 11;
	add.s32 	%r226, %r4, 12;
	add.s32 	%r227, %r4, 13;
	add.s32 	%r228, %r4, 14;
	add.s32 	%r229, %r4, 15;
	mul.lo.s32 	%r259, %r2, %r239;
	shl.b32 	%r260, %r259, 4;
	add.s32 	%r355, %r260, %r4;
	cvta.to.global.u64 	%rd5, %rd47;
	mov.b32 	%r356, 32;
$L__BB2_42:
	setp.ge.s32 	%p21, %r354, %r238;
	@%p21 bra 	$L__BB2_73;
	setp.ge.s32 	%p22, %r215, %r239;
	add.s32 	%r234, %r253, %r356;
	ld.shared.f32 	%f128, [%r234+-32];
	cvt.f64.f32 	%fd2, %f128;
	mul.wide.s32 	%rd45, %r355, 8;
	add.s64 	%rd6, %rd5, %rd45;
	st.global.f64 	[%rd6], %fd2;
	@%p22 bra 	$L__BB2_45;
	ld.shared.f32 	%f129, [%r234+-28];
	cvt.f64.f32 	%fd3, %f129;
	st.global.f64 	[%rd6+8], %fd3;
$L__BB2_45:
	setp.ge.s32 	%p23, %r216, %r239;
	@%p23 bra 	$L__BB2_47;
	ld.shared.f32 	%f130, [%r234+-24];
	cvt.f64.f32 	%fd4, %f130;
	st.global.f64 	[%rd6+16], %fd4;
$L__BB2_47:
	setp.ge.s32 	%p24, %r217, %r239;
	@%p24 bra 	$L__BB2_49;
	ld.shared.f32 	%f131, [%r234+-20];
	cvt.f64.f32 	%fd5, %f131;
	st.global.f64 	[%rd6+24], %fd5;
$L__BB2_49:
	setp.ge.s32 	%p25, %r218, %r239;
	@%p25 bra 	$L__BB2_51;
	ld.shared.f32 	%f132, [%r234+-16];
	cvt.f64.f32 	%fd6, %f132;
	st.global.f64 	[%rd6+32], %fd6;
$L__BB2_51:
	setp.ge.s32 	%p26, %r219, %r239;
	@%p26 bra 	$L__BB2_53;
	ld.shared.f32 	%f133, [%r234+-12];
	cvt.f64.f32 	%fd7, %f133;
	st.global.f64 	[%rd6+40], %fd7;
$L__BB2_53:
	setp.ge.s32 	%p27, %r220, %r239;
	@%p27 bra 	$L__BB2_55;
	ld.shared.f32 	%f134, [%r234+-8];
	cvt.f64.f32 	%fd8, %f134;
	st.global.f64 	[%rd6+48], %fd8;
$L__BB2_55:
	setp.ge.s32 	%p28, %r221, %r239;
	@%p28 bra 	$L__BB2_57;
	ld.shared.f32 	%f135, [%r234+-4];
	cvt.f64.f32 	%fd9, %f135;
	st.global.f64 	[%rd6+56], %fd9;
$L__BB2_57:
	setp.ge.s32 	%p29, %r222, %r239;
	@%p29 bra 	$L__BB2_59;
	ld.shared.f32 	%f136, [%r234];
	cvt.f64.f32 	%fd10, %f136;
	st.global.f64 	[%rd6+64], %fd10;
$L__BB2_59:
	setp.ge.s32 	%p30, %r223, %r239;
	@%p30 bra 	$L__BB2_61;
	ld.shared.f32 	%f137, [%r234+4];
	cvt.f64.f32 	%fd11, %f137;
	st.global.f64 	[%rd6+72], %fd11;
$L__BB2_61:
	setp.ge.s32 	%p31, %r224, %r239;
	@%p31 bra 	$L__BB2_63;
	ld.shared.f32 	%f138, [%r234+8];
	cvt.f64.f32 	%fd12, %f138;
	st.global.f64 	[%rd6+80], %fd12;
$L__BB2_63:
	setp.ge.s32 	%p32, %r225, %r239;
	@%p32 bra 	$L__BB2_65;
	ld.shared.f32 	%f139, [%r234+12];
	cvt.f64.f32 	%fd13, %f139;
	st.global.f64 	[%rd6+88], %fd13;
$L__BB2_65:
	setp.ge.s32 	%p33, %r226, %r239;
	@%p33 bra 	$L__BB2_67;
	ld.shared.f32 	%f140, [%r234+16];
	cvt.f64.f32 	%fd14, %f140;
	st.global.f64 	[%rd6+96], %fd14;
$L__BB2_67:
	setp.ge.s32 	%p34, %r227, %r239;
	@%p34 bra 	$L__BB2_69;
	ld.shared.f32 	%f141, [%r234+20];
	cvt.f64.f32 	%fd15, %f141;
	st.global.f64 	[%rd6+104], %fd15;
$L__BB2_69:
	setp.ge.s32 	%p35, %r228, %r239;
	@%p35 bra 	$L__BB2_71;
	ld.shared.f32 	%f142, [%r234+24];
	cvt.f64.f32 	%fd16, %f142;
	st.global.f64 	[%rd6+112], %fd16;
$L__BB2_71:
	setp.ge.s32 	%p36, %r229, %r239;
	@%p36 bra 	$L__BB2_73;
	ld.shared.f32 	%f143, [%r234+28];
	cvt.f64.f32 	%fd17, %f143;
	st.global.f64 	[%rd6+120], %fd17;
$L__BB2_73:
	add.s32 	%r356, %r356, 64;
	add.s32 	%r355, %r355, %r239;
	add.s32 	%r354, %r354, 1;
	setp.ne.s32 	%p37, %r356, 1056;
	@%p37 bra 	$L__BB2_42;
$L__BB2_74:
	ret;

}
	// .globl	_Z34batch_compute_hidden_gradient_wmmaP6__halfS0_PdS1_iii
.visible .entry _Z34batch_compute_hidden_gradient_wmmaP6__halfS0_PdS1_iii(
	.param .u64 .ptr .align 1 _Z34batch_compute_hidden_gradient_wmmaP6__halfS0_PdS1_iii_param_0,
	.param .u64 .ptr .align 1 _Z34batch_compute_hidden_gradient_wmmaP6__halfS0_PdS1_iii_param_1,
	.param .u64 .ptr .align 1 _Z34batch_compute_hidden_gradient_wmmaP6__halfS0_PdS1_iii_param_2,
	.param .u64 .ptr .align 1 _Z34batch_compute_hidden_gradient_wmmaP6__halfS0_PdS1_iii_param_3,
	.param .u32 _Z34batch_compute_hidden_gradient_wmmaP6__halfS0_PdS1_iii_param_4,
	.param .u32 _Z34batch_compute_hidden_gradient_wmmaP6__halfS0_PdS1_iii_param_5,
	.param .u32 _Z34batch_compute_hidden_gradient_wmmaP6__halfS0_PdS1_iii_param_6
)
{
	.reg .pred 	%p<52>;
	.reg .b16 	%rs<11>;
	.reg .b32 	%r<349>;
	.reg .b32 	%f<151>;
	.reg .b64 	%rd<47>;
	.reg .b64 	%fd<65>;
	// demoted variable
	.shared .align 4 .b8 _ZZ34batch_compute_hidden_gradient_wmmaP6__halfS0_PdS1_iiiE6C_tile[1024];
	ld.param.u64 	%rd11, [_Z34batch_compute_hidden_gradient_wmmaP6__halfS0_PdS1_iii_param_0];
	ld.param.u64 	%rd12, [_Z34batch_compute_hidden_gradient_wmmaP6__halfS0_PdS1_iii_param_1];
	ld.param.u32 	%r237, [_Z34batch_compute_hidden_gradient_wmmaP6__halfS0_PdS1_iii_param_4];
	ld.param.u32 	%r238, [_Z34batch_compute_hidden_gradient_wmmaP6__halfS0_PdS1_iii_param_5];
	ld.param.u32 	%r239, [_Z34batch_compute_hidden_gradient_wmmaP6__halfS0_PdS1_iii_param_6];
	cvta.to.global.u64 	%rd1, %rd12;
	cvta.to.global.u64 	%rd2, %rd11;
	mov.u32 	%r1, %ctaid.y;
	shl.b32 	%r346, %r1, 4;
	mov.u32 	%r240, %ctaid.x;
	shl.b32 	%r3, %r240, 4;
	setp.ge.s32 	%p1, %r346, %r237;
	setp.ge.s32 	%p2, %r3, %r238;
	or.pred  	%p3, %p1, %p2;
	@%p3 bra 	$L__BB3_71;
	setp.lt.s32 	%p4, %r239, 1;
	mov.f32 	%f143, 0f00000000;
	mov.f32 	%f144, %f143;
	mov.f32 	%f145, %f143;
	mov.f32 	%f146, %f143;
	mov.f32 	%f147, %f143;
	mov.f32 	%f148, %f143;
	mov.f32 	%f149, %f143;
	mov.f32 	%f150, %f143;
	@%p4 bra 	$L__BB3_38;
	add.s32 	%r4, %r239, 15;
	shr.u32 	%r5, %r4, 4;
	mul.lo.s32 	%r6, %r239, %r346;
	cvt.s64.s32 	%rd3, %r3;
	and.b32  	%r7, %r5, 3;
	setp.lt.u32 	%p5, %r239, 49;
	mov.b32 	%r325, 0;
	mov.f32 	%f143, 0f00000000;
	@%p5 bra 	$L__BB3_29;
	and.b32  	%r325, %r5, 134217724;
	and.b32  	%r245, %r5, 134217724;
	neg.s32 	%r260, %r245;
	mul.lo.s32 	%r259, %r238, 48;
	shl.b32 	%r257, %r238, 5;
	shl.b32 	%r256, %r238, 4;
	mov.f32 	%f143, 0f00000000;
	mov.b32 	%r258, 32;
	mov.b32 	%r254, 0;
	cvt.u64.u32 	%rd19, %r6;
	mov.u32 	%r255, %r6;
	mov.f32 	%f144, %f143;
	mov.f32 	%f145, %f143;
	mov.f32 	%f146, %f143;
	mov.f32 	%f147, %f143;
	mov.f32 	%f148, %f143;
	mov.f32 	%f149, %f143;
	mov.f32 	%f150, %f143;
$L__BB3_4:
	add.s32 	%r20, %r258, -32;
	setp.ge.s32 	%p6, %r20, %r239;
	@%p6 bra 	$L__BB3_6;
	mul.wide.u32 	%rd13, %r255, 2;
	add.s64 	%rd14, %rd2, %rd13;
	wmma.load.a.sync.aligned.row.m16n16k16.global.f16 	{%r268, %r267, %r266, %r265, %r264, %r263, %r262, %r261}, [%rd14], %r239;
	bra.uni 	$L__BB3_7;
$L__BB3_6:
	mov.f32 	%f85, 0f00000000;
	// begin inline asm
	{  cvt.rn.f16.f32 %rs1, %f85;}

	// end inline asm
	mov.b32 	%r261, {%rs1, %rs1};
	mov.u32 	%r262, %r261;
	mov.u32 	%r263, %r261;
	mov.u32 	%r264, %r261;
	mov.u32 	%r265, %r261;
	mov.u32 	%r266, %r261;
	mov.u32 	%r267, %r261;
	mov.u32 	%r268, %r261;
$L__BB3_7:
	setp.ge.s32 	%p7, %r20, %r239;
	@%p7 bra 	$L__BB3_9;
	cvt.s64.s32 	%rd15, %r254;
	add.s64 	%rd16, %rd15, %rd3;
	shl.b64 	%rd17, %rd16, 1;
	add.s64 	%rd18, %rd1, %rd17;
	wmma.load.b.sync.aligned.row.m16n16k16.global.f16 	{%r276, %r275, %r274, %r273, %r272, %r271, %r270, %r269}, [%rd18], %r238;
	bra.uni 	$L__BB3_10;
$L__BB3_9:
	mov.f32 	%f86, 0f00000000;
	// begin inline asm
	{  cvt.rn.f16.f32 %rs2, %f86;}

	// end inline asm
	mov.b32 	%r269, {%rs2, %rs2};
	mov.u32 	%r270, %r269;
	mov.u32 	%r271, %r269;
	mov.u32 	%r272, %r269;
	mov.u32 	%r273, %r269;
	mov.u32 	%r274, %r269;
	mov.u32 	%r275, %r269;
	mov.u32 	%r276, %r269;
$L__BB3_10:
	wmma.mma.sync.aligned.row.row.m16n16k16.f32.f32 {%f9, %f10, %f11, %f12, %f13, %f14, %f15, %f16}, {%r268, %r267, %r266, %r265, %r264, %r263, %r262, %r261}, {%r276, %r275, %r274, %r273, %r272, %r271, %r270, %r269}, {%f150, %f149, %f148, %f147, %f146, %f145, %f144, %f143};
	add.s32 	%r55, %r258, -16;
	setp.lt.s32 	%p8, %r55, %r239;
	cvt.u64.u32 	%rd20, %r20;
	add.s64 	%rd21, %rd20, %rd19;
	shl.b64 	%rd22, %rd21, 1;
	add.s64 	%rd4, %rd2, %rd22;
	@%p8 bra 	$L__BB3_12;
	mov.f32 	%f87, 0f00000000;
	// begin inline asm
	{  cvt.rn.f16.f32 %rs3, %f87;}

	// end inline asm
	mov.b32 	%r277, {%rs3, %rs3};
	mov.u32 	%r278, %r277;
	mov.u32 	%r279, %r277;
	mov.u32 	%r280, %r277;
	mov.u32 	%r281, %r277;
	mov.u32 	%r282, %r277;
	mov.u32 	%r283, %r277;
	mov.u32 	%r284, %r277;
	bra.uni 	$L__BB3_13;
$L__BB3_12:
	add.s64 	%rd23, %rd4, 32;
	wmma.load.a.sync.aligned.row.m16n16k16.global.f16 	{%r284, %r283, %r282, %r281, %r280, %r279, %r278, %r277}, [%rd23], %r239;
$L__BB3_13:
	setp.lt.s32 	%p9, %r55, %r239;
	@%p9 bra 	$L__BB3_15;
	mov.f32 	%f88, 0f00000000;
	// begin inline asm
	{  cvt.rn.f16.f32 %rs4, %f88;}

	// end inline asm
	mov.b32 	%r285, {%rs4, %rs4};
	mov.u32 	%r286, %r285;
	mov.u32 	%r287, %r285;
	mov.u32 	%r288, %r285;
	mov.u32 	%r289, %r285;
	mov.u32 	%r290, %r285;
	mov.u32 	%r291, %r285;
	mov.u32 	%r292, %r285;
	bra.uni 	$L__BB3_16;
$L__BB3_15:
	cvt.s64.s32 	%rd24, %r256;
	add.s64 	%rd25, %rd24, %rd3;
	shl.b64 	%rd26, %rd25, 1;
	add.s64 	%rd27, %rd1, %rd26;
	wmma.load.b.sync.aligned.row.m16n16k16.global.f16 	{%r292, %r291, %r290, %r289, %r288, %r287, %r286, %r285}, [%rd27], %r238;
$L__BB3_16:
	wmma.mma.sync.aligned.row.row.m16n16k16.f32.f32 {%f17, %f18, %f19, %f20, %f21, %f22, %f23, %f24}, {%r284, %r283, %r282, %r281, %r280, %r279, %r278, %r277}, {%r292, %r291, %r290, %r289, %r288, %r287, %r286, %r285}, {%f9, %f10, %f11, %f12, %f13, %f14, %f15, %f16};
	setp.lt.s32 	%p10, %r258, %r239;
	@%p10 bra 	$L__BB3_18;
	mov.f32 	%f89, 0f00000000;
	// begin inline asm
	{  cvt.rn.f16.f32 %rs5, %f89;}

	// end inline asm
	mov.b32 	%r293, {%rs5, %rs5};
	mov.u32 	%r294, %r293;
	mov.u32 	%r295, %r293;
	mov.u32 	%r296, %r293;
	mov.u32 	%r297, %r293;
	mov.u32 	%r298, %r293;
	mov.u32 	%r299, %r293;
	mov.u32 	%r300, %r293;
	bra.uni 	$L__BB3_19;
$L__BB3_18:
	add.s64 	%rd28, %rd4, 64;
	wmma.load.a.sync.aligned.row.m16n16k16.global.f16 	{%r300, %r299, %r298, %r297, %r296, %r295, %r294, %r293}, [%rd28], %r239;
$L__BB3_19:
	setp.lt.s32 	%p11, %r258, %r239;
	@%p11 bra 	$L__BB3_21;
	mov.f32 	%f90, 0f00000000;
	// begin inline asm
	{  cvt.rn.f16.f32 %rs6, %f90;}

	// end inline asm
	mov.b32 	%r301, {%rs6, %rs6};
	mov.u32 	%r302, %r301;
	mov.u32 	%r303, %r301;
	mov.u32 	%r304, %r301;
	mov.u32 	%r305, %r301;
	mov.u32 	%r306, %r301;
	mov.u32 	%r307, %r301;
	mov.u32 	%r308, %r301;
	bra.uni 	$L__BB3_22;
$L__BB3_21:
	cvt.s64.s32 	%rd29, %r257;
	add.s64 	%rd30, %rd29, %rd3;
	shl.b64 	%rd31, %rd30, 1;
	add.s64 	%rd32, %rd1, %rd31;
	wmma.load.b.sync.aligned.row.m16n16k16.global.f16 	{%r308, %r307, %r306, %r305, %r304, %r303, %r302, %r301}, [%rd32], %r238;
$L__BB3_22:
	wmma.mma.sync.aligned.row.row.m16n16k16.f32.f32 {%f25, %f26, %f27, %f28, %f29, %f30, %f31, %f32}, {%r300, %r299, %r298, %r297, %r296, %r295, %r294, %r293}, {%r308, %r307, %r306, %r305, %r304, %r303, %r302, %r301}, {%f17, %f18, %f19, %f20, %f21, %f22, %f23, %f24};
	add.s32 	%r124, %r258, 16;
	setp.lt.s32 	%p12, %r124, %r239;
	@%p12 bra 	$L__BB3_24;
	mov.f32 	%f91, 0f00000000;
	// begin inline asm
	{  cvt.rn.f16.f32 %rs7, %f91;}

	// end inline asm
	mov.b32 	%r309, {%rs7, %rs7};
	mov.u32 	%r310, %r309;
	mov.u32 	%r311, %r309;
	mov.u32 	%r312, %r309;
	mov.u32 	%r313, %r309;
	mov.u32 	%r314, %r309;
	mov.u32 	%r315, %r309;
	mov.u32 	%r316, %r309;
	bra.uni 	$L__BB3_25;
$L__BB3_24:
	add.s64 	%rd33, %rd4, 96;
	wmma.load.a.sync.aligned.row.m16n16k16.global.f16 	{%r316, %r315, %r314, %r313, %r312, %r311, %r310, %r309}, [%rd33], %r239;
$L__BB3_25:
	setp.lt.s32 	%p13, %r124, %r239;
	@%p13 bra 	$L__BB3_27;
	mov.f32 	%f92, 0f00000000;
	// begin inline asm
	{  cvt.rn.f16.f32 %rs8, %f92;}

	// end inline asm
	mov.b32 	%r317, {%rs8, %rs8};
	mov.u32 	%r318, %r317;
	mov.u32 	%r319, %r317;
	mov.u32 	%r320, %r317;
	mov.u32 	%r321, %r317;
	mov.u32 	%r322, %r317;
	mov.u32 	%r323, %r317;
	mov.u32 	%r324, %r317;
	bra.uni 	$L__BB3_28;
$L__BB3_27:
	cvt.s64.s32 	%rd34, %r259;
	add.s64 	%rd35, %rd34, %rd3;
	shl.b64 	%rd36, %rd35, 1;
	add.s64 	%rd37, %rd1, %rd36;
	wmma.load.b.sync.aligned.row.m16n16k16.global.f16 	{%r324, %r323, %r322, %r321, %r320, %r319, %r318, %r317}, [%rd37], %r238;
$L__BB3_28:
	wmma.mma.sync.aligned.row.row.m16n16k16.f32.f32 {%f150, %f149, %f148, %f147, %f146, %f145, %f144, %f143}, {%r316, %r315, %r314, %r313, %r312, %r311, %r310, %r309}, {%r324, %r323, %r322, %r321, %r320, %r319, %r318, %r317}, {%f25, %f26, %f27, %f28, %f29, %f30, %f31, %f32};
	add.s32 	%r260, %r260, 4;
	shl.b32 	%r246, %r238, 6;
	add.s32 	%r259, %r259, %r246;
	add.s32 	%r258, %r258, 64;
	add.s32 	%r257, %r257, %r246;
	add.s32 	%r256, %r256, %r246;
	add.s32 	%r255, %r255, 64;
	add.s32 	%r254, %r254, %r246;
	setp.ne.s32 	%p14, %r260, 0;
	@%p14 bra 	$L__BB3_4;
$L__BB3_29:
	setp.eq.s32 	%p15, %r7, 0;
	@%p15 bra 	$L__BB3_38;
	mul.lo.s32 	%r247, %r325, %r238;
	shl.b32 	%r329, %r247, 4;
	shl.b32 	%r168, %r238, 4;
	shl.b32 	%r327, %r325, 4;
	add.s32 	%r328, %r6, %r327;
	neg.s32 	%r326, %r7;
$L__BB3_31:
	.pragma "nounroll";
	setp.lt.s32 	%p16, %r327, %r239;
	@%p16 bra 	$L__BB3_33;
	mov.f32 	%f93, 0f00000000;
	// begin inline asm
	{  cvt.rn.f16.f32 %rs9, %f93;}

	// end inline asm
	mov.b32 	%r330, {%rs9, %rs9};
	mov.u32 	%r331, %r330;
	mov.u32 	%r332, %r330;
	mov.u32 	%r333, %r330;
	mov.u32 	%r334, %r330;
	mov.u32 	%r335, %r330;
	mov.u32 	%r336, %r330;
	mov.u32 	%r337, %r330;
	bra.uni 	$L__BB3_34;
$L__BB3_33:
	mul.wide.u32 	%rd38, %r328, 2;
	add.s64 	%rd39, %rd2, %rd38;
	wmma.load.a.sync.aligned.row.m16n16k16.global.f16 	{%r337, %r336, %r335, %r334, %r333, %r332, %r331, %r330}, [%rd39], %r239;
$L__BB3_34:
	setp.lt.s32 	%p17, %r327, %r239;
	@%p17 bra 	$L__BB3_36;
	mov.f32 	%f94, 0f00000000;
	// begin inline asm
	{  cvt.rn.f16.f32 %rs10, %f94;}

	// end inline asm
	mov.b32 	%r338, {%rs10, %rs10};
	mov.u32 	%r339, %r338;
	mov.u32 	%r340, %r338;
	mov.u32 	%r341, %r338;
	mov.u32 	%r342, %r338;
	mov.u32 	%r343, %r338;
	mov.u32 	%r344, %r338;
	mov.u32 	%r345, %r338;
	bra.uni 	$L__BB3_37;
$L__BB3_36:
	cvt.s64.s32 	%rd40, %r329;
	add.s64 	%rd41, %rd40, %rd3;
	shl.b64 	%rd42, %rd41, 1;
	add.s64 	%rd43, %rd1, %rd42;
	wmma.load.b.sync.aligned.row.m16n16k16.global.f16 	{%r345, %r344, %r343, %r342, %r341, %r340, %r339, %r338}, [%rd43], %r238;
$L__BB3_37:
	wmma.mma.sync.aligned.row.row.m16n16k16.f32.f32 {%f150, %f149, %f148, %f147, %f146, %f145, %f144, %f143}, {%r337, %r336, %r335, %r334, %r333, %r332, %r331, %r330}, {%r345, %r344, %r343, %r342, %r341, %r340, %r339, %r338}, {%f150, %f149, %f148, %f147, %f146, %f145, %f144, %f143};
	add.s32 	%r329, %r329, %r168;
	add.s32 	%r328, %r328, 16;
	add.s32 	%r327, %r327, 16;
	add.s32 	%r326, %r326, 1;
	setp.ne.s32 	%p18, %r326, 0;
	@%p18 bra 	$L__BB3_31;
$L__BB3_38:
	ld.param.u64 	%rd46, [_Z34batch_compute_hidden_gradient_wmmaP6__halfS0_PdS1_iii_param_3];
	ld.param.u64 	%rd45, [_Z34batch_compute_hidden_gradient_wmmaP6__halfS0_PdS1_iii_param_2];
	mov.u32 	%r249, _ZZ34batch_compute_hidden_gradient_wmmaP6__halfS0_PdS1_iiiE6C_tile;
	mov.b32 	%r250, 16;
	wmma.store.d.sync.aligned.row.m16n16k16.shared.f32 	[%r249], {%f150, %f149, %f148, %f147, %f146, %f145, %f144, %f143}, %r250;
	add.s32 	%r214, %r3, 1;
	add.s32 	%r215, %r3, 2;
	add.s32 	%r216, %r3, 3;
	add.s32 	%r217, %r3, 4;
	add.s32 	%r218, %r3, 5;
	add.s32 	%r219, %r3, 6;
	add.s32 	%r220, %r3, 7;
	add.s32 	%r221, %r3, 8;
	add.s32 	%r222, %r3, 9;
	add.s32 	%r223, %r3, 10;
	add.s32 	%r224, %r3, 11;
	add.s32 	%r225, %r3, 12;
	add.s32 	%r226, %r3, 13;
	add.s32 	%r227, %r3, 14;
	add.s32 	%r228, %r3, 15;
	mul.lo.s32 	%r251, %r1, %r238;
	shl.b32 	%r252, %r251, 4;
	add.s32 	%r347, %r252, %r3;
	cvta.to.global.u64 	%rd5, %rd45;
	cvta.to.global.u64 	%rd6, %rd46;
	mov.b32 	%r348, 32;
$L__BB3_39:
	setp.ge.s32 	%p19, %r346, %r237;
	@%p19 bra 	$L__BB3_70;
	setp.ge.s32 	%p20, %r214, %r238;
	add.s32 	%r233, %r249, %r348;
	mul.wide.s32 	%rd44, %r347, 8;
	add.s64 	%rd7, %rd5, %rd44;
	ld.global.f64 	%fd1, [%rd7];
	ld.shared.f32 	%f95, [%r233+-32];
	cvt.f64.f32 	%fd2, %f95;
	setp.gt.f64 	%p21, %fd1, 0d0000000000000000;
	selp.f64 	%fd3, 0d3FF0000000000000, 0d0000000000000000, %p21;
	mul.f64 	%fd4, %fd3, %fd2;
	add.s64 	%rd8, %rd6, %rd44;
	st.global.f64 	[%rd8], %fd4;
	@%p20 bra 	$L__BB3_42;
	ld.global.f64 	%fd5, [%rd7+8];
	ld.shared.f32 	%f96, [%r233+-28];
	cvt.f64.f32 	%fd6, %f96;
	setp.gt.f64 	%p22, %fd5, 0d0000000000000000;
	selp.f64 	%fd7, 0d3FF0000000000000, 0d0000000000000000, %p22;
	mul.f64 	%fd8, %fd7, %fd6;
	st.global.f64 	[%rd8+8], %fd8;
$L__BB3_42:
	setp.ge.s32 	%p23, %r215, %r238;
	@%p23 bra 	$L__BB3_44;
	ld.global.f64 	%fd9, [%rd7+16];
	ld.shared.f32 	%f97, [%r233+-24];
	cvt.f64.f32 	%fd10, %f97;
	setp.gt.f64 	%p24, %fd9, 0d0000000000000000;
	selp.f64 	%fd11, 0d3FF0000000000000, 0d0000000000000000, %p24;
	mul.f64 	%fd12, %fd11, %fd10;
	st.global.f64 	[%rd8+16], %fd12;
$L__BB3_44:
	setp.ge.s32 	%p25, %r216, %r238;
	@%p25 bra 	$L__BB3_46;
	ld.global.f64 	%fd13, [%rd7+24];
	ld.shared.f32 	%f98, [%r233+-20];
	cvt.f64.f32 	%fd14, %f98;
	setp.gt.f64 	%p26, %fd13, 0d0000000000000000;
	selp.f64 	%fd15, 0d3FF0000000000000, 0d0000000000000000, %p26;
	mul.f64 	%fd16, %fd15, %fd14;
	st.global.f64 	[%rd8+24], %fd16;
$L__BB3_46:
	setp.ge.s32 	%p27, %r217, %r238;
	@%p27 bra 	$L__BB3_48;
	ld.global.f64 	%fd17, [%rd7+32];
	ld.shared.f32 	%f99, [%r233+-16];
	cvt.f64.f32 	%fd18, %f99;
	setp.gt.f64 	%p28, %fd17, 0d0000000000000000;
	selp.f64 	%fd19, 0d3FF0000000000000, 0d0000000000000000, %p28;
	mul.f64 	%fd20, %fd19, %fd18;
	st.global.f64 	[%rd8+32], %fd20;
$L__BB3_48:
	setp.ge.s32 	%p29, %r218, %r238;
	@%p29 bra 	$L__BB3_50;
	ld.global.f64 	%fd21, [%rd7+40];
	ld.shared.f32 	%f100, [%r233+-12];
	cvt.f64.f32 	%fd22, %f100;
	setp.gt.f64 	%p30, %fd21, 0d0000000000000000;
	selp.f64 	%fd23, 0d3FF0000000000000, 0d0000000000000000, %p30;
	mul.f64 	%fd24, %fd23, %fd22;
	st.global.f64 	[%rd8+40], %fd24;
$L__BB3_50:
	setp.ge.s32 	%p31, %r219, %r238;
	@%p31 bra 	$L__BB3_52;
	ld.global.f64 	%fd25, [%rd7+48];
	ld.shared.f32 	%f101, [%r233+-8];
	cvt.f64.f32 	%fd26, %f101;
	setp.gt.f64 	%p32, %fd25, 0d0000000000000000;
	selp.f64 	%fd27, 0d3FF0000000000000, 0d0000000000000000, %p32;
	mul.f64 	%fd28, %fd27, %fd26;
	st.global.f64 	[%rd8+48], %fd28;
$L__BB3_52:
	setp.ge.s32 	%p33, %r220, %r238;
	@%p33 bra 	$L__BB3_54;
	ld.global.f64 	%fd29, [%rd7+56];
	ld.shared.f32 	%f102, [%r233+-4];
	cvt.f64.f32 	%fd30, %f102;
	setp.gt.f64 	%p34, %fd29, 0d0000000000000000;
	selp.f64 	%fd31, 0d3FF0000000000000, 0d0000000000000000, %p34;
	mul.f64 	%fd32, %fd31, %fd30;
	st.global.f64 	[%rd8+56], %fd32;
$L__BB3_54:
	setp.ge.s32 	%p35, %r221, %r238;
	@%p35 bra 	$L__BB3_56;
	ld.global.f64 	%fd33, [%rd7+64];
	ld.shared.f32 	%f103, [%r233];
	cvt.f64.f32 	%fd34, %f103;
	setp.gt.f64 	%p36, %fd33, 0d0000000000000000;
	selp.f64 	%fd35, 0d3FF0000000000000, 0d0000000000000000, %p36;
	mul.f64 	%fd36, %fd35, %fd34;
	st.global.f64 	[%rd8+64], %fd36;
$L__BB3_56:
	setp.ge.s32 	%p37, %r222, %r238;
	@%p37 bra 	$L__BB3_58;
	ld.global.f64 	%fd37, [%rd7+72];
	ld.shared.f32 	%f104, [%r233+4];
	cvt.f64.f32 	%fd38, %f104;
	setp.gt.f64 	%p38, %fd37, 0d0000000000000000;
	selp.f64 	%fd39, 0d3FF0000000000000, 0d0000000000000000, %p38;
	mul.f64 	%fd40, %fd39, %fd38;
	st.global.f64 	[%rd8+72], %fd40;
$L__BB3_58:
	setp.ge.s32 	%p39, %r223, %r238;
	@%p39 bra 	$L__BB3_60;
	ld.global.f64 	%fd41, [%rd7+80];
	ld.shared.f32 	%f105, [%r233+8];
	cvt.f64.f32 	%fd42, %f105;
	setp.gt.f64 	%p40, %fd41, 0d0000000000000000;
	selp.f64 	%fd43, 0d3FF0000000000000, 0d0000000000000000, %p40;
	mul.f64 	%fd44, %fd43, %fd42;
	st.global.f64 	[%rd8+80], %fd44;
$L__BB3_60:
	setp.ge.s32 	%p41, %r224, %r238;
	@%p41 bra 	$L__BB3_62;
	ld.global.f64 	%fd45, [%rd7+88];
	ld.shared.f32 	%f106, [%r233+12];
	cvt.f64.f32 	%fd46, %f106;
	setp.gt.f64 	%p42, %fd45, 0d0000000000000000;
	selp.f64 	%fd47, 0d3FF0000000000000, 0d0000000000000000, %p42;
	mul.f64 	%fd48, %fd47, %fd46;
	st.global.f64 	[%rd8+88], %fd48;
$L__BB3_62:
	setp.ge.s32 	%p43, %r225, %r238;
	@%p43 bra 	$L__BB3_64;
	ld.global.f64 	%fd49, [%rd7+96];
	ld.shared.f32 	%f107, [%r233+16];
	cvt.f64.f32 	%fd50, %f107;
	setp.gt.f64 	%p44, %fd49, 0d0000000000000000;
	selp.f64 	%fd51, 0d3FF0000000000000, 0d0000000000000000, %p44;
	mul.f64 	%fd52, %fd51, %fd50;
	st.global.f64 	[%rd8+96], %fd52;
$L__BB3_64:
	setp.ge.s32 	%p45, %r226, %r238;
	@%p45 bra 	$L__BB3_66;
	ld.global.f64 	%fd53, [%rd7+104];
	ld.shared.f32 	%f108, [%r233+20];
	cvt.f64.f32 	%fd54, %f108;
	setp.gt.f64 	%p46, %fd53, 0d0000000000000000;
	selp.f64 	%fd55, 0d3FF0000000000000, 0d0000000000000000, %p46;
	mul.f64 	%fd56, %fd55, %fd54;
	st.global.f64 	[%rd8+104], %fd56;
$L__BB3_66:
	setp.ge.s32 	%p47, %r227, %r238;
	@%p47 bra 	$L__BB3_68;
	ld.global.f64 	%fd57, [%rd7+112];
	ld.shared.f32 	%f109, [%r233+24];
	cvt.f64.f32 	%fd58, %f109;
	setp.gt.f64 	%p48, %fd57, 0d0000000000000000;
	selp.f64 	%fd59, 0d3FF0000000000000, 0d0000000000000000, %p48;
	mul.f64 	%fd60, %fd59, %fd58;
	st.global.f64 	[%rd8+112], %fd60;
$L__BB3_68:
	setp.ge.s32 	%p49, %r228, %r238;
	@%p49 bra 	$L__BB3_70;
	ld.global.f64 	%fd61, [%rd7+120];
	ld.shared.f32 	%f110, [%r233+28];
	cvt.f64.f32 	%fd62, %f110;
	setp.gt.f64 	%p50, %fd61, 0d0000000000000000;
	selp.f64 	%fd63, 0d3FF0000000000000, 0d0000000000000000, %p50;
	mul.f64 	%fd64, %fd63, %fd62;
	st.global.f64 	[%rd8+120], %fd64;
$L__BB3_70:
	add.s32 	%r348, %r348, 64;
	add.s32 	%r347, %r347, %r238;
	add.s32 	%r346, %r346, 1;
	setp.ne.s32 	%p51, %r348, 1056;
	@%p51 bra 	$L__BB3_39;
$L__BB3_71:
	ret;

}
	// .globl	_Z32batch_update_output_weights_wmmaP6__halfS0_Pdiiid
.visible .entry _Z32batch_update_output_weights_wmmaP6__halfS0_Pdiiid(
	.param .u64 .ptr .align 1 _Z32batch_update_output_weights_wmmaP6__halfS0_Pdiiid_param_0,
	.param .u64 .ptr .align 1 _Z32batch_update_output_weights_wmmaP6__halfS0_Pdiiid_param_1,
	.param .u64 .ptr .align 1 _Z32batch_update_output_weights_wmmaP6__halfS0_Pdiiid_param_2,
	.param .u32 _Z32batch_update_output_weights_wmmaP6__halfS0_Pdiiid_param_3,
	.param .u32 _Z32batch_update_output_weights_wmmaP6__halfS0_Pdiiid_param_4,
	.param .u32 _Z32batch_update_output_weights_wmmaP6__halfS0_Pdiiid_param_5,
	.param .f64 _Z32batch_update_output_weights_wmmaP6__halfS0_Pdiiid_param_6
)
{
	.reg .pred 	%p<36>;
	.reg .b16 	%rs<11>;
	.reg .b32 	%r<366>;
	.reg .b32 	%f<151>;
	.reg .b64 	%rd<56>;
	.reg .b64 	%fd<69>;
	// demoted variable
	.shared .align 4 .b8 _ZZ32batch_update_output_weights_wmmaP6__halfS0_PdiiidE6C_tile[1024];
	ld.param.u64 	%rd7, [_Z32batch_update_output_weights_wmmaP6__halfS0_Pdiiid_param_0];
	ld.param.u64 	%rd8, [_Z32batch_update_output_weights_wmmaP6__halfS0_Pdiiid_param_1];
	ld.param.u32 	%r244, [_Z32batch_update_output_weights_wmmaP6__halfS0_Pdiiid_param_3];
	ld.param.u32 	%r245, [_Z32batch_update_output_weights_wmmaP6__halfS0_Pdiiid_param_4];
	ld.param.u32 	%r246, [_Z32batch_update_output_weights_wmmaP6__halfS0_Pdiiid_param_5];
	cvta.to.global.u64 	%rd1, %rd8;
	cvta.to.global.u64 	%rd2, %rd7;
	mov.u32 	%r1, %ctaid.y;
	shl.b32 	%r363, %r1, 4;
	mov.u32 	%r247, %ctaid.x;
	shl.b32 	%r3, %r247, 4;
	setp.ge.s32 	%p1, %r363, %r245;
	setp.ge.s32 	%p2, %r3, %r246;
	or.pred  	%p3, %p1, %p2;
	@%p3 bra 	$L__BB4_71;
	setp.lt.s32 	%p4, %r244, 1;
	mov.f32 	%f143, 0f00000000;
	mov.f32 	%f144, %f143;
	mov.f32 	%f145, %f143;
	mov.f32 	%f146, %f143;
	mov.f32 	%f147, %f143;
	mov.f32 	%f148, %f143;
	mov.f32 	%f149, %f143;
	mov.f32 	%f150, %f143;
	@%p4 bra 	$L__BB4_38;
	add.s32 	%r4, %r244, 15;
	shr.u32 	%r249, %r4, 4;
	cvt.s64.s32 	%rd3, %r3;
	and.b32  	%r5, %r249, 3;
	setp.lt.u32 	%p5, %r244, 49;
	mov.b32 	%r342, 0;
	mov.f32 	%f143, 0f00000000;
	@%p5 bra 	$L__BB4_29;
	and.b32  	%r253, %r249, 134217724;
	neg.s32 	%r277, %r253;
	mul.lo.s32 	%r276, %r246, 48;
	mul.lo.s32 	%r275, %r245, 48;
	shl.b32 	%r273, %r246, 5;
	shl.b32 	%r272, %r245, 5;
	shl.b32 	%r271, %r245, 4;
	shl.b32 	%r270, %r246, 4;
	mov.f32 	%f143, 0f00000000;
	mov.b32 	%r274, 32;
	mov.b32 	%r268, 0;
	cvt.u64.u32 	%rd10, %r363;
	mov.u32 	%r269, %r268;
	mov.f32 	%f144, %f143;
	mov.f32 	%f145, %f143;
	mov.f32 	%f146, %f143;
	mov.f32 	%f147, %f143;
	mov.f32 	%f148, %f143;
	mov.f32 	%f149, %f143;
	mov.f32 	%f150, %f143;
$L__BB4_4:
	add.s32 	%r23, %r274, -32;
	setp.ge.s32 	%p6, %r23, %r244;
	@%p6 bra 	$L__BB4_6;
	cvt.s64.s32 	%rd9, %r268;
	add.s64 	%rd11, %rd9, %rd10;
	shl.b64 	%rd12, %rd11, 1;
	add.s64 	%rd13, %rd2, %rd12;
	wmma.load.a.sync.aligned.col.m16n16k16.global.f16 	{%r285, %r284, %r283, %r282, %r281, %r280, %r279, %r278}, [%rd13], %r245;
	bra.uni 	$L__BB4_7;
$L__BB4_6:
	mov.f32 	%f85, 0f00000000;
	// begin inline asm
	{  cvt.rn.f16.f32 %rs1, %f85;}

	// end inline asm
	mov.b32 	%r278, {%rs1, %rs1};
	mov.u32 	%r279, %r278;
	mov.u32 	%r280, %r278;
	mov.u32 	%r281, %r278;
	mov.u32 	%r282, %r278;
	mov.u32 	%r283, %r278;
	mov.u32 	%r284, %r278;
	mov.u32 	%r285, %r278;
$L__BB4_7:
	setp.ge.s32 	%p7, %r23, %r244;
	@%p7 bra 	$L__BB4_9;
	cvt.s64.s32 	%rd14, %r269;
	add.s64 	%rd15, %rd14, %rd3;
	shl.b64 	%rd16, %rd15, 1;
	add.s64 	%rd17, %rd1, %rd16;
	wmma.load.b.sync.aligned.row.m16n16k16.global.f16 	{%r293, %r292, %r291, %r290, %r289, %r288, %r287, %r286}, [%rd17], %r246;
	bra.uni 	$L__BB4_10;
$L__BB4_9:
	mov.f32 	%f86, 0f00000000;
	// begin inline asm
	{  cvt.rn.f16.f32 %rs2, %f86;}

	// end inline asm
	mov.b32 	%r286, {%rs2, %rs2};
	mov.u32 	%r287, %r286;
	mov.u32 	%r288, %r286;
	mov.u32 	%r289, %r286;
	mov.u32 	%r290, %r286;
	mov.u32 	%r291, %r286;
	mov.u32 	%r292, %r286;
	mov.u32 	%r293, %r286;
$L__BB4_10:
	wmma.mma.sync.aligned.col.row.m16n16k16.f32.f32 {%f9, %f10, %f11, %f12, %f13, %f14, %f15, %f16}, {%r285, %r284, %r283, %r282, %r281, %r280, %r279, %r278}, {%r293, %r292, %r291, %r290, %r289, %r288, %r287, %r286}, {%f150, %f149, %f148, %f147, %f146, %f145, %f144, %f143};
	add.s32 	%r58, %r274, -16;
	setp.lt.s32 	%p8, %r58, %r244;
	@%p8 bra 	$L__BB4_12;
	mov.f32 	%f87, 0f00000000;
	// begin inline asm
	{  cvt.rn.f16.f32 %rs3, %f87;}

	// end inline asm
	mov.b32 	%r294, {%rs3, %rs3};
	mov.u32 	%r295, %r294;
	mov.u32 	%r296, %r294;
	mov.u32 	%r297, %r294;
	mov.u32 	%r298, %r294;
	mov.u32 	%r299, %r294;
	mov.u32 	%r300, %r294;
	mov.u32 	%r301, %r294;
	bra.uni 	$L__BB4_13;
$L__BB4_12:
	cvt.s64.s32 	%rd18, %r271;
	add.s64 	%rd20, %rd18, %rd10;
	shl.b64 	%rd21, %rd20, 1;
	add.s64 	%rd22, %rd2, %rd21;
	wmma.load.a.sync.aligned.col.m16n16k16.global.f16 	{%r301, %r300, %r299, %r298, %r297, %r296, %r295, %r294}, [%rd22], %r245;
$L__BB4_13:
	setp.lt.s32 	%p9, %r58, %r244;
	@%p9 bra 	$L__BB4_15;
	mov.f32 	%f88, 0f00000000;
	// begin inline asm
	{  cvt.rn.f16.f32 %rs4, %f88;}

	// end inline asm
	mov.b32 	%r302, {%rs4, %rs4};
	mov.u32 	%r303, %r302;
	mov.u32 	%r304, %r302;
	mov.u32 	%r305, %r302;
	mov.u32 	%r306, %r302;
	mov.u32 	%r307, %r302;
	mov.u32 	%r308, %r302;
	mov.u32 	%r309, %r302;
	bra.uni 	$L__BB4_16;
$L__BB4_15:
	cvt.s64.s32 	%rd23, %r270;
	add.s64 	%rd24, %rd23, %rd3;
	shl.b64 	%rd25, %rd24, 1;
	add.s64 	%rd26, %rd1, %rd25;
	wmma.load.b.sync.aligned.row.m16n16k16.global.f16 	{%r309, %r308, %r307, %r306, %r305, %r304, %r303, %r302}, [%rd26], %r246;
$L__BB4_16:
	wmma.mma.sync.aligned.col.row.m16n16k16.f32.f32 {%f17, %f18, %f19, %f20, %f21, %f22, %f23, %f24}, {%r301, %r300, %r299, %r298, %r297, %r296, %r295, %r294}, {%r309, %r308, %r307, %r306, %r305, %r304, %r303, %r302}, {%f9, %f10, %f11, %f12, %f13, %f14, %f15, %f16};
	setp.lt.s32 	%p10, %r274, %r244;
	@%p10 bra 	$L__BB4_18;
	mov.f32 	%f89, 0f00000000;
	// begin inline asm
	{  cvt.rn.f16.f32 %rs5, %f89;}

	// end inline asm
	mov.b32 	%r310, {%rs5, %rs5};
	mov.u32 	%r311, %r310;
	mov.u32 	%r312, %r310;
	mov.u32 	%r313, %r310;
	mov.u32 	%r314, %r310;
	mov.u32 	%r315, %r310;
	mov.u32 	%r316, %r310;
	mov.u32 	%r317, %r310;
	bra.uni 	$L__BB4_19;
$L__BB4_18:
	cvt.s64.s32 	%rd27, %r272;
	add.s64 	%rd29, %rd27, %rd10;
	shl.b64 	%rd30, %rd29, 1;
	add.s64 	%rd31, %rd2, %rd30;
	wmma.load.a.sync.aligned.col.m16n16k16.global.f16 	{%r317, %r316, %r315, %r314, %r313, %r312, %r311, %r310}, [%rd31], %r245;
$L__BB4_19:
	setp.lt.s32 	%p11, %r274, %r244;
	@%p11 bra 	$L__BB4_21;
	mov.f32 	%f90, 0f00000000;
	// begin inline asm
	{  cvt.rn.f16.f32 %rs6, %f90;}

	// end inline asm
	mov.b32 	%r318, {%rs6, %rs6};
	mov.u32 	%r319, %r318;
	mov.u32 	%r320, %r318;
	mov.u32 	%r321, %r318;
	mov.u32 	%r322, %r318;
	mov.u32 	%r323, %r318;
	mov.u32 	%r324, %r318;
	mov.u32 	%r325, %r318;
	bra.uni 	$L__BB4_22;
$L__BB4_21:
	cvt.s64.s32 	%rd32, %r273;
	add.s64 	%rd33, %rd32, %rd3;
	shl.b64 	%rd34, %rd33, 1;
	add.s64 	%rd35, %rd1, %rd34;
	wmma.load.b.sync.aligned.row.m16n16k16.global.f16 	{%r325, %r324, %r323, %r322, %r321, %r320, %r319, %r318}, [%rd35], %r246;
$L__BB4_22:
	wmma.mma.sync.aligned.col.row.m16n16k16.f32.f32 {%f25, %f26, %f27, %f28, %f29, %f30, %f31, %f32}, {%r317, %r316, %r315, %r314, %r313, %r312, %r311, %r310}, {%r325, %r324, %r323, %r322, %r321, %r320, %r319, %r318}, {%f17, %f18, %f19, %f20, %f21, %f22, %f23, %f24};
	add.s32 	%r254, %r274, 16;
	setp.lt.s32 	%p12, %r254, %r244;
	@%p12 bra 	$L__BB4_24;
	mov.f32 	%f91, 0f00000000;
	// begin inline asm
	{  cvt.rn.f16.f32 %rs7, %f91;}

	// end inline asm
	mov.b32 	%r326, {%rs7, %rs7};
	mov.u32 	%r327, %r326;
	mov.u32 	%r328, %r326;
	mov.u32 	%r329, %r326;
	mov.u32 	%r330, %r326;
	mov.u32 	%r331, %r326;
	mov.u32 	%r332, %r326;
	mov.u32 	%r333, %r326;
	bra.uni 	$L__BB4_25;
$L__BB4_24:
	cvt.s64.s32 	%rd36, %r275;
	add.s64 	%rd38, %rd36, %rd10;
	shl.b64 	%rd39, %rd38, 1;
	add.s64 	%rd40, %rd2, %rd39;
	wmma.load.a.sync.aligned.col.m16n16k16.global.f16 	{%r333, %r332, %r331, %r330, %r329, %r328, %r327, %r326}, [%rd40], %r245;
$L__BB4_25:
	setp.lt.s32 	%p13, %r254, %r244;
	@%p13 bra 	$L__BB4_27;
	mov.f32 	%f92, 0f00000000;
	// begin inline asm
	{  cvt.rn.f16.f32 %rs8, %f92;}

	// end inline asm
	mov.b32 	%r334, {%rs8, %rs8};
	mov.u32 	%r335, %r334;
	mov.u32 	%r336, %r334;
	mov.u32 	%r337, %r334;
	mov.u32 	%r338, %r334;
	mov.u32 	%r339, %r334;
	mov.u32 	%r340, %r334;
	mov.u32 	%r341, %r334;
	bra.uni 	$L__BB4_28;
$L__BB4_27:
	cvt.s64.s32 	%rd41, %r276;
	add.s64 	%rd42, %rd41, %rd3;
	shl.b64 	%rd43, %rd42, 1;
	add.s64 	%rd44, %rd1, %rd43;
	wmma.load.b.sync.aligned.row.m16n16k16.global.f16 	{%r341, %r340, %r339, %r338, %r337, %r336, %r335, %r334}, [%rd44], %r246;
$L__BB4_28:
	add.s32 	%r256, %r244, 15;
	shr.u32 	%r257, %r256, 4;
	and.b32  	%r342, %r257, 134217724;
	wmma.mma.sync.aligned.col.row.m16n16k16.f32.f32 {%f150, %f149, %f148, %f147, %f146, %f145, %f144, %f143}, {%r333, %r332, %r331, %r330, %r329, %r328, %r327, %r326}, {%r341, %r340, %r339, %r338, %r337, %r336, %r335, %r334}, {%f25, %f26, %f27, %f28, %f29, %f30, %f31, %f32};
	add.s32 	%r277, %r277, 4;
	shl.b32 	%r258, %r246, 6;
	add.s32 	%r276, %r276, %r258;
	shl.b32 	%r259, %r245, 6;
	add.s32 	%r275, %r275, %r259;
	add.s32 	%r274, %r274, 64;
	add.s32 	%r273, %r273, %r258;
	add.s32 	%r272, %r272, %r259;
	add.s32 	%r271, %r271, %r259;
	add.s32 	%r270, %r270, %r258;
	add.s32 	%r269, %r269, %r258;
	add.s32 	%r268, %r268, %r259;
	setp.ne.s32 	%p14, %r277, 0;
	@%p14 bra 	$L__BB4_4;
$L__BB4_29:
	setp.eq.s32 	%p15, %r5, 0;
	@%p15 bra 	$L__BB4_38;
	mul.lo.s32 	%r260, %r342, %r246;
	shl.b32 	%r346, %r260, 4;
	shl.b32 	%r174, %r246, 4;
	mul.lo.s32 	%r261, %r342, %r245;
	shl.b32 	%r345, %r261, 4;
	shl.b32 	%r176, %r245, 4;
	shl.b32 	%r344, %r342, 4;
	neg.s32 	%r343, %r5;
	cvt.u64.u32 	%rd46, %r363;
$L__BB4_31:
	.pragma "nounroll";
	setp.lt.s32 	%p16, %r344, %r244;
	@%p16 bra 	$L__BB4_33;
	mov.f32 	%f93, 0f00000000;
	// begin inline asm
	{  cvt.rn.f16.f32 %rs9, %f93;}

	// end inline asm
	mov.b32 	%r347, {%rs9, %rs9};
	mov.u32 	%r348, %r347;
	mov.u32 	%r349, %r347;
	mov.u32 	%r350, %r347;
	mov.u32 	%r351, %r347;
	mov.u32 	%r352, %r347;
	mov.u32 	%r353, %r347;
	mov.u32 	%r354, %r347;
	bra.uni 	$L__BB4_34;
$L__BB4_33:
	cvt.s64.s32 	%rd45, %r345;
	add.s64 	%rd47, %rd45, %rd46;
	shl.b64 	%rd48, %rd47, 1;
	add.s64 	%rd49, %rd2, %rd48;
	wmma.load.a.sync.aligned.col.m16n16k16.global.f16 	{%r354, %r353, %r352, %r351, %r350, %r349, %r348, %r347}, [%rd49], %r245;
$L__BB4_34:
	setp.lt.s32 	%p17, %r344, %r244;
	@%p17 bra 	$L__BB4_36;
	mov.f32 	%f94, 0f00000000;
	// begin inline asm
	{  cvt.rn.f16.f32 %rs10, %f94;}

	// end inline asm
	mov.b32 	%r355, {%rs10, %rs10};
	mov.u32 	%r356, %r355;
	mov.u32 	%r357, %r355;
	mov.u32 	%r358, %r355;
	mov.u32 	%r359, %r355;
	mov.u32 	%r360, %r355;
	mov.u32 	%r361, %r355;
	mov.u32 	%r362, %r355;
	bra.uni 	$L__BB4_37;
$L__BB4_36:
	cvt.s64.s32 	%rd50, %r346;
	add.s64 	%rd51, %rd50, %rd3;
	shl.b64 	%rd52, %rd51, 1;
	add.s64 	%rd53, %rd1, %rd52;
	wmma.load.b.sync.aligned.row.m16n16k16.global.f16 	{%r362, %r361, %r360, %r359, %r358, %r357, %r356, %r355}, [%rd53], %r246;
$L__BB4_37:
	wmma.mma.sync.aligned.col.row.m16n16k16.f32.f32 {%f150, %f149, %f148, %f147, %f146, %f145, %f144, %f143}, {%r354, %r353, %r352, %r351, %r350, %r349, %r348, %r347}, {%r362, %r361, %r360, %r359, %r358, %r357, %r356, %r355}, {%f150, %f149, %f148, %f147, %f146, %f145, %f144, %f143};
	add.s32 	%r346, %r346, %r174;
	add.s32 	%r345, %r345, %r176;
	add.s32 	%r344, %r344, 16;
	add.s32 	%r343, %r343, 1;
	setp.ne.s32 	%p18, %r343, 0;
	@%p18 bra 	$L__BB4_31;
$L__BB4_38:
	ld.param.f64 	%fd68, [_Z32batch_update_output_weights_wmmaP6__halfS0_Pdiiid_param_6];
	ld.param.u64 	%rd55, [_Z32batch_update_output_weights_wmmaP6__halfS0_Pdiiid_param_2];
	mov.u32 	%r263, _ZZ32batch_update_output_weights_wmmaP6__halfS0_PdiiidE6C_tile;
	mov.b32 	%r264, 16;
	wmma.store.d.sync.aligned.row.m16n16k16.shared.f32 	[%r263], {%f150, %f149, %f148, %f147, %f146, %f145, %f144, %f143}, %r264;
	cvt.rn.f64.s32 	%fd1, %r244;
	neg.f64 	%fd2, %fd68;
	add.s32 	%r221, %r3, 1;
	add.s32 	%r222, %r3, 2;
	add.s32 	%r223, %r3, 3;
	add.s32 	%r224, %r3, 4;
	add.s32 	%r225, %r3, 5;
	add.s32 	%r226, %r3, 6;
	add.s32 	%r227, %r3, 7;
	add.s32 	%r228, %r3, 8;
	add.s32 	%r229, %r3, 9;
	add.s32 	%r230, %r3, 10;
	add.s32 	%r231, %r3, 11;
	add.s32 	%r232, %r3, 12;
	add.s32 	%r233, %r3, 13;
	add.s32 	%r234, %r3, 14;
	add.s32 	%r235, %r3, 15;
	mul.lo.s32 	%r265, %r1, %r246;
	shl.b32 	%r266, %r265, 4;
	add.s32 	%r364, %r266, %r3;
	cvta.to.global.u64 	%rd4, %rd55;
	mov.b32 	%r365, 32;
$L__BB4_39:
	setp.ge.s32 	%p19, %r363, %r245;
	@%p19 bra 	$L__BB4_70;
	setp.ge.s32 	%p20, %r221, %r246;
	add.s32 	%r240, %r263, %r365;
	ld.shared.f32 	%f95, [%r240+-32];
	cvt.f64.f32 	%fd4, %f95;
	div.rn.f64 	%fd5, %fd4, %fd1;
	mul.wide.s32 	%rd54, %r364, 8;
	add.s64 	%rd5, %rd4, %rd54;
	mul.f64 	%fd6, %fd5, %fd2;
	atom.global.add.f64 	%fd7, [%rd5], %fd6;
	@%p20 bra 	$L__BB4_42;
	ld.shared.f32 	%f96, [%r240+-28];
	cvt.f64.f32 	%fd8, %f96;
	div.rn.f64 	%fd9, %fd8, %fd1;
	mul.f64 	%fd10, %fd9, %fd2;
	atom.global.add.f64 	%fd11, [%rd5+8], %fd10;
$L__BB4_42:
	setp.ge.s32 	%p21, %r222, %r246;
	@%p21 bra 	$L__BB4_44;
	ld.shared.f32 	%f97, [%r240+-24];
	cvt.f64.f32 	%fd12, %f97;
	div.rn.f64 	%fd13, %fd12, %fd1;
	mul.f64 	%fd14, %fd13, %fd2;
	atom.global.add.f64 	%fd15, [%rd5+16], %fd14;
$L__BB4_44:
	setp.ge.s32 	%p22, %r223, %r246;
	@%p22 bra 	$L__BB4_46;
	ld.shared.f32 	%f98, [%r240+-20];
	cvt.f64.f32 	%fd16, %f98;
	div.rn.f64 	%fd17, %fd16, %fd1;
	mul.f64 	%fd18, %fd17, %fd2;
	atom.global.add.f64 	%fd19, [%rd5+24], %fd18;
$L__BB4_46:
	setp.ge.s32 	%p23, %r224, %r246;
	@%p23 bra 	$L__BB4_48;
	ld.shared.f32 	%f99, [%r240+-16];
	cvt.f64.f32 	%fd20, %f99;
	div.rn.f64 	%fd21, %fd20, %fd1;
	mul.f64 	%fd22, %fd21, %fd2;
	atom.global.add.f64 	%fd23, [%rd5+32], %fd22;
$L__BB4_48:
	setp.ge.s32 	%p24, %r225, %r246;
	@%p24 bra 	$L__BB4_50;
	ld.shared.f32 	%f100, [%r240+-12];
	cvt.f64.f32 	%fd24, %f100;
	div.rn.f64 	%fd25, %fd24, %fd1;
	mul.f64 	%fd26, %fd25, %fd2;
	atom.global.add.f64 	%fd27, [%rd5+40], %fd26;
$L__BB4_50:
	setp.ge.s32 	%p25, %r226, %r246;
	@%p25 bra 	$L__BB4_52;
	ld.shared.f32 	%f101, [%r240+-8];
	cvt.f64.f32 	%fd28, %f101;
	div.rn.f64 	%fd29, %fd28, %fd1;
	mul.f64 	%fd30, %fd29, %fd2;
	atom.global.add.f64 	%fd31, [%rd5+48], %fd30;
$L__BB4_52:
	setp.ge.s32 	%p26, %r227, %r246;
	@%p26 bra 	$L__BB4_54;
	ld.shared.f32 	%f102, [%r240+-4];
	cvt.f64.f32 	%fd32, %f102;
	div.rn.f64 	%fd33, %fd32, %fd1;
	mul.f64 	%fd34, %fd33, %fd2;
	atom.global.add.f64 	%fd35, [%rd5+56], %fd34;
$L__BB4_54:
	setp.ge.s32 	%p27, %r228, %r246;
	@%p27 bra 	$L__BB4_56;
	ld.shared.f32 	%f103, [%r240];
	cvt.f64.f32 	%fd36, %f103;
	div.rn.f64 	%fd37, %fd36, %fd1;
	mul.f64 	%fd38, %fd37, %fd2;
	atom.global.add.f64 	%fd39, [%rd5+64], %fd38;
$L__BB4_56:
	setp.ge.s32 	%p28, %r229, %r246;
	@%p28 bra 	$L__BB4_58;
	ld.shared.f32 	%f104, [%r240+4];
	cvt.f64.f32 	%fd40, %f104;
	div.rn.f64 	%fd41, %fd40, %fd1;
	mul.f64 	%fd42, %fd41, %fd2;
	atom.global.add.f64 	%fd43, [%rd5+72], %fd42;
$L__BB4_58:
	setp.ge.s32 	%p29, %r230, %r246;
	@%p29 bra 	$L__BB4_60;
	ld.shared.f32 	%f105, [%r240+8];
	cvt.f64.f32 	%fd44, %f105;
	div.rn.f64 	%fd45, %fd44, %fd1;
	mul.f64 	%fd46, %fd45, %fd2;
	atom.global.add.f64 	%fd47, [%rd5+80], %fd46;
$L__BB4_60:
	setp.ge.s32 	%p30, %r231, %r246;
	@%p30 bra 	$L__BB4_62;
	ld.shared.f32 	%f106, [%r240+12];
	cvt.f64.f32 	%fd48, %f106;
	div.rn.f64 	%fd49, %fd48, %fd1;
	mul.f64 	%fd50, %fd49, %fd2;
	atom.global.add.f64 	%fd51, [%rd5+88], %fd50;
$L__BB4_62:
	setp.ge.s32 	%p31, %r232, %r246;
	@%p31 bra 	$L__BB4_64;
	ld.shared.f32 	%f107, [%r240+16];
	cvt.f64.f32 	%fd52, %f107;
	div.rn.f64 	%fd53, %fd52, %fd1;
	mul.f64 	%fd54, %fd53, %fd2;
	atom.global.add.f64 	%fd55, [%rd5+96], %fd54;
$L__BB4_64:
	setp.ge.s32 	%p32, %r233, %r246;
	@%p32 bra 	$L__BB4_66;
	ld.shared.f32 	%f108, [%r240+20];
	cvt.f64.f32 	%fd56, %f108;
	div.rn.f64 	%fd57, %fd56, %fd1;
	mul.f64 	%fd58, %fd57, %fd2;
	atom.global.add.f64 	%fd59, [%rd5+104], %fd58;
$L__BB4_66:
	setp.ge.s32 	%p33, %r234, %r246;
	@%p33 bra 	$L__BB4_68;
	ld.shared.f32 	%f109, [%r240+24];
	cvt.f64.f32 	%fd60, %f109;
	div.rn.f64 	%fd61, %fd60, %fd1;
	mul.f64 	%fd62, %fd61, %fd2;
	atom.global.add.f64 	%fd63, [%rd5+112], %fd62;
$L__BB4_68:
	setp.ge.s32 	%p34, %r235, %r246;
	@%p34 bra 	$L__BB4_70;
	ld.shared.f32 	%f110, [%r240+28];
	cvt.f64.f32 	%fd64, %f110;
	div.rn.f64 	%fd65, %fd64, %fd1;
	mul.f64 	%fd66, %fd65, %fd2;
	atom.global.add.f64 	%fd67, [%rd5+120], %fd66;
$L__BB4_70:
	add.s32 	%r365, %r365, 64;
	add.s32 	%r364, %r364, %r246;
	add.s32 	%r363, %r363, 1;
	setp.ne.s32 	%p35, %r365, 1056;
	@%p35 bra 	$L__BB4_39;
$L__BB4_71:
	ret;

}
	// .globl	_Z32batch_update_hidden_weights_wmmaP6__halfS0_Pdiiid
.visible .entry _Z32batch_update_hidden_weights_wmmaP6__halfS0_Pdiiid(
	.param .u64 .ptr .align 1 _Z32batch_update_hidden_weights_wmmaP6__halfS0_Pdiiid_param_0,
	.param .u64 .ptr .align 1 _Z32batch_update_hidden_weights_wmmaP6__halfS0_Pdiiid_param_1,
	.param .u64 .ptr .align 1 _Z32batch_update_hidden_weights_wmmaP6__halfS0_Pdiiid_param_2,
	.param .u32 _Z32batch_update_hidden_weights_wmmaP6__halfS0_Pdiiid_param_3,
	.param .u32 _Z32batch_update_hidden_weights_wmmaP6__halfS0_Pdiiid_param_4,
	.param .u32 _Z32batch_update_hidden_weights_wmmaP6__halfS0_Pdiiid_param_5,
	.param .f64 _Z32batch_update_hidden_weights_wmmaP6__halfS0_Pdiiid_param_6
)
{
	.reg .pred 	%p<36>;
	.reg .b16 	%rs<11>;
	.reg .b32 	%r<366>;
	.reg .b32 	%f<151>;
	.reg .b64 	%rd<56>;
	.reg .b64 	%fd<69>;
	// demoted variable
	.shared .align 4 .b8 _ZZ32batch_update_hidden_weights_wmmaP6__halfS0_PdiiidE6C_tile[1024];
	ld.param.u64 	%rd7, [_Z32batch_update_hidden_weights_wmmaP6__halfS0_Pdiiid_param_0];
	ld.param.u64 	%rd8, [_Z32batch_update_hidden_weights_wmmaP6__halfS0_Pdiiid_param_1];
	ld.param.u32 	%r244, [_Z32batch_update_hidden_weights_wmmaP6__halfS0_Pdiiid_param_3];
	ld.param.u32 	%r245, [_Z32batch_update_hidden_weights_wmmaP6__halfS0_Pdiiid_param_4];
	ld.param.u32 	%r246, [_Z32batch_update_hidden_weights_wmmaP6__halfS0_Pdiiid_param_5];
	cvta.to.global.u64 	%rd1, %rd8;
	cvta.to.global.u64 	%rd2, %rd7;
	mov.u32 	%r1, %ctaid.y;
	shl.b32 	%r363, %r1, 4;
	mov.u32 	%r247, %ctaid.x;
	shl.b32 	%r3, %r247, 4;
	setp.ge.s32 	%p1, %r363, %r245;
	setp.ge.s32 	%p2, %r3, %r246;
	or.pred  	%p3, %p1, %p2;
	@%p3 bra 	$L__BB5_71;
	setp.lt.s32 	%p4, %r244, 1;
	mov.f32 	%f143, 0f00000000;
	mov.f32 	%f144, %f143;
	mov.f32 	%f145, %f143;
	mov.f32 	%f146, %f143;
	mov.f32 	%f147, %f143;
	mov.f32 	%f148, %f143;
	mov.f32 	%f149, %f143;
	mov.f32 	%f150, %f143;
	@%p4 bra 	$L__BB5_38;
	add.s32 	%r4, %r244, 15;
	shr.u32 	%r249, %r4, 4;
	cvt.s64.s32 	%rd3, %r3;
	and.b32  	%r5, %r249, 3;
	setp.lt.u32 	%p5, %r244, 49;
	mov.b32 	%r342, 0;
	mov.f32 	%f143, 0f00000000;
	@%p5 bra 	$L__BB5_29;
	and.b32  	%r253, %r249, 134217724;
	neg.s32 	%r277, %r253;
	mul.lo.s32 	%r276, %r246, 48;
	mul.lo.s32 	%r275, %r245, 48;
	shl.b32 	%r273, %r246, 5;
	shl.b32 	%r272, %r245, 5;
	shl.b32 	%r271, %r245, 4;
	shl.b32 	%r270, %r246, 4;
	mov.f32 	%f143, 0f00000000;
	mov.b32 	%r274, 32;
	mov.b32 	%r268, 0;
	cvt.u64.u32 	%rd10, %r363;
	mov.u32 	%r269, %r268;
	mov.f32 	%f144, %f143;
	mov.f32 	%f145, %f143;
	mov.f32 	%f146, %f143;
	mov.f32 	%f147, %f143;
	mov.f32 	%f148, %f143;
	mov.f32 	%f149, %f143;
	mov.f32 	%f150, %f143;
$L__BB5_4:
	add.s32 	%r23, %r274, -32;
	setp.ge.s32 	%p6, %r23, %r244;
	@%p6 bra 	$L__BB5_6;
	cvt.s64.s32 	%rd9, %r268;
	add.s64 	%rd11, %rd9, %rd10;
	shl.b64 	%rd12, %rd11, 1;
	add.s64 	%rd13, %rd2, %rd12;
	wmma.load.a.sync.aligned.col.m16n16k16.global.f16 	{%r285, %r284, %r283, %r282, %r281, %r280, %r279, %r278}, [%rd13], %r245;
	bra.uni 	$L__BB5_7;
$L__BB5_6:
	mov.f32 	%f85, 0f00000000;
	// begin inline asm
	{  cvt.rn.f16.f32 %rs1, %f85;}

	// end inline asm
	mov.b32 	%r278, {%rs1, %rs1};
	mov.u32 	%r279, %r278;
	mov.u32 	%r280, %r278;
	mov.u32 	%r281, %r278;
	mov.u32 	%r282, %r278;
	mov.u32 	%r283, %r278;
	mov.u32 	%r284, %r278;
	mov.u32 	%r285, %r278;
$L__BB5_7:
	setp.ge.s32 	%p7, %r23, %r244;
	@%p7 bra 	$L__BB5_9;
	cvt.s64.s32 	%rd14, %r269;
	add.s64 	%rd15, %rd14, %rd3;
	shl.b64 	%rd16, %rd15, 1;
	add.s64 	%rd17, %rd1, %rd16;
	wmma.load.b.sync.aligned.row.m16n16k16.global.f16 	{%r293, %r292, %r291, %r290, %r289, %r288, %r287, %r286}, [%rd17], %r246;
	bra.uni 	$L__BB5_10;
$L__BB5_9:
	mov.f32 	%f86, 0f00000000;
	// begin inline asm
	{  cvt.rn.f16.f32 %rs2, %f86;}

	// end inline asm
	mov.b32 	%r286, {%rs2, %rs2};
	mov.u32 	%r287, %r286;
	mov.u32 	%r288, %r286;
	mov.u32 	%r289, %r286;
	mov.u32 	%r290, %r286;
	mov.u32 	%r291, %r286;
	mov.u32 	%r292, %r286;
	mov.u32 	%r293, %r286;
$L__BB5_10:
	wmma.mma.sync.aligned.col.row.m16n16k16.f32.f32 {%f9, %f10, %f11, %f12, %f13, %f14, %f15, %f16}, {%r285, %r284, %r283, %r282, %r281, %r280, %r279, %r278}, {%r293, %r292, %r291, %r290, %r289, %r288, %r287, %r286}, {%f150, %f149, %f148, %f147, %f146, %f145, %f144, %f143};
	add.s32 	%r58, %r274, -16;
	setp.lt.s32 	%p8, %r58, %r244;
	@%p8 bra 	$L__BB5_12;
	mov.f32 	%f87, 0f00000000;
	// begin inline asm
	{  cvt.rn.f16.f32 %rs3, %f87;}

	// end inline asm
	mov.b32 	%r294, {%rs3, %rs3};
	mov.u32 	%r295, %r294;
	mov.u32 	%r296, %r294;
	mov.u32 	%r297, %r294;
	mov.u32 	%r298, %r294;
	mov.u32 	%r299, %r294;
	mov.u32 	%r300, %r294;
	mov.u32 	%r301, %r294;
	bra.uni 	$L__BB5_13;
$L__BB5_12:
	cvt.s64.s32 	%rd18, %r271;
	add.s64 	%rd20, %rd18, %rd10;
	shl.b64 	%rd21, %rd20, 1;
	add.s64 	%rd22, %rd2, %rd21;
	wmma.load.a.sync.aligned.col.m16n16k16.global.f16 	{%r301, %r300, %r299, %r298, %r297, %r296, %r295, %r294}, [%rd22], %r245;
$L__BB5_13:
	setp.lt.s32 	%p9, %r58, %r244;
	@%p9 bra 	$L__BB5_15;
	mov.f32 	%f88, 0f00000000;
	// begin inline asm
	{  cvt.rn.f16.f32 %rs4, %f88;}

	// end inline asm
	mov.b32 	%r302, {%rs4, %rs4};
	mov.u32 	%r303, %r302;
	mov.u32 	%r304, %r302;
	mov.u32 	%r305, %r302;
	mov.u32 	%r306, %r302;
	mov.u32 	%r307, %r302;
	mov.u32 	%r308, %r302;
	mov.u32 	%r309, %r302;
	bra.uni 	$L__BB5_16;
$L__BB5_15:
	cvt.s64.s32 	%rd23, %r270;
	add.s64 	%rd24, %rd23, %rd3;
	shl.b64 	%rd25, %rd24, 1;
	add.s64 	%rd26, %rd1, %rd25;
	wmma.load.b.sync.aligned.row.m16n16k16.global.f16 	{%r309, %r308, %r307, %r306, %r305, %r304, %r303, %r302}, [%rd26], %r246;
$L__BB5_16:
	wmma.mma.sync.aligned.col.row.m16n16k16.f32.f32 {%f17, %f18, %f19, %f20, %f21, %f22, %f23, %f24}, {%r301, %r300, %r299, %r298, %r297, %r296, %r295, %r294}, {%r309, %r308, %r307, %r306, %r305, %r304, %r303, %r302}, {%f9, %f10, %f11, %f12, %f13, %f14, %f15, %f16};
	setp.lt.s32 	%p10, %r274, %r244;
	@%p10 bra 	$L__BB5_18;
	mov.f32 	%f89, 0f00000000;
	// begin inline asm
	{  cvt.rn.f16.f32 %rs5, %f89;}

	// end inline asm
	mov.b32 	%r310, {%rs5, %rs5};
	mov.u32 	%r311, %r310;
	mov.u32 	%r312, %r310;
	mov.u32 	%r313, %r310;
	mov.u32 	%r314, %r310;
	mov.u32 	%r315, %r310;
	mov.u32 	%r316, %r310;
	mov.u32 	%r317, %r310;
	bra.uni 	$L__BB5_19;
$L__BB5_18:
	cvt.s64.s32 	%rd27, %r272;
	add.s64 	%rd29, %rd27, %rd10;
	shl.b64 	%rd30, %rd29, 1;
	add.s64 	%rd31, %rd2, %rd30;
	wmma.load.a.sync.aligned.col.m16n16k16.global.f16 	{%r317, %r316, %r315, %r314, %r313, %r312, %r311, %r310}, [%rd31], %r245;
$L__BB5_19:
	setp.lt.s32 	%p11, %r274, %r244;
	@%p11 bra 	$L__BB5_21;
	mov.f32 	%f90, 0f00000000;
	// begin inline asm
	{  cvt.rn.f16.f32 %rs6, %f90;}

	// end inline asm
	mov.b32 	%r318, {%rs6, %rs6};
	mov.u32 	%r319, %r318;
	mov.u32 	%r320, %r318;
	mov.u32 	%r321, %r318;
	mov.u32 	%r322, %r318;
	mov.u32 	%r323, %r318;
	mov.u32 	%r324, %r318;
	mov.u32 	%r325, %r318;
	bra.uni 	$L__BB5_22;
$L__BB5_21:
	cvt.s64.s32 	%rd32, %r273;
	add.s64 	%rd33, %rd32, %rd3;
	shl.b64 	%rd34, %rd33, 1;
	add.s64 	%rd35, %rd1, %rd34;
	wmma.load.b.sync.aligned.row.m16n16k16.global.f16 	{%r325, %r324, %r323, %r322, %r321, %r320, %r319, %r318}, [%rd35], %r246;
$L__BB5_22:
	wmma.mma.sync.aligned.col.row.m16n16k16.f32.f32 {%f25, %f26, %f27, %f28, %f29, %f30, %f31, %f32}, {%r317, %r316, %r315, %r314, %r313, %r312, %r311, %r310}, {%r325, %r324, %r323, %r322, %r321, %r320, %r319, %r318}, {%f17, %f18, %f19, %f20, %f21, %f22, %f23, %f24};
	add.s32 	%r254, %r274, 16;
	setp.lt.s32 	%p12, %r254, %r244;
	@%p12 bra 	$L__BB5_24;
	mov.f32 	%f91, 0f00000000;
	// begin inline asm
	{  cvt.rn.f16.f32 %rs7, %f91;}

	// end inline asm
	mov.b32 	%r326, {%rs7, %rs7};
	mov.u32 	%r327, %r326;
	mov.u32 	%r328, %r326;
	mov.u32 	%r329, %r326;
	mov.u32 	%r330, %r326;
	mov.u32 	%r331, %r326;
	mov.u32 	%r332, %r326;
	mov.u32 	%r333, %r326;
	bra.uni 	$L__BB5_25;
$L__BB5_24:
	cvt.s64.s32 	%rd36, %r275;
	add.s64 	%rd38, %rd36, %rd10;
	shl.b64 	%rd39, %rd38, 1;
	add.s64 	%rd40, %rd2, %rd39;
	wmma.load.a.sync.aligned.col.m16n16k16.global.f16 	{%r333, %r332, %r331, %r330, %r329, %r328, %r327, %r326}, [%rd40], %r245;
$L__BB5_25:
	setp.lt.s32 	%p13, %r254, %r244;
	@%p13 bra 	$L__BB5_27;
	mov.f32 	%f92, 0f00000000;
	// begin inline asm
	{  cvt.rn.f16.f32 %rs8, %f92;}

	// end inline asm
	mov.b32 	%r334, {%rs8, %rs8};
	mov.u32 	%r335, %r334;
	mov.u32 	%r336, %r334;
	mov.u32 	%r337, %r334;
	mov.u32 	%r338, %r334;
	mov.u32 	%r339, %r334;
	mov.u32 	%r340, %r334;
	mov.u32 	%r341, %r334;
	bra.uni 	$L__BB5_28;
$L__BB5_27:
	cvt.s64.s32 	%rd41, %r276;
	add.s64 	%rd42, %rd41, %rd3;
	shl.b64 	%rd43, %rd42, 1;
	add.s64 	%rd44, %rd1, %rd43;
	wmma.load.b.sync.aligned.row.m16n16k16.global.f16 	{%r341, %r340, %r339, %r338, %r337, %r336, %r335, %r334}, [%rd44], %r246;
$L__BB5_28:
	add.s32 	%r256, %r244, 15;
	shr.u32 	%r257, %r256, 4;
	and.b32  	%r342, %r257, 134217724;
	wmma.mma.sync.aligned.col.row.m16n16k16.f32.f32 {%f150, %f149, %f148, %f147, %f146, %f145, %f144, %f143}, {%r333, %r332, %r331, %r330, %r329, %r328, %r327, %r326}, {%r341, %r340, %r339, %r338, %r337, %r336, %r335, %r334}, {%f25, %f26, %f27, %f28, %f29, %f30, %f31, %f32};
	add.s32 	%r277, %r277, 4;
	shl.b32 	%r258, %r246, 6;
	add.s32 	%r276, %r276, %r258;
	shl.b32 	%r259, %r245, 6;
	add.s32 	%r275, %r275, %r259;
	add.s32 	%r274, %r274, 64;
	add.s32 	%r273, %r273, %r258;
	add.s32 	%r272, %r272, %r259;
	add.s32 	%r271, %r271, %r259;
	add.s32 	%r270, %r270, %r258;
	add.s32 	%r269, %r269, %r258;
	add.s32 	%r268, %r268, %r259;
	setp.ne.s32 	%p14, %r277, 0;
	@%p14 bra 	$L__BB5_4;
$L__BB5_29:
	setp.eq.s32 	%p15, %r5, 0;
	@%p15 bra 	$L__BB5_38;
	mul.lo.s32 	%r260, %r342, %r246;
	shl.b32 	%r346, %r260, 4;
	shl.b32 	%r174, %r246, 4;
	mul.lo.s32 	%r261, %r342, %r245;
	shl.b32 	%r345, %r261, 4;
	shl.b32 	%r176, %r245, 4;
	shl.b32 	%r344, %r342, 4;
	neg.s32 	%r343, %r5;
	cvt.u64.u32 	%rd46, %r363;
$L__BB5_31:
	.pragma "nounroll";
	setp.lt.s32 	%p16, %r344, %r244;
	@%p16 bra 	$L__BB5_33;
	mov.f32 	%f93, 0f00000000;
	// begin inline asm
	{  cvt.rn.f16.f32 %rs9, %f93;}

	// end inline asm
	mov.b32 	%r347, {%rs9, %rs9};
	mov.u32 	%r348, %r347;
	mov.u32 	%r349, %r347;
	mov.u32 	%r350, %r347;
	mov.u32 	%r351, %r347;
	mov.u32 	%r352, %r347;
	mov.u32 	%r353, %r347;
	mov.u32 	%r354, %r347;
	bra.uni 	$L__BB5_34;
$L__BB5_33:
	cvt.s64.s32 	%rd45, %r345;
	add.s64 	%rd47, %rd45, %rd46;
	shl.b64 	%rd48, %rd47, 1;
	add.s64 	%rd49, %rd2, %rd48;
	wmma.load.a.sync.aligned.col.m16n16k16.global.f16 	{%r354, %r353, %r352, %r351, %r350, %r349, %r348, %r347}, [%rd49], %r245;
$L__BB5_34:
	setp.lt.s32 	%p17, %r344, %r244;
	@%p17 bra 	$L__BB5_36;
	mov.f32 	%f94, 0f00000000;
	// begin inline asm
	{  cvt.rn.f16.f32 %rs10, %f94;}

	// end inline asm
	mov.b32 	%r355, {%rs10, %rs10};
	mov.u32 	%r356, %r355;
	mov.u32 	%r357, %r355;
	mov.u32 	%r358, %r355;
	mov.u32 	%r359, %r355;
	mov.u32 	%r360, %r355;
	mov.u32 	%r361, %r355;
	mov.u32 	%r362, %r355;
	bra.uni 	$L__BB5_37;
$L__BB5_36:
	cvt.s64.s32 	%rd50, %r346;
	add.s64 	%rd51, %rd50, %rd3;
	shl.b64 	%rd52, %rd51, 1;
	add.s64 	%rd53, %rd1, %rd52;
	wmma.load.b.sync.aligned.row.m16n16k16.global.f16 	{%r362, %r361, %r360, %r359, %r358, %r357, %r356, %r355}, [%rd53], %r246;
$L__BB5_37:
	wmma.mma.sync.aligned.col.row.m16n16k16.f32.f32 {%f150, %f149, %f148, %f147, %f146, %f145, %f144, %f143}, {%r354, %r353, %r352, %r351, %r350, %r349, %r348, %r347}, {%r362, %r361, %r360, %r359, %r358, %r357, %r356, %r355}, {%f150, %f149, %f148, %f147, %f146, %f145, %f144, %f143};
	add.s32 	%r346, %r346, %r174;
	add.s32 	%r345, %r345, %r176;
	add.s32 	%r344, %r344, 16;
	add.s32 	%r343, %r343, 1;
	setp.ne.s32 	%p18, %r343, 0;
	@%p18 bra 	$L__BB5_31;
$L__BB5_38:
	ld.param.f64 	%fd68, [_Z32batch_update_hidden_weights_wmmaP6__halfS0_Pdiiid_param_6];
	ld.param.u64 	%rd55, [_Z32batch_update_hidden_weights_wmmaP6__halfS0_Pdiiid_param_2];
	mov.u32 	%r263, _ZZ32batch_update_hidden_weights_wmmaP6__halfS0_PdiiidE6C_tile;
	mov.b32 	%r264, 16;
	wmma.store.d.sync.aligned.row.m16n16k16.shared.f32 	[%r263], {%f150, %f149, %f148, %f147, %f146, %f145, %f144, %f143}, %r264;
	cvt.rn.f64.s32 	%fd1, %r244;
	neg.f64 	%fd2, %fd68;
	add.s32 	%r221, %r3, 1;
	add.s32 	%r222, %r3, 2;
	add.s32 	%r223, %r3, 3;
	add.s32 	%r224, %r3, 4;
	add.s32 	%r225, %r3, 5;
	add.s32 	%r226, %r3, 6;
	add.s32 	%r227, %r3, 7;
	add.s32 	%r228, %r3, 8;
	add.s32 	%r229, %r3, 9;
	add.s32 	%r230, %r3, 10;
	add.s32 	%r231, %r3, 11;
	add.s32 	%r232, %r3, 12;
	add.s32 	%r233, %r3, 13;
	add.s32 	%r234, %r3, 14;
	add.s32 	%r235, %r3, 15;
	mul.lo.s32 	%r265, %r1, %r246;
	shl.b32 	%r266, %r265, 4;
	add.s32 	%r364, %r266, %r3;
	cvta.to.global.u64 	%rd4, %rd55;
	mov.b32 	%r365, 32;
$L__BB5_39:
	setp.ge.s32 	%p19, %r363, %r245;
	@%p19 bra 	$L__BB5_70;
	setp.ge.s32 	%p20, %r221, %r246;
	add.s32 	%r240, %r263, %r365;
	ld.shared.f32 	%f95, [%r240+-32];
	cvt.f64.f32 	%fd4, %f95;
	div.rn.f64 	%fd5, %fd4, %fd1;
	mul.wide.s32 	%rd54, %r364, 8;
	add.s64 	%rd5, %rd4, %rd54;
	mul.f64 	%fd6, %fd5, %fd2;
	atom.global.add.f64 	%fd7, [%rd5], %fd6;
	@%p20 bra 	$L__BB5_42;
	ld.shared.f32 	%f96, [%r240+-28];
	cvt.f64.f32 	%fd8, %f96;
	div.rn.f64 	%fd9, %fd8, %fd1;
	mul.f64 	%fd10, %fd9, %fd2;
	atom.global.add.f64 	%fd11, [%rd5+8], %fd10;
$L__BB5_42:
	setp.ge.s32 	%p21, %r222, %r246;
	@%p21 bra 	$L__BB5_44;
	ld.shared.f32 	%f97, [%r240+-24];
	cvt.f64.f32 	%fd12, %f97;
	div.rn.f64 	%fd13, %fd12, %fd1;
	mul.f64 	%fd14, %fd13, %fd2;
	atom.global.add.f64 	%fd15, [%rd5+16], %fd14;
$L__BB5_44:
	setp.ge.s32 	%p22, %r223, %r246;
	@%p22 bra 	$L__BB5_46;
	ld.shared.f32 	%f98, [%r240+-20];
	cvt.f64.f32 	%fd16, %f98;
	div.rn.f64 	%fd17, %fd16, %fd1;
	mul.f64 	%fd18, %fd17, %fd2;
	atom.global.add.f64 	%fd19, [%rd5+24], %fd18;
$L__BB5_46:
	setp.ge.s32 	%p23, %r224, %r246;
	@%p23 bra 	$L__BB5_48;
	ld.shared.f32 	%f99, [%r240+-16];
	cvt.f64.f32 	%fd20, %f99;
	div.rn.f64 	%fd21, %fd20, %fd1;
	mul.f64 	%fd22, %fd21, %fd2;
	atom.global.add.f64 	%fd23, [%rd5+32], %fd22;
$L__BB5_48:
	setp.ge.s32 	%p24, %r225, %r246;
	@%p24 bra 	$L__BB5_50;
	ld.shared.f32 	%f100, [%r240+-12];
	cvt.f64.f32 	%fd24, %f100;
	div.rn.f64 	%fd25, %fd24, %fd1;
	mul.f64 	%fd26, %fd25, %fd2;
	atom.global.add.f64 	%fd27, [%rd5+40], %fd26;
$L__BB5_50:
	setp.ge.s32 	%p25, %r226, %r246;
	@%p25 bra 	$L__BB5_52;
	ld.shared.f32 	%f101, [%r240+-8];
	cvt.f64.f32 	%fd28, %f101;
	div.rn.f64 	%fd29, %fd28, %fd1;
	mul.f64 	%fd30, %fd29, %fd2;
	atom.global.add.f64 	%fd31, [%rd5+48], %fd30;
$L__BB5_52:
	setp.ge.s32 	%p26, %r227, %r246;
	@%p26 bra 	$L__BB5_54;
	ld.shared.f32 	%f102, [%r240+-4];
	cvt.f64.f32 	%fd32, %f102;
	div.rn.f64 	%fd33, %fd32, %fd1;
	mul.f64 	%fd34, %fd33, %fd2;
	atom.global.add.f64 	%fd35, [%rd5+56], %fd34;
$L__BB5_54:
	setp.ge.s32 	%p27, %r228, %r246;
	@%p27 bra 	$L__BB5_56;
	ld.shared.f32 	%f103, [%r240];
	cvt.f64.f32 	%fd36, %f103;
	div.rn.f64 	%fd37, %fd36, %fd1;
	mul.f64 	%fd38, %fd37, %fd2;
	atom.global.add.f64 	%fd39, [%rd5+64], %fd38;
$L__BB5_56:
	setp.ge.s32 	%p28, %r229, %r246;
	@%p28 bra 	$L__BB5_58;
	ld.shared.f32 	%f104, [%r240+4];
	cvt.f64.f32 	%fd40, %f104;
	div.rn.f64 	%fd41, %fd40, %fd1;
	mul.f64 	%fd42, %fd41, %fd2;
	atom.global.add.f64 	%fd43, [%rd5+72], %fd42;
$L__BB5_58:
	setp.ge.s32 	%p29, %r230, %r246;
	@%p29 bra 	$L__BB5_60;
	ld.shared.f32 	%f105, [%r240+8];
	cvt.f64.f32 	%fd44, %f105;
	div.rn.f64 	%fd45, %fd44, %fd1;
	mul.f64 	%fd46, %fd45, %fd2;
	atom.global.add.f64 	%fd47, [%rd5+80], %fd46;
$L__BB5_60:
	setp.ge.s32 	%p30, %r231, %r246;
	@%p30 bra 	$L__BB5_62;
	ld.shared.f32 	%f106, [%r240+12];
	cvt.f64.f32 	%fd48, %f106;
	div.rn.f64 	%fd49, %fd48, %fd1;
	mul.f64 	%fd50, %fd49, %fd2;
	atom.global.add.f64 	%fd51, [%rd5+88], %fd50;
$L__BB5_62:
	setp.ge.s32 	%p31, %r232, %r246;
	@%p31 bra 	$L__BB5_64;
	ld.shared.f32 	%f107, [%r240+16];
	cvt.f64.f32 	%fd52, %f107;
	div.rn.f64 	%fd53, %fd52, %fd1;
	mul.f64 	%fd54, %fd53, %fd2;
	atom.global.add.f64 	%fd55, [%rd5+96], %fd54;
$L__BB5_64:
	setp.ge.s32 	%p32, %r233, %r246;
	@%p32 bra 	$L__BB5_66;
	ld.shared.f32 	%f108, [%r240+20];
	cvt.f64.f32 	%fd56, %f108;
	div.rn.f64 	%fd57, %fd56, %fd1;
	mul.f64 	%fd58, %fd57, %fd2;
	atom.global.add.f64 	%fd59, [%rd5+104], %fd58;
$L__BB5_66:
	setp.ge.s32 	%p33, %r234, %r246;
	@%p33 bra 	$L__BB5_68;
	ld.shared.f32 	%f109, [%r240+24];
	cvt.f64.f32 	%fd60, %f109;
	div.rn.f64 	%fd61, %fd60, %fd1;
	mul.f64 	%fd62, %fd61, %fd2;
	atom.global.add.f64 	%fd63, [%rd5+112], %fd62;
$L__BB5_68:
	setp.ge.s32 	%p34, %r235, %r246;
	@%p34 bra 	$L__BB5_70;
	ld.shared.f32 	%f110, [%r240+28];
	cvt.f64.f32 	%fd64, %f110;
	div.rn.f64 	%fd65, %fd64, %fd1;
	mul.f64 	%fd66, %fd65, %fd2;
	atom.global.add.f64 	%fd67, [%rd5+120], %fd66;
$L__BB5_70:
	add.s32 	%r365, %r365, 64;
	add.s32 	%r364, %r364, %r246;
	add.s32 	%r363, %r363, 1;
	setp.ne.s32 	%p35, %r365, 1056;
	@%p35 bra 	$L__BB5_39;
$L__BB5_71:
	ret;

}
	// .globl	_Z17batch_relu_kernelPdii
.visible .entry _Z17batch_relu_kernelPdii(
	.param .u64 .ptr .align 1 _Z17batch_relu_kernelPdii_param_0,
	.param .u32 _Z17batch_relu_kernelPdii_param_1,
	.param .u32 _Z17batch_relu_kernelPdii_param_2
)
{
	.reg .pred 	%p<4>;
	.reg .b32 	%r<9>;
	.reg .b64 	%rd<5>;
	.reg .b64 	%fd<3>;

	ld.param.u64 	%rd1, [_Z17batch_relu_kernelPdii_param_0];
	ld.param.u32 	%r4, [_Z17batch_relu_kernelPdii_param_1];
	ld.param.u32 	%r3, [_Z17batch_relu_kernelPdii_param_2];
	mov.u32 	%r5, %ctaid.x;
	mov.u32 	%r6, %ntid.x;
	mov.u32 	%r7, %tid.x;
	mad.lo.s32 	%r1, %r5, %r6, %r7;
	mov.u32 	%r2, %ctaid.y;
	setp.ge.s32 	%p1, %r2, %r4;
	setp.ge.s32 	%p2, %r1, %r3;
	or.pred  	%p3, %p1, %p2;
	@%p3 bra 	$L__BB6_2;
	cvta.to.global.u64 	%rd2, %rd1;
	mad.lo.s32 	%r8, %r3, %r2, %r1;
	mul.wide.s32 	%rd3, %r8, 8;
	add.s64 	%rd4, %rd2, %rd3;
	ld.global.f64 	%fd1, [%rd4];
	max.f64 	%fd2, %fd1, 0d0000000000000000;
	st.global.f64 	[%rd4], %fd2;
$L__BB6_2:
	ret;

}
	// .globl	_Z20batch_softmax_kernelPdii
.visible .entry _Z20batch_softmax_kernelPdii(
	.param .u64 .ptr .align 1 _Z20batch_softmax_kernelPdii_param_0,
	.param .u32 _Z20batch_softmax_kernelPdii_param_1,
	.param .u32 _Z20batch_softmax_kernelPdii_param_2
)
{
	.reg .pred 	%p<63>;
	.reg .b32 	%r<99>;
	.reg .b32 	%f<7>;
	.reg .b64 	%rd<51>;
	.reg .b64 	%fd<234>;

	ld.param.u64 	%rd21, [_Z20batch_softmax_kernelPdii_param_0];
	ld.param.u32 	%r46, [_Z20batch_softmax_kernelPdii_param_1];
	ld.param.u32 	%r45, [_Z20batch_softmax_kernelPdii_param_2];
	mov.u32 	%r1, %ctaid.x;
	setp.ge.s32 	%p1, %r1, %r46;
	@%p1 bra 	$L__BB7_43;
	cvta.to.global.u64 	%rd1, %rd21;
	mul.lo.s32 	%r2, %r45, %r1;
	mul.wide.s32 	%rd22, %r2, 8;
	add.s64 	%rd2, %rd1, %rd22;
	setp.lt.s32 	%p2, %r45, 1;
	mov.f64 	%fd225, 0dFFF0000000000000;
	@%p2 bra 	$L__BB7_14;
	and.b32  	%r3, %r45, 15;
	setp.lt.u32 	%p3, %r45, 16;
	mov.f64 	%fd225, 0dFFF0000000000000;
	mov.b32 	%r88, 0;
	@%p3 bra 	$L__BB7_5;
	and.b32  	%r88, %r45, 2147483632;
	neg.s32 	%r92, %r88;
	add.s64 	%rd24, %rd22, %rd1;
	add.s64 	%rd46, %rd24, 64;
	mov.f64 	%fd225, 0dFFF0000000000000;
$L__BB7_4:
	.pragma "nounroll";
	ld.global.f64 	%fd40, [%rd46+-64];
	setp.gt.f64 	%p4, %fd40, %fd225;
	selp.f64 	%fd41, %fd40, %fd225, %p4;
	ld.global.f64 	%fd42, [%rd46+-56];
	setp.gt.f64 	%p5, %fd42, %fd41;
	selp.f64 	%fd43, %fd42, %fd41, %p5;
	ld.global.f64 	%fd44, [%rd46+-48];
	setp.gt.f64 	%p6, %fd44, %fd43;
	selp.f64 	%fd45, %fd44, %fd43, %p6;
	ld.global.f64 	%fd46, [%rd46+-40];
	setp.gt.f64 	%p7, %fd46, %fd45;
	selp.f64 	%fd47, %fd46, %fd45, %p7;
	ld.global.f64 	%fd48, [%rd46+-32];
	setp.gt.f64 	%p8, %fd48, %fd47;
	selp.f64 	%fd49, %fd48, %fd47, %p8;
	ld.global.f64 	%fd50, [%rd46+-24];
	setp.gt.f64 	%p9, %fd50, %fd49;
	selp.f64 	%fd51, %fd50, %fd49, %p9;
	ld.global.f64 	%fd52, [%rd46+-16];
	setp.gt.f64 	%p10, %fd52, %fd51;
	selp.f64 	%fd53, %fd52, %fd51, %p10;
	ld.global.f64 	%fd54, [%rd46+-8];
	setp.gt.f64 	%p11, %fd54, %fd53;
	selp.f64 	%fd55, %fd54, %fd53, %p11;
	ld.global.f64 	%fd56, [%rd46];
	setp.gt.f64 	%p12, %fd56, %fd55;
	selp.f64 	%fd57, %fd56, %fd55, %p12;
	ld.global.f64 	%fd58, [%rd46+8];
	setp.gt.f64 	%p13, %fd58, %fd57;
	selp.f64 	%fd59, %fd58, %fd57, %p13;
	ld.global.f64 	%fd60, [%rd46+16];
	setp.gt.f64 	%p14, %fd60, %fd59;
	selp.f64 	%fd61, %fd60, %fd59, %p14;
	ld.global.f64 	%fd62, [%rd46+24];
	setp.gt.f64 	%p15, %fd62, %fd61;
	selp.f64 	%fd63, %fd62, %fd61, %p15;
	ld.global.f64 	%fd64, [%rd46+32];
	setp.gt.f64 	%p16, %fd64, %fd63;
	selp.f64 	%fd65, %fd64, %fd63, %p16;
	ld.global.f64 	%fd66, [%rd46+40];
	setp.gt.f64 	%p17, %fd66, %fd65;
	selp.f64 	%fd67, %fd66, %fd65, %p17;
	ld.global.f64 	%fd68, [%rd46+48];
	setp.gt.f64 	%p18, %fd68, %fd67;
	selp.f64 	%fd69, %fd68, %fd67, %p18;
	ld.global.f64 	%fd70, [%rd46+56];
	setp.gt.f64 	%p19, %fd70, %fd69;
	selp.f64 	%fd225, %fd70, %fd69, %p19;
	add.s32 	%r92, %r92, 16;
	add.s64 	%rd46, %rd46, 128;
	setp.eq.s32 	%p20, %r92, 0;
	@%p20 bra 	$L__BB7_5;
	bra.uni 	$L__BB7_4;
$L__BB7_5:
	setp.eq.s32 	%p21, %r3, 0;
	@%p21 bra 	$L__BB7_14;
	and.b32  	%r7, %r45, 7;
	setp.lt.u32 	%p22, %r3, 8;
	@%p22 bra 	$L__BB7_8;
	mul.wide.u32 	%rd25, %r88, 8;
	add.s64 	%rd26, %rd2, %rd25;
	ld.global.f64 	%fd72, [%rd26];
	setp.gt.f64 	%p23, %fd72, %fd225;
	selp.f64 	%fd73, %fd72, %fd225, %p23;
	ld.global.f64 	%fd74, [%rd26+8];
	setp.gt.f64 	%p24, %fd74, %fd73;
	selp.f64 	%fd75, %fd74, %fd73, %p24;
	ld.global.f64 	%fd76, [%rd26+16];
	setp.gt.f64 	%p25, %fd76, %fd75;
	selp.f64 	%fd77, %fd76, %fd75, %p25;
	ld.global.f64 	%fd78, [%rd26+24];
	setp.gt.f64 	%p26, %fd78, %fd77;
	selp.f64 	%fd79, %fd78, %fd77, %p26;
	ld.global.f64 	%fd80, [%rd26+32];
	setp.gt.f64 	%p27, %fd80, %fd79;
	selp.f64 	%fd81, %fd80, %fd79, %p27;
	ld.global.f64 	%fd82, [%rd26+40];
	setp.gt.f64 	%p28, %fd82, %fd81;
	selp.f64 	%fd83, %fd82, %fd81, %p28;
	ld.global.f64 	%fd84, [%rd26+48];
	setp.gt.f64 	%p29, %fd84, %fd83;
	selp.f64 	%fd85, %fd84, %fd83, %p29;
	ld.global.f64 	%fd86, [%rd26+56];
	setp.gt.f64 	%p30, %fd86, %fd85;
	selp.f64 	%fd225, %fd86, %fd85, %p30;
	add.s32 	%r88, %r88, 8;
$L__BB7_8:
	setp.eq.s32 	%p31, %r7, 0;
	@%p31 bra 	$L__BB7_14;
	and.b32  	%r10, %r45, 3;
	setp.lt.u32 	%p32, %r7, 4;
	@%p32 bra 	$L__BB7_11;
	mul.wide.u32 	%rd27, %r88, 8;
	add.s64 	%rd28, %rd2, %rd27;
	ld.global.f64 	%fd88, [%rd28];
	setp.gt.f64 	%p33, %fd88, %fd225;
	selp.f64 	%fd89, %fd88, %fd225, %p33;
	ld.global.f64 	%fd90, [%rd28+8];
	setp.gt.f64 	%p34, %fd90, %fd89;
	selp.f64 	%fd91, %fd90, %fd89, %p34;
	ld.global.f64 	%fd92, [%rd28+16];
	setp.gt.f64 	%p35, %fd92, %fd91;
	selp.f64 	%fd93, %fd92, %fd91, %p35;
	ld.global.f64 	%fd94, [%rd28+24];
	setp.gt.f64 	%p36, %fd94, %fd93;
	selp.f64 	%fd225, %fd94, %fd93, %p36;
	add.s32 	%r88, %r88, 4;
$L__BB7_11:
	setp.eq.s32 	%p37, %r10, 0;
	@%p37 bra 	$L__BB7_14;
	mul.wide.u32 	%rd30, %r88, 8;
	add.s64 	%rd31, %rd22, %rd30;
	add.s64 	%rd45, %rd1, %rd31;
	neg.s32 	%r91, %r10;
$L__BB7_13:
	.pragma "nounroll";
	ld.global.f64 	%fd95, [%rd45];
	setp.gt.f64 	%p38, %fd95, %fd225;
	selp.f64 	%fd225, %fd95, %fd225, %p38;
	add.s64 	%rd45, %rd45, 8;
	add.s32 	%r91, %r91, 1;
	setp.ne.s32 	%p39, %r91, 0;
	@%p39 bra 	$L__BB7_13;
$L__BB7_14:
	setp.lt.s32 	%p40, %r45, 1;
	mov.f64 	%fd230, 0d0000000000000000;
	@%p40 bra 	$L__BB7_30;
	setp.eq.s32 	%p41, %r45, 1;
	mov.f64 	%fd230, 0d0000000000000000;
	mov.b64 	%rd47, 0;
	@%p41 bra 	$L__BB7_25;
	and.b32  	%r48, %r45, 2147483646;
	neg.s32 	%r93, %r48;
	add.s64 	%rd34, %rd22, %rd1;
	add.s64 	%rd48, %rd34, 8;
	mov.f64 	%fd230, 0d0000000000000000;
$L__BB7_17:
	ld.global.f64 	%fd100, [%rd48+-8];
	sub.f64 	%fd24, %fd100, %fd225;
	fma.rn.f64 	%fd101, %fd24, 0d3FF71547652B82FE, 0d4338000000000000;
	{
	.reg .b32 %temp; 
	mov.b64 	{%r26, %temp}, %fd101;
	}
	mov.f64 	%fd102, 0dC338000000000000;
	add.rn.f64 	%fd103, %fd101, %fd102;
	fma.rn.f64 	%fd104, %fd103, 0dBFE62E42FEFA39EF, %fd24;
	fma.rn.f64 	%fd105, %fd103, 0dBC7ABC9E3B39803F, %fd104;
	fma.rn.f64 	%fd106, %fd105, 0d3E5ADE1569CE2BDF, 0d3E928AF3FCA213EA;
	fma.rn.f64 	%fd107, %fd106, %fd105, 0d3EC71DEE62401315;
	fma.rn.f64 	%fd108, %fd107, %fd105, 0d3EFA01997C89EB71;
	fma.rn.f64 	%fd109, %fd108, %fd105, 0d3F2A01A014761F65;
	fma.rn.f64 	%fd110, %fd109, %fd105, 0d3F56C16C1852B7AF;
	fma.rn.f64 	%fd111, %fd110, %fd105, 0d3F81111111122322;
	fma.rn.f64 	%fd112, %fd111, %fd105, 0d3FA55555555502A1;
	fma.rn.f64 	%fd113, %fd112, %fd105, 0d3FC5555555555511;
	fma.rn.f64 	%fd114, %fd113, %fd105, 0d3FE000000000000B;
	fma.rn.f64 	%fd115, %fd114, %fd105, 0d3FF0000000000000;
	fma.rn.f64 	%fd116, %fd115, %fd105, 0d3FF0000000000000;
	{
	.reg .b32 %temp; 
	mov.b64 	{%r27, %temp}, %fd116;
	}
	{
	.reg .b32 %temp; 
	mov.b64 	{%temp, %r28}, %fd116;
	}
	shl.b32 	%r49, %r26, 20;
	add.s32 	%r50, %r49, %r28;
	mov.b64 	%fd232, {%r27, %r50};
	{
	.reg .b32 %temp; 
	mov.b64 	{%temp, %r51}, %fd24;
	}
	mov.b32 	%f4, %r51;
	abs.f32 	%f2, %f4;
	setp.lt.f32 	%p42, %f2, 0f4086232B;
	@%p42 bra 	$L__BB7_20;
	setp.lt.f64 	%p43, %fd24, 0d0000000000000000;
	add.f64 	%fd117, %fd24, 0d7FF0000000000000;
	selp.f64 	%fd232, 0d0000000000000000, %fd117, %p43;
	setp.geu.f32 	%p44, %f2, 0f40874800;
	@%p44 bra 	$L__BB7_20;
	shr.u32 	%r52, %r26, 31;
	add.s32 	%r53, %r26, %r52;
	shr.s32 	%r54, %r53, 1;
	shl.b32 	%r55, %r54, 20;
	add.s32 	%r56, %r28, %r55;
	mov.b64 	%fd118, {%r27, %r56};
	sub.s32 	%r57, %r26, %r54;
	shl.b32 	%r58, %r57, 20;
	add.s32 	%r59, %r58, 1072693248;
	mov.b32 	%r60, 0;
	mov.b64 	%fd119, {%r60, %r59};
	mul.f64 	%fd232, %fd119, %fd118;
$L__BB7_20:
	st.global.f64 	[%rd48+-8], %fd232;
	add.f64 	%fd29, %fd230, %fd232;
	ld.global.f64 	%fd120, [%rd48];
	sub.f64 	%fd30, %fd120, %fd225;
	fma.rn.f64 	%fd121, %fd30, 0d3FF71547652B82FE, 0d4338000000000000;
	{
	.reg .b32 %temp; 
	mov.b64 	{%r29, %temp}, %fd121;
	}
	mov.f64 	%fd122, 0dC338000000000000;
	add.rn.f64 	%fd123, %fd121, %fd122;
	fma.rn.f64 	%fd124, %fd123, 0dBFE62E42FEFA39EF, %fd30;
	fma.rn.f64 	%fd125, %fd123, 0dBC7ABC9E3B39803F, %fd124;
	fma.rn.f64 	%fd126, %fd125, 0d3E5ADE1569CE2BDF, 0d3E928AF3FCA213EA;
	fma.rn.f64 	%fd127, %fd126, %fd125, 0d3EC71DEE62401315;
	fma.rn.f64 	%fd128, %fd127, %fd125, 0d3EFA01997C89EB71;
	fma.rn.f64 	%fd129, %fd128, %fd125, 0d3F2A01A014761F65;
	fma.rn.f64 	%fd130, %fd129, %fd125, 0d3F56C16C1852B7AF;
	fma.rn.f64 	%fd131, %fd130, %fd125, 0d3F81111111122322;
	fma.rn.f64 	%fd132, %fd131, %fd125, 0d3FA55555555502A1;
	fma.rn.f64 	%fd133, %fd132, %fd125, 0d3FC5555555555511;
	fma.rn.f64 	%fd134, %fd133, %fd125, 0d3FE000000000000B;
	fma.rn.f64 	%fd135, %fd134, %fd125, 0d3FF0000000000000;
	fma.rn.f64 	%fd136, %fd135, %fd125, 0d3FF0000000000000;
	{
	.reg .b32 %temp; 
	mov.b64 	{%r30, %temp}, %fd136;
	}
	{
	.reg .b32 %temp; 
	mov.b64 	{%temp, %r31}, %fd136;
	}
	shl.b32 	%r61, %r29, 20;
	add.s32 	%r62, %r61, %r31;
	mov.b64 	%fd233, {%r30, %r62};
	{
	.reg .b32 %temp; 
	mov.b64 	{%temp, %r63}, %fd30;
	}
	mov.b32 	%f5, %r63;
	abs.f32 	%f3, %f5;
	setp.lt.f32 	%p45, %f3, 0f4086232B;
	@%p45 bra 	$L__BB7_23;
	setp.lt.f64 	%p46, %fd30, 0d0000000000000000;
	add.f64 	%fd137, %fd30, 0d7FF0000000000000;
	selp.f64 	%fd233, 0d0000000000000000, %fd137, %p46;
	setp.geu.f32 	%p47, %f3, 0f40874800;
	@%p47 bra 	$L__BB7_23;
	shr.u32 	%r64, %r29, 31;
	add.s32 	%r65, %r29, %r64;
	shr.s32 	%r66, %r65, 1;
	shl.b32 	%r67, %r66, 20;
	add.s32 	%r68, %r31, %r67;
	mov.b64 	%fd138, {%r30, %r68};
	sub.s32 	%r69, %r29, %r66;
	shl.b32 	%r70, %r69, 20;
	add.s32 	%r71, %r70, 1072693248;
	mov.b32 	%r72, 0;
	mov.b64 	%fd139, {%r72, %r71};
	mul.f64 	%fd233, %fd139, %fd138;
$L__BB7_23:
	st.global.f64 	[%rd48], %fd233;
	add.f64 	%fd230, %fd29, %fd233;
	add.s32 	%r93, %r93, 2;
	add.s64 	%rd48, %rd48, 16;
	setp.eq.s32 	%p48, %r93, 0;
	@%p48 bra 	$L__BB7_24;
	bra.uni 	$L__BB7_17;
$L__BB7_24:
	cvt.u64.u32 	%rd47, %r48;
$L__BB7_25:
	and.b32  	%r74, %r45, 1;
	setp.eq.b32 	%p49, %r74, 1;
	not.pred 	%p50, %p49;
	@%p50 bra 	$L__BB7_30;
	shl.b64 	%rd35, %rd47, 3;
	add.s64 	%rd12, %rd2, %rd35;
	ld.global.f64 	%fd140, [%rd12];
	sub.f64 	%fd16, %fd140, %fd225;
	fma.rn.f64 	%fd141, %fd16, 0d3FF71547652B82FE, 0d4338000000000000;
	{
	.reg .b32 %temp; 
	mov.b64 	{%r19, %temp}, %fd141;
	}
	mov.f64 	%fd142, 0dC338000000000000;
	add.rn.f64 	%fd143, %fd141, %fd142;
	fma.rn.f64 	%fd144, %fd143, 0dBFE62E42FEFA39EF, %fd16;
	fma.rn.f64 	%fd145, %fd143, 0dBC7ABC9E3B39803F, %fd144;
	fma.rn.f64 	%fd146, %fd145, 0d3E5ADE1569CE2BDF, 0d3E928AF3FCA213EA;
	fma.rn.f64 	%fd147, %fd146, %fd145, 0d3EC71DEE62401315;
	fma.rn.f64 	%fd148, %fd147, %fd145, 0d3EFA01997C89EB71;
	fma.rn.f64 	%fd149, %fd148, %fd145, 0d3F2A01A014761F65;
	fma.rn.f64 	%fd150, %fd149, %fd145, 0d3F56C16C1852B7AF;
	fma.rn.f64 	%fd151, %fd150, %fd145, 0d3F81111111122322;
	fma.rn.f64 	%fd152, %fd151, %fd145, 0d3FA55555555502A1;
	fma.rn.f64 	%fd153, %fd152, %fd145, 0d3FC5555555555511;
	fma.rn.f64 	%fd154, %fd153, %fd145, 0d3FE000000000000B;
	fma.rn.f64 	%fd155, %fd154, %fd145, 0d3FF0000000000000;
	fma.rn.f64 	%fd156, %fd155, %fd145, 0d3FF0000000000000;
	{
	.reg .b32 %temp; 
	mov.b64 	{%r20, %temp}, %fd156;
	}
	{
	.reg .b32 %temp; 
	mov.b64 	{%temp, %r21}, %fd156;
	}
	shl.b32 	%r75, %r19, 20;
	add.s32 	%r76, %r75, %r21;
	mov.b64 	%fd229, {%r20, %r76};
	{
	.reg .b32 %temp; 
	mov.b64 	{%temp, %r77}, %fd16;
	}
	mov.b32 	%f6, %r77;
	abs.f32 	%f1, %f6;
	setp.lt.f32 	%p51, %f1, 0f4086232B;
	@%p51 bra 	$L__BB7_29;
	setp.lt.f64 	%p52, %fd16, 0d0000000000000000;
	add.f64 	%fd157, %fd16, 0d7FF0000000000000;
	selp.f64 	%fd229, 0d0000000000000000, %fd157, %p52;
	setp.geu.f32 	%p53, %f1, 0f40874800;
	@%p53 bra 	$L__BB7_29;
	shr.u32 	%r78, %r19, 31;
	add.s32 	%r79, %r19, %r78;
	shr.s32 	%r80, %r79, 1;
	shl.b32 	%r81, %r80, 20;
	add.s32 	%r82, %r21, %r81;
	mov.b64 	%fd158, {%r20, %r82};
	sub.s32 	%r83, %r19, %r80;
	shl.b32 	%r84, %r83, 20;
	add.s32 	%r85, %r84, 1072693248;
	mov.b32 	%r86, 0;
	mov.b64 	%fd159, {%r86, %r85};
	mul.f64 	%fd229, %fd159, %fd158;
$L__BB7_29:
	st.global.f64 	[%rd12], %fd229;
	add.f64 	%fd230, %fd230, %fd229;
$L__BB7_30:
	setp.lt.s32 	%p54, %r45, 1;
	@%p54 bra 	$L__BB7_43;
	and.b32  	%r22, %r45, 15;
	setp.lt.u32 	%p55, %r45, 16;
	mov.b32 	%r95, 0;
	@%p55 bra 	$L__BB7_34;
	and.b32  	%r95, %r45, 2147483632;
	neg.s32 	%r94, %r95;
	add.s64 	%rd37, %rd22, %rd1;
	add.s64 	%rd49, %rd37, 64;
$L__BB7_33:
	.pragma "nounroll";
	ld.global.f64 	%fd160, [%rd49+-64];
	div.rn.f64 	%fd161, %fd160, %fd230;
	st.global.f64 	[%rd49+-64], %fd161;
	ld.global.f64 	%fd162, [%rd49+-56];
	div.rn.f64 	%fd163, %fd162, %fd230;
	st.global.f64 	[%rd49+-56], %fd163;
	ld.global.f64 	%fd164, [%rd49+-48];
	div.rn.f64 	%fd165, %fd164, %fd230;
	st.global.f64 	[%rd49+-48], %fd165;
	ld.global.f64 	%fd166, [%rd49+-40];
	div.rn.f64 	%fd167, %fd166, %fd230;
	st.global.f64 	[%rd49+-40], %fd167;
	ld.global.f64 	%fd168, [%rd49+-32];
	div.rn.f64 	%fd169, %fd168, %fd230;
	st.global.f64 	[%rd49+-32], %fd169;
	ld.global.f64 	%fd170, [%rd49+-24];
	div.rn.f64 	%fd171, %fd170, %fd230;
	st.global.f64 	[%rd49+-24], %fd171;
	ld.global.f64 	%fd172, [%rd49+-16];
	div.rn.f64 	%fd173, %fd172, %fd230;
	st.global.f64 	[%rd49+-16], %fd173;
	ld.global.f64 	%fd174, [%rd49+-8];
	div.rn.f64 	%fd175, %fd174, %fd230;
	st.global.f64 	[%rd49+-8], %fd175;
	ld.global.f64 	%fd176, [%rd49];
	div.rn.f64 	%fd177, %fd176, %fd230;
	st.global.f64 	[%rd49], %fd177;
	ld.global.f64 	%fd178, [%rd49+8];
	div.rn.f64 	%fd179, %fd178, %fd230;
	st.global.f64 	[%rd49+8], %fd179;
	ld.global.f64 	%fd180, [%rd49+16];
	div.rn.f64 	%fd181, %fd180, %fd230;
	st.global.f64 	[%rd49+16], %fd181;
	ld.global.f64 	%fd182, [%rd49+24];
	div.rn.f64 	%fd183, %fd182, %fd230;
	st.global.f64 	[%rd49+24], %fd183;
	ld.global.f64 	%fd184, [%rd49+32];
	div.rn.f64 	%fd185, %fd184, %fd230;
	st.global.f64 	[%rd49+32], %fd185;
	ld.global.f64 	%fd186, [%rd49+40];
	div.rn.f64 	%fd187, %fd186, %fd230;
	st.global.f64 	[%rd49+40], %fd187;
	ld.global.f64 	%fd188, [%rd49+48];
	div.rn.f64 	%fd189, %fd188, %fd230;
	st.global.f64 	[%rd49+48], %fd189;
	ld.global.f64 	%fd190, [%rd49+56];
	div.rn.f64 	%fd191, %fd190, %fd230;
	st.global.f64 	[%rd49+56], %fd191;
	add.s32 	%r94, %r94, 16;
	add.s64 	%rd49, %rd49, 128;
	setp.ne.s32 	%p56, %r94, 0;
	@%p56 bra 	$L__BB7_33;
$L__BB7_34:
	setp.eq.s32 	%p57, %r22, 0;
	@%p57 bra 	$L__BB7_43;
	and.b32  	%r36, %r45, 7;
	setp.lt.u32 	%p58, %r22, 8;
	@%p58 bra 	$L__BB7_37;
	mul.wide.u32 	%rd38, %r95, 8;
	add.s64 	%rd39, %rd2, %rd38;
	ld.global.f64 	%fd192, [%rd39];
	div.rn.f64 	%fd193, %fd192, %fd230;
	st.global.f64 	[%rd39], %fd193;
	ld.global.f64 	%fd194, [%rd39+8];
	div.rn.f64 	%fd195, %fd194, %fd230;
	st.global.f64 	[%rd39+8], %fd195;
	ld.global.f64 	%fd196, [%rd39+16];
	div.rn.f64 	%fd197, %fd196, %fd230;
	st.global.f64 	[%rd39+16], %fd197;
	ld.global.f64 	%fd198, [%rd39+24];
	div.rn.f64 	%fd199, %fd198, %fd230;
	st.global.f64 	[%rd39+24], %fd199;
	ld.global.f64 	%fd200, [%rd39+32];
	div.rn.f64 	%fd201, %fd200, %fd230;
	st.global.f64 	[%rd39+32], %fd201;
	ld.global.f64 	%fd202, [%rd39+40];
	div.rn.f64 	%fd203, %fd202, %fd230;
	st.global.f64 	[%rd39+40], %fd203;
	ld.global.f64 	%fd204, [%rd39+48];
	div.rn.f64 	%fd205, %fd204, %fd230;
	st.global.f64 	[%rd39+48], %fd205;
	ld.global.f64 	%fd206, [%rd39+56];
	div.rn.f64 	%fd207, %fd206, %fd230;
	st.global.f64 	[%rd39+56], %fd207;
	add.s32 	%r95, %r95, 8;
$L__BB7_37:
	setp.eq.s32 	%p59, %r36, 0;
	@%p59 bra 	$L__BB7_43;
	and.b32  	%r39, %r45, 3;
	setp.lt.u32 	%p60, %r36, 4;
	@%p60 bra 	$L__BB7_40;
	mul.wide.u32 	%rd40, %r95, 8;
	add.s64 	%rd41, %rd2, %rd40;
	ld.global.f64 	%fd208, [%rd41];
	div.rn.f64 	%fd209, %fd208, %fd230;
	st.global.f64 	[%rd41], %fd209;
	ld.global.f64 	%fd210, [%rd41+8];
	div.rn.f64 	%fd211, %fd210, %fd230;
	st.global.f64 	[%rd41+8], %fd211;
	ld.global.f64 	%fd212, [%rd41+16];
	div.rn.f64 	%fd213, %fd212, %fd230;
	st.global.f64 	[%rd41+16], %fd213;
	ld.global.f64 	%fd214, [%rd41+24];
	div.rn.f64 	%fd215, %fd214, %fd230;
	st.global.f64 	[%rd41+24], %fd215;
	add.s32 	%r95, %r95, 4;
$L__BB7_40:
	setp.eq.s32 	%p61, %r39, 0;
	@%p61 bra 	$L__BB7_43;
	mul.wide.u32 	%rd43, %r95, 8;
	add.s64 	%rd44, %rd22, %rd43;
	add.s64 	%rd50, %rd1, %rd44;
	neg.s32 	%r98, %r39;
$L__BB7_42:
	.pragma "nounroll";
	ld.global.f64 	%fd216, [%rd50];
	div.rn.f64 	%fd217, %fd216, %fd230;
	st.global.f64 	[%rd50], %fd217;
	add.s64 	%rd50, %rd50, 8;
	add.s32 	%r98, %r98, 1;
	setp.ne.s32 	%p62, %r98, 0;
	@%p62 bra 	$L__BB7_42;
$L__BB7_43:
	ret;

}
	// .globl	_Z36batch_compute_output_gradient_kernelPdS_S_ii
.visible .entry _Z36batch_compute_output_gradient_kernelPdS_S_ii(
	.param .u64 .ptr .align 1 _Z36batch_compute_output_gradient_kernelPdS_S_ii_param_0,
	.param .u64 .ptr .align 1 _Z36batch_compute_output_gradient_kernelPdS_S_ii_param_1,
	.param .u64 .ptr .align 1 _Z36batch_compute_output_gradient_kernelPdS_S_ii_param_2,
	.param .u32 _Z36batch_compute_output_gradient_kernelPdS_S_ii_param_3,
	.param .u32 _Z36batch_compute_output_gradient_kernelPdS_S_ii_param_4
)
{
	.reg .pred 	%p<4>;
	.reg .b32 	%r<9>;
	.reg .b64 	%rd<11>;
	.reg .b64 	%fd<4>;

	ld.param.u64 	%rd1, [_Z36batch_compute_output_gradient_kernelPdS_S_ii_param_0];
	ld.param.u64 	%rd2, [_Z36batch_compute_output_gradient_kernelPdS_S_ii_param_1];
	ld.param.u64 	%rd3, [_Z36batch_compute_output_gradient_kernelPdS_S_ii_param_2];
	ld.param.u32 	%r4, [_Z36batch_compute_output_gradient_kernelPdS_S_ii_param_3];
	ld.param.u32 	%r3, [_Z36batch_compute_output_gradient_kernelPdS_S_ii_param_4];
	mov.u32 	%r1, %ctaid.y;
	mov.u32 	%r5, %ctaid.x;
	mov.u32 	%r6, %ntid.x;
	mov.u32 	%r7, %tid.x;
	mad.lo.s32 	%r2, %r5, %r6, %r7;
	setp.ge.s32 	%p1, %r1, %r4;
	setp.ge.s32 	%p2, %r2, %r3;
	or.pred  	%p3, %p1, %p2;
	@%p3 bra 	$L__BB8_2;
	cvta.to.global.u64 	%rd4, %rd1;
	cvta.to.global.u64 	%rd5, %rd2;
	cvta.to.global.u64 	%rd6, %rd3;
	mad.lo.s32 	%r8, %r3, %r1, %r2;
	mul.wide.s32 	%rd7, %r8, 8;
	add.s64 	%rd8, %rd4, %rd7;
	ld.global.f64 	%fd1, [%rd8];
	add.s64 	%rd9, %rd5, %rd7;
	ld.global.f64 	%fd2, [%rd9];
	sub.f64 	%fd3, %fd1, %fd2;
	add.s64 	%rd10, %rd6, %rd7;
	st.global.f64 	[%rd10], %fd3;
$L__BB8_2:
	ret;

}
	// .globl	_Z31batch_update_output_bias_kernelPdS_iid
.visible .entry _Z31batch_update_output_bias_kernelPdS_iid(
	.param .u64 .ptr .align 1 _Z31batch_update_output_bias_kernelPdS_iid_param_0,
	.param .u64 .ptr .align 1 _Z31batch_update_output_bias_kernelPdS_iid_param_1,
	.param .u32 _Z31batch_update_output_bias_kernelPdS_iid_param_2,
	.param .u32 _Z31batch_update_output_bias_kernelPdS_iid_param_3,
	.param .f64 _Z31batch_update_output_bias_kernelPdS_iid_param_4
)
{
	.reg .pred 	%p<11>;
	.reg .b32 	%r<38>;
	.reg .b64 	%rd<43>;
	.reg .b64 	%fd<89>;

	ld.param.u64 	%rd2, [_Z31batch_update_output_bias_kernelPdS_iid_param_0];
	ld.param.u64 	%rd3, [_Z31batch_update_output_bias_kernelPdS_iid_param_1];
	ld.param.u32 	%r23, [_Z31batch_update_output_bias_kernelPdS_iid_param_2];
	ld.param.u32 	%r24, [_Z31batch_update_output_bias_kernelPdS_iid_param_3];
	ld.param.f64 	%fd14, [_Z31batch_update_output_bias_kernelPdS_iid_param_4];
	cvta.to.global.u64 	%rd1, %rd3;
	mov.u32 	%r25, %ctaid.x;
	mov.u32 	%r26, %ntid.x;
	mov.u32 	%r27, %tid.x;
	mad.lo.s32 	%r1, %r25, %r26, %r27;
	setp.ge.s32 	%p1, %r1, %r24;
	@%p1 bra 	$L__BB9_15;
	setp.lt.s32 	%p2, %r23, 1;
	mov.f64 	%fd88, 0d0000000000000000;
	@%p2 bra 	$L__BB9_14;
	and.b32  	%r2, %r23, 15;
	setp.lt.u32 	%p3, %r23, 16;
	mov.f64 	%fd88, 0d0000000000000000;
	mov.b32 	%r34, 0;
	@%p3 bra 	$L__BB9_5;
	and.b32  	%r34, %r23, 2147483632;
	neg.s32 	%r32, %r34;
	shl.b32 	%r5, %r24, 4;
	mov.f64 	%fd88, 0d0000000000000000;
	mul.wide.s32 	%rd6, %r24, 8;
	mov.u32 	%r31, %r1;
$L__BB9_4:
	.pragma "nounroll";
	mul.wide.s32 	%rd4, %r31, 8;
	add.s64 	%rd5, %rd1, %rd4;
	ld.global.f64 	%fd19, [%rd5];
	add.f64 	%fd20, %fd88, %fd19;
	add.s64 	%rd7, %rd5, %rd6;
	ld.global.f64 	%fd21, [%rd7];
	add.f64 	%fd22, %fd20, %fd21;
	add.s64 	%rd8, %rd7, %rd6;
	ld.global.f64 	%fd23, [%rd8];
	add.f64 	%fd24, %fd22, %fd23;
	add.s64 	%rd9, %rd8, %rd6;
	ld.global.f64 	%fd25, [%rd9];
	add.f64 	%fd26, %fd24, %fd25;
	add.s64 	%rd10, %rd9, %rd6;
	ld.global.f64 	%fd27, [%rd10];
	add.f64 	%fd28, %fd26, %fd27;
	add.s64 	%rd11, %rd10, %rd6;
	ld.global.f64 	%fd29, [%rd11];
	add.f64 	%fd30, %fd28, %fd29;
	add.s64 	%rd12, %rd11, %rd6;
	ld.global.f64 	%fd31, [%rd12];
	add.f64 	%fd32, %fd30, %fd31;
	add.s64 	%rd13, %rd12, %rd6;
	ld.global.f64 	%fd33, [%rd13];
	add.f64 	%fd34, %fd32, %fd33;
	add.s64 	%rd14, %rd13, %rd6;
	ld.global.f64 	%fd35, [%rd14];
	add.f64 	%fd36, %fd34, %fd35;
	add.s64 	%rd15, %rd14, %rd6;
	ld.global.f64 	%fd37, [%rd15];
	add.f64 	%fd38, %fd36, %fd37;
	add.s64 	%rd16, %rd15, %rd6;
	ld.global.f64 	%fd39, [%rd16];
	add.f64 	%fd40, %fd38, %fd39;
	add.s64 	%rd17, %rd16, %rd6;
	ld.global.f64 	%fd41, [%rd17];
	add.f64 	%fd42, %fd40, %fd41;
	add.s64 	%rd18, %rd17, %rd6;
	ld.global.f64 	%fd43, [%rd18];
	add.f64 	%fd44, %fd42, %fd43;
	add.s64 	%rd19, %rd18, %rd6;
	ld.global.f64 	%fd45, [%rd19];
	add.f64 	%fd46, %fd44, %fd45;
	add.s64 	%rd20, %rd19, %rd6;
	ld.global.f64 	%fd47, [%rd20];
	add.f64 	%fd48, %fd46, %fd47;
	add.s64 	%rd21, %rd20, %rd6;
	ld.global.f64 	%fd49, [%rd21];
	add.f64 	%fd88, %fd48, %fd49;
	add.s32 	%r32, %r32, 16;
	add.s32 	%r31, %r31, %r5;
	setp.ne.s32 	%p4, %r32, 0;
	@%p4 bra 	$L__BB9_4;
$L__BB9_5:
	setp.eq.s32 	%p5, %r2, 0;
	@%p5 bra 	$L__BB9_14;
	and.b32  	%r11, %r23, 7;
	setp.lt.u32 	%p6, %r2, 8;
	@%p6 bra 	$L__BB9_8;
	mad.lo.s32 	%r29, %r34, %r24, %r1;
	mul.wide.s32 	%rd22, %r29, 8;
	add.s64 	%rd23, %rd1, %rd22;
	ld.global.f64 	%fd51, [%rd23];
	add.f64 	%fd52, %fd88, %fd51;
	mul.wide.s32 	%rd24, %r24, 8;
	add.s64 	%rd25, %rd23, %rd24;
	ld.global.f64 	%fd53, [%rd25];
	add.f64 	%fd54, %fd52, %fd53;
	add.s64 	%rd26, %rd25, %rd24;
	ld.global.f64 	%fd55, [%rd26];
	add.f64 	%fd56, %fd54, %fd55;
	add.s64 	%rd27, %rd26, %rd24;
	ld.global.f64 	%fd57, [%rd27];
	add.f64 	%fd58, %fd56, %fd57;
	add.s64 	%rd28, %rd27, %rd24;
	ld.global.f64 	%fd59, [%rd28];
	add.f64 	%fd60, %fd58, %fd59;
	add.s64 	%rd29, %rd28, %rd24;
	ld.global.f64 	%fd61, [%rd29];
	add.f64 	%fd62, %fd60, %fd61;
	add.s64 	%rd30, %rd29, %rd24;
	ld.global.f64 	%fd63, [%rd30];
	add.f64 	%fd64, %fd62, %fd63;
	add.s64 	%rd31, %rd30, %rd24;
	ld.global.f64 	%fd65, [%rd31];
	add.f64 	%fd88, %fd64, %fd65;
	add.s32 	%r34, %r34, 8;
$L__BB9_8:
	setp.eq.s32 	%p7, %r11, 0;
	@%p7 bra 	$L__BB9_14;
	and.b32  	%r14, %r23, 3;
	setp.lt.u32 	%p8, %r11, 4;
	@%p8 bra 	$L__BB9_11;
	mad.lo.s32 	%r30, %r34, %r24, %r1;
	mul.wide.s32 	%rd32, %r30, 8;
	add.s64 	%rd33, %rd1, %rd32;
	ld.global.f64 	%fd67, [%rd33];
	add.f64 	%fd68, %fd88, %fd67;
	mul.wide.s32 	%rd34, %r24, 8;
	add.s64 	%rd35, %rd33, %rd34;
	ld.global.f64 	%fd69, [%rd35];
	add.f64 	%fd70, %fd68, %fd69;
	add.s64 	%rd36, %rd35, %rd34;
	ld.global.f64 	%fd71, [%rd36];
	add.f64 	%fd72, %fd70, %fd71;
	add.s64 	%rd37, %rd36, %rd34;
	ld.global.f64 	%fd73, [%rd37];
	add.f64 	%fd88, %fd72, %fd73;
	add.s32 	%r34, %r34, 4;
$L__BB9_11:
	setp.eq.s32 	%p9, %r14, 0;
	@%p9 bra 	$L__BB9_14;
	mad.lo.s32 	%r37, %r34, %r24, %r1;
	neg.s32 	%r36, %r14;
$L__BB9_13:
	.pragma "nounroll";
	mul.wide.s32 	%rd38, %r37, 8;
	add.s64 	%rd39, %rd1, %rd38;
	ld.global.f64 	%fd74, [%rd39];
	add.f64 	%fd88, %fd88, %fd74;
	add.s32 	%r37, %r37, %r24;
	add.s32 	%r36, %r36, 1;
	setp.ne.s32 	%p10, %r36, 0;
	@%p10 bra 	$L__BB9_13;
$L__BB9_14:
	cvt.rn.f64.s32 	%fd75, %r23;
	div.rn.f64 	%fd76, %fd88, %fd75;
	mul.f64 	%fd77, %fd14, %fd76;
	cvta.to.global.u64 	%rd40, %rd2;
	mul.wide.s32 	%rd41, %r1, 8;
	add.s64 	%rd42, %rd40, %rd41;
	ld.global.f64 	%fd78, [%rd42];
	sub.f64 	%fd79, %fd78, %fd77;
	st.global.f64 	[%rd42], %fd79;
$L__BB9_15:
	ret;

}
	// .globl	_Z31batch_update_hidden_bias_kernelPdS_iid
.visible .entry _Z31batch_update_hidden_bias_kernelPdS_iid(
	.param .u64 .ptr .align 1 _Z31batch_update_hidden_bias_kernelPdS_iid_param_0,
	.param .u64 .ptr .align 1 _Z31batch_update_hidden_bias_kernelPdS_iid_param_1,
	.param .u32 _Z31batch_update_hidden_bias_kernelPdS_iid_param_2,
	.param .u32 _Z31batch_update_hidden_bias_kernelPdS_iid_param_3,
	.param .f64 _Z31batch_update_hidden_bias_kernelPdS_iid_param_4
)
{
	.reg .pred 	%p<11>;
	.reg .b32 	%r<38>;
	.reg .b64 	%rd<43>;
	.reg .b64 	%fd<89>;

	ld.param.u64 	%rd2, [_Z31batch_update_hidden_bias_kernelPdS_iid_param_0];
	ld.param.u64 	%rd3, [_Z31batch_update_hidden_bias_kernelPdS_iid_param_1];
	ld.param.u32 	%r23, [_Z31batch_update_hidden_bias_kernelPdS_iid_param_2];
	ld.param.u32 	%r24, [_Z31batch_update_hidden_bias_kernelPdS_iid_param_3];
	ld.param.f64 	%fd14, [_Z31batch_update_hidden_bias_kernelPdS_iid_param_4];
	cvta.to.global.u64 	%rd1, %rd3;
	mov.u32 	%r25, %ctaid.x;
	mov.u32 	%r26, %ntid.x;
	mov.u32 	%r27, %tid.x;
	mad.lo.s32 	%r1, %r25, %r26, %r27;
	setp.ge.s32 	%p1, %r1, %r24;
	@%p1 bra 	$L__BB10_15;
	setp.lt.s32 	%p2, %r23, 1;
	mov.f64 	%fd88, 0d0000000000000000;
	@%p2 bra 	$L__BB10_14;
	and.b32  	%r2, %r23, 15;
	setp.lt.u32 	%p3, %r23, 16;
	mov.f64 	%fd88, 0d0000000000000000;
	mov.b32 	%r34, 0;
	@%p3 bra 	$L__BB10_5;
	and.b32  	%r34, %r23, 2147483632;
	neg.s32 	%r32, %r34;
	shl.b32 	%r5, %r24, 4;
	mov.f64 	%fd88, 0d0000000000000000;
	mul.wide.s32 	%rd6, %r24, 8;
	mov.u32 	%r31, %r1;
$L__BB10_4:
	.pragma "nounroll";
	mul.wide.s32 	%rd4, %r31, 8;
	add.s64 	%rd5, %rd1, %rd4;
	ld.global.f64 	%fd19, [%rd5];
	add.f64 	%fd20, %fd88, %fd19;
	add.s64 	%rd7, %rd5, %rd6;
	ld.global.f64 	%fd21, [%rd7];
	add.f64 	%fd22, %fd20, %fd21;
	add.s64 	%rd8, %rd7, %rd6;
	ld.global.f64 	%fd23, [%rd8];
	add.f64 	%fd24, %fd22, %fd23;
	add.s64 	%rd9, %rd8, %rd6;
	ld.global.f64 	%fd25, [%rd9];
	add.f64 	%fd26, %fd24, %fd25;
	add.s64 	%rd10, %rd9, %rd6;
	ld.global.f64 	%fd27, [%rd10];
	add.f64 	%fd28, %fd26, %fd27;
	add.s64 	%rd11, %rd10, %rd6;
	ld.global.f64 	%fd29, [%rd11];
	add.f64 	%fd30, %fd28, %fd29;
	add.s64 	%rd12, %rd11, %rd6;
	ld.global.f64 	%fd31, [%rd12];
	add.f64 	%fd32, %fd30, %fd31;
	add.s64 	%rd13, %rd12, %rd6;
	ld.global.f64 	%fd33, [%rd13];
	add.f64 	%fd34, %fd32, %fd33;
	add.s64 	%rd14, %rd13, %rd6;
	ld.global.f64 	%fd35, [%rd14];
	add.f64 	%fd36, %fd34, %fd35;
	add.s64 	%rd15, %rd14, %rd6;
	ld.global.f64 	%fd37, [%rd15];
	add.f64 	%fd38, %fd36, %fd37;
	add.s64 	%rd16, %rd15, %rd6;
	ld.global.f64 	%fd39, [%rd16];
	add.f64 	%fd40, %fd38, %fd39;
	add.s64 	%rd17, %rd16, %rd6;
	ld.global.f64 	%fd41, [%rd17];
	add.f64 	%fd42, %fd40, %fd41;
	add.s64 	%rd18, %rd17, %rd6;
	ld.global.f64 	%fd43, [%rd18];
	add.f64 	%fd44, %fd42, %fd43;
	add.s64 	%rd19, %rd18, %rd6;
	ld.global.f64 	%fd45, [%rd19];
	add.f64 	%fd46, %fd44, %fd45;
	add.s64 	%rd20, %rd19, %rd6;
	ld.global.f64 	%fd47, [%rd20];
	add.f64 	%fd48, %fd46, %fd47;
	add.s64 	%rd21, %rd20, %rd6;
	ld.global.f64 	%fd49, [%rd21];
	add.f64 	%fd88, %fd48, %fd49;
	add.s32 	%r32, %r32, 16;
	add.s32 	%r31, %r31, %r5;
	setp.ne.s32 	%p4, %r32, 0;
	@%p4 bra 	$L__BB10_4;
$L__BB10_5:
	setp.eq.s32 	%p5, %r2, 0;
	@%p5 bra 	$L__BB10_14;
	and.b32  	%r11, %r23, 7;
	setp.lt.u32 	%p6, %r2, 8;
	@%p6 bra 	$L__BB10_8;
	mad.lo.s32 	%r29, %r34, %r24, %r1;
	mul.wide.s32 	%rd22, %r29, 8;
	add.s64 	%rd23, %rd1, %rd22;
	ld.global.f64 	%fd51, [%rd23];
	add.f64 	%fd52, %fd88, %fd51;
	mul.wide.s32 	%rd24, %r24, 8;
	add.s64 	%rd25, %rd23, %rd24;
	ld.global.f64 	%fd53, [%rd25];
	add.f64 	%fd54, %fd52, %fd53;
	add.s64 	%rd26, %rd25, %rd24;
	ld.global.f64 	%fd55, [%rd26];
	add.f64 	%fd56, %fd54, %fd55;
	add.s64 	%rd27, %rd26, %rd24;
	ld.global.f64 	%fd57, [%rd27];
	add.f64 	%fd58, %fd56, %fd57;
	add.s64 	%rd28, %rd27, %rd24;
	ld.global.f64 	%fd59, [%rd28];
	add.f64 	%fd60, %fd58, %fd59;
	add.s64 	%rd29, %rd28, %rd24;
	ld.global.f64 	%fd61, [%rd29];
	add.f64 	%fd62, %fd60, %fd61;
	add.s64 	%rd30, %rd29, %rd24;
	ld.global.f64 	%fd63, [%rd30];
	add.f64 	%fd64, %fd62, %fd63;
	add.s64 	%rd31, %rd30, %rd24;
	ld.global.f64 	%fd65, [%rd31];
	add.f64 	%fd88, %fd64, %fd65;
	add.s32 	%r34, %r34, 8;
$L__BB10_8:
	setp.eq.s32 	%p7, %r11, 0;
	@%p7 bra 	$L__BB10_14;
	and.b32  	%r14, %r23, 3;
	setp.lt.u32 	%p8, %r11, 4;
	@%p8 bra 	$L__BB10_11;
	mad.lo.s32 	%r30, %r34, %r24, %r1;
	mul.wide.s32 	%rd32, %r30, 8;
	add.s64 	%rd33, %rd1, %rd32;
	ld.global.f64 	%fd67, [%rd33];
	add.f64 	%fd68, %fd88, %fd67;
	mul.wide.s32 	%rd34, %r24, 8;
	add.s64 	%rd35, %rd33, %rd34;
	ld.global.f64 	%fd69, [%rd35];
	add.f64 	%fd70, %fd68, %fd69;
	add.s64 	%rd36, %rd35, %rd34;
	ld.global.f64 	%fd71, [%rd36];
	add.f64 	%fd72, %fd70, %fd71;
	add.s64 	%rd37, %rd36, %rd34;
	ld.global.f64 	%fd73, [%rd37];
	add.f64 	%fd88, %fd72, %fd73;
	add.s32 	%r34, %r34, 4;
$L__BB10_11:
	setp.eq.s32 	%p9, %r14, 0;
	@%p9 bra 	$L__BB10_14;
	mad.lo.s32 	%r37, %r34, %r24, %r1;
	neg.s32 	%r36, %r14;
$L__BB10_13:
	.pragma "nounroll";
	mul.wide.s32 	%rd38, %r37, 8;
	add.s64 	%rd39, %rd1, %rd38;
	ld.global.f64 	%fd74, [%rd39];
	add.f64 	%fd88, %fd88, %fd74;
	add.s32 	%r37, %r37, %r24;
	add.s32 	%r36, %r36, 1;
	setp.ne.s32 	%p10, %r36, 0;
	@%p10 bra 	$L__BB10_13;
$L__BB10_14:
	cvt.rn.f64.s32 	%fd75, %r23;
	div.rn.f64 	%fd76, %fd88, %fd75;
	mul.f64 	%fd77, %fd14, %fd76;
	cvta.to.global.u64 	%rd40, %rd2;
	mul.wide.s32 	%rd41, %r1, 8;
	add.s64 	%rd42, %rd40, %rd41;
	ld.global.f64 	%fd78, [%rd42];
	sub.f64 	%fd79, %fd78, %fd77;
	st.global.f64 	[%rd42], %fd79;
$L__BB10_15:
	ret;

}


// ===== COMPILED SASS (sm_100) =====

	.target	sm_100

	.elftype	@"ET_EXEC"


//--------------------- .note.nv.tkinfo           --------------------------
	.section	.note.nv.tkinfo,"",@"SHT_NOTE"
	.sectionflags	@"SHF_NOTE_NV_TKINFO"
	.tkinfo
        /*0018*/ 	.word	0x00000002
        /*0030*/ 	.string	""
        /*0030*/ 	.string	"ptxas"
        /*0030*/ 	.string	"Cuda compilation tools, release 13.0, V13.0.88"
        /*0030*/ 	.string	"Build cuda_13.0.r13.0/compiler.36424714_0"
        /*0030*/ 	.string	"-arch sm_100 -m 64 "



//--------------------- .note.nv.cuinfo           --------------------------
	.section	.note.nv.cuinfo,"",@"SHT_NOTE"
	.sectionflags	@"SHF_NOTE_NV_CUINFO"
        /*0018*/ 	.short	0x0002
        /*001a*/ 	.short	0x0064
        /*001c*/ 	.short	0x0082
	.zero		2


//--------------------- .nv.info                  --------------------------
	.section	.nv.info,"",@"SHT_CUDA_INFO"
	.align	4


	//----- nvinfo : EIATTR_REGCOUNT
	.align		4
        /*0000*/ 	.byte	0x04, 0x2f
        /*0002*/ 	.short	(.L_1 - .L_0)
	.align		4
.L_0:
        /*0004*/ 	.word	index@(_Z27convert_fp32_to_fp16_kernelPdP6__halfi)
        /*0008*/ 	.word	0x0000000c


	//----- nvinfo : EIATTR_FRAME_SIZE
	.align		4
.L_1:
        /*000c*/ 	.byte	0x04, 0x11
        /*000e*/ 	.short	(.L_3 - .L_2)
	.align		4
.L_2:
        /*0010*/ 	.word	index@(_Z27convert_fp32_to_fp16_kernelPdP6__halfi)
        /*0014*/ 	.word	0x00000000


	//----- nvinfo : EIATTR_REGCOUNT
	.align		4
.L_3:
        /*0018*/ 	.byte	0x04, 0x2f
        /*001a*/ 	.short	(.L_5 - .L_4)
	.align		4
.L_4:
        /*001c*/ 	.word	index@(_Z25batch_forward_hidden_wmmaP6__halfS0_PdS1_iii)
        /*0020*/ 	.word	0x00000020


	//----- nvinfo : EIATTR_FRAME_SIZE
	.align		4
.L_5:
        /*0024*/ 	.byte	0x04, 0x11
        /*0026*/ 	.short	(.L_7 - .L_6)
	.align		4
.L_6:
        /*0028*/ 	.word	index@(_Z25batch_forward_hidden_wmmaP6__halfS0_PdS1_iii)
        /*002c*/ 	.word	0x00000000


	//----- nvinfo : EIATTR_REGCOUNT
	.align		4
.L_7:
        /*0030*/ 	.byte	0x04, 0x2f
        /*0032*/ 	.short	(.L_9 - .L_8)
	.align		4
.L_8:
        /*0034*/ 	.word	index@(_Z25batch_forward_output_wmmaP6__halfS0_PdS1_iii)
        /*0038*/ 	.word	0x00000020


	//----- nvinfo : EIATTR_FRAME_SIZE
	.align		4
.L_9:
        /*003c*/ 	.byte	0x04, 0x11
        /*003e*/ 	.short	(.L_11 - .L_10)
	.align		4
.L_10:
        /*0040*/ 	.word	index@(_Z25batch_forward_output_wmmaP6__halfS0_PdS1_iii)
        /*0044*/ 	.word	0x00000000


	//----- nvinfo : EIATTR_REGCOUNT
	.align		4
.L_11:
        /*0048*/ 	.byte	0x04, 0x2f
        /*004a*/ 	.short	(.L_13 - .L_12)
	.align		4
.L_12:
        /*004c*/ 	.word	index@(_Z34batch_compute_hidden_gradient_wmmaP6__halfS0_PdS1_iii)
        /*0050*/ 	.word	0x00000020


	//----- nvinfo : EIATTR_FRAME_SIZE
	.align		4
.L_13:
        /*0054*/ 	.byte	0x04, 0x11
        /*0056*/ 	.short	(.L_15 - .L_14)
	.align		4
.L_14:
        /*0058*/ 	.word	index@(_Z34batch_compute_hidden_gradient_wmmaP6__halfS0_PdS1_iii)
        /*005c*/ 	.word	0x00000000


	//----- nvinfo : EIATTR_REGCOUNT
	.align		4
.L_15:
        /*0060*/ 	.byte	0x04, 0x2f
        /*0062*/ 	.short	(.L_17 - .L_16)
	.align		4
.L_16:
        /*0064*/ 	.word	index@(_Z32batch_update_output_weights_wmmaP6__halfS0_Pdiiid)
        /*0068*/ 	.word	0x0000001f


	//----- nvinfo : EIATTR_FRAME_SIZE
	.align		4
.L_17:
        /*006c*/ 	.byte	0x04, 0x11
        /*006e*/ 	.short	(.L_19 - .L_18)
	.align		4
.L_18:
        /*0070*/ 	.word	index@($__internal_4_$__cuda_sm20_div_rn_f64_full)
        /*0074*/ 	.word	0x00000000


	//----- nvinfo : EIATTR_FRAME_SIZE
	.align		4
.L_19:
        /*0078*/ 	.byte	0x04, 0x11
        /*007a*/ 	.short	(.L_21 - .L_20)
	.align		4
.L_20:
        /*007c*/ 	.word	index@(_Z32batch_update_output_weights_wmmaP6__halfS0_Pdiiid)
        /*0080*/ 	.word	0x00000000


	//----- nvinfo : EIATTR_REGCOUNT
	.align		4
.L_21:
        /*0084*/ 	.byte	0x04, 0x2f
        /*0086*/ 	.short	(.L_23 - .L_22)
	.align		4
.L_22:
        /*0088*/ 	.word	index@(_Z32batch_update_hidden_weights_wmmaP6__halfS0_Pdiiid)
        /*008c*/ 	.word	0x0000001f


	//----- nvinfo : EIATTR_FRAME_SIZE
	.align		4
.L_23:
        /*0090*/ 	.byte	0x04, 0x11
        /*0092*/ 	.short	(.L_25 - .L_24)
	.align		4
.L_24:
        /*0094*/ 	.word	index@($__internal_3_$__cuda_sm20_div_rn_f64_full)
        /*0098*/ 	.word	0x00000000


	//----- nvinfo : EIATTR_FRAME_SIZE
	.align		4
.L_25:
        /*009c*/ 	.byte	0x04, 0x11
        /*009e*/ 	.short	(.L_27 - .L_26)
	.align		4
.L_26:
        /*00a0*/ 	.word	index@(_Z32batch_update_hidden_weights_wmmaP6__halfS0_Pdiiid)
        /*00a4*/ 	.word	0x00000000


	//----- nvinfo : EIATTR_REGCOUNT
	.align		4
.L_27:
        /*00a8*/ 	.byte	0x04, 0x2f
        /*00aa*/ 	.short	(.L_29 - .L_28)
	.align		4
.L_28:
        /*00ac*/ 	.word	index@(_Z17batch_relu_kernelPdii)
        /*00b0*/ 	.word	0x0000000c


	//----- nvinfo : EIATTR_FRAME_SIZE
	.align		4
.L_29:
        /*00b4*/ 	.byte	0x04, 0x11
        /*00b6*/ 	.short	(.L_31 - .L_30)
	.align		4
.L_30:
        /*00b8*/ 	.word	index@(_Z17batch_relu_kernelPdii)
        /*00bc*/ 	.word	0x00000000


	//----- nvinfo : EIATTR_REGCOUNT
	.align		4
.L_31:
        /*00c0*/ 	.byte	0x04, 0x2f
        /*00c2*/ 	.short	(.L_33 - .L_32)
	.align		4
.L_32:
        /*00c4*/ 	.word	index@(_Z20batch_softmax_kernelPdii)
        /*00c8*/ 	.word	0x00000020


	//----- nvinfo : EIATTR_FRAME_SIZE
	.align		4
.L_33:
        /*00cc*/ 	.byte	0x04, 0x11
        /*00ce*/ 	.short	(.L_35 - .L_34)
	.align		4
.L_34:
        /*00d0*/ 	.word	index@($__internal_2_$__cuda_sm20_div_rn_f64_full)
        /*00d4*/ 	.word	0x00000000


	//----- nvinfo : EIATTR_FRAME_SIZE
	.align		4
.L_35:
        /*00d8*/ 	.byte	0x04, 0x11
        /*00da*/ 	.short	(.L_37 - .L_36)
	.align		4
.L_36:
        /*00dc*/ 	.word	index@(_Z20batch_softmax_kernelPdii)
        /*00e0*/ 	.word	0x00000000


	//----- nvinfo : EIATTR_REGCOUNT
	.align		4
.L_37:
        /*00e4*/ 	.byte	0x04, 0x2f
        /*00e6*/ 	.short	(.L_39 - .L_38)
	.align		4
.L_38:
        /*00e8*/ 	.word	index@(_Z36batch_compute_output_gradient_kernelPdS_S_ii)
        /*00ec*/ 	.word	0x0000000e


	//----- nvinfo : EIATTR_FRAME_SIZE
	.align		4
.L_39:
        /*00f0*/ 	.byte	0x04, 0x11
        /*00f2*/ 	.short	(.L_41 - .L_40)
	.align		4
.L_40:
        /*00f4*/ 	.word	index@(_Z36batch_compute_output_gradient_kernelPdS_S_ii)
        /*00f8*/ 	.word	0x00000000


	//----- nvinfo : EIATTR_REGCOUNT
	.align		4
.L_41:
        /*00fc*/ 	.byte	0x04, 0x2f
        /*00fe*/ 	.short	(.L_43 - .L_42)
	.align		4
.L_42:
        /*0100*/ 	.word	index@(_Z31batch_update_output_bias_kernelPdS_iid)
        /*0104*/ 	.word	0x00000020


	//----- nvinfo : EIATTR_FRAME_SIZE
	.align		4
.L_43:
        /*0108*/ 	.byte	0x04, 0x11
        /*010a*/ 	.short	(.L_45 - .L_44)
	.align		4
.L_44:
        /*010c*/ 	.word	index@($__internal_1_$__cuda_sm20_div_rn_f64_full)
        /*0110*/ 	.word	0x00000000


	//----- nvinfo : EIATTR_FRAME_SIZE
	.align		4
.L_45:
        /*0114*/ 	.byte	0x04, 0x11
        /*0116*/ 	.short	(.L_47 - .L_46)
	.align		4
.L_46:
        /*0118*/ 	.word	index@(_Z31batch_update_output_bias_kernelPdS_iid)
        /*011c*/ 	.word	0x00000000


	//----- nvinfo : EIATTR_REGCOUNT
	.align		4
.L_47:
        /*0120*/ 	.byte	0x04, 0x2f
        /*0122*/ 	.short	(.L_49 - .L_48)
	.align		4
.L_48:
        /*0124*/ 	.word	index@(_Z31batch_update_hidden_bias_kernelPdS_iid)
        /*0128*/ 	.word	0x00000020


	//----- nvinfo : EIATTR_FRAME_SIZE
	.align		4
.L_49:
        /*012c*/ 	.byte	0x04, 0x11
        /*012e*/ 	.short	(.L_51 - .L_50)
	.align		4
.L_50:
        /*0130*/ 	.word	index@($__internal_0_$__cuda_sm20_div_rn_f64_full)
        /*0134*/ 	.word	0x00000000


	//----- nvinfo : EIATTR_FRAME_SIZE
	.align		4
.L_51:
        /*0138*/ 	.byte	0x04, 0x11
        /*013a*/ 	.short	(.L_53 - .L_52)
	.align		4
.L_52:
        /*013c*/ 	.word	index@(_Z31batch_update_hidden_bias_kernelPdS_iid)
        /*0140*/ 	.word	0x00000000


	//----- nvinfo : EIATTR_MIN_STACK_SIZE
	.align		4
.L_53:
        /*0144*/ 	.byte	0x04, 0x12
        /*0146*/ 	.short	(.L_55 - .L_54)
	.align		4
.L_54:
        /*0148*/ 	.word	index@(_Z31batch_update_hidden_bias_kernelPdS_iid)
        /*014c*/ 	.word	0x00000000


	//----- nvinfo : EIATTR_MIN_STACK_SIZE
	.align		4
.L_55:
        /*0150*/ 	.byte	0x04, 0x12
        /*0152*/ 	.short	(.L_57 - .L_56)
	.align		4
.L_56:
        /*0154*/ 	.word	index@(_Z31batch_update_output_bias_kernelPdS_iid)
        /*0158*/ 	.word	0x00000000


	//----- nvinfo : EIATTR_MIN_STACK_SIZE
	.align		4
.L_57:
        /*015c*/ 	.byte	0x04, 0x12
        /*015e*/ 	.short	(.L_59 - .L_58)
	.align		4
.L_58:
        /*0160*/ 	.word	index@(_Z36batch_compute_output_gradient_kernelPdS_S_ii)
        /*0164*/ 	.word	0x00000000


	//----- nvinfo : EIATTR_MIN_STACK_SIZE
	.align		4
.L_59:
        /*0168*/ 	.byte	0x04, 0x12
        /*016a*/ 	.short	(.L_61 - .L_60)
	.align		4
.L_60:
        /*016c*/ 	.word	index@(_Z20batch_softmax_kernelPdii)
        /*0170*/ 	.word	0x00000000


	//----- nvinfo : EIATTR_MIN_STACK_SIZE
	.align		4
.L_61:
        /*0174*/ 	.byte	0x04, 0x12
        /*0176*/ 	.short	(.L_63 - .L_62)
	.align		4
.L_62:
        /*0178*/ 	.word	index@(_Z17batch_relu_kernelPdii)
        /*017c*/ 	.word	0x00000000


	//----- nvinfo : EIATTR_MIN_STACK_SIZE
	.align		4
.L_63:
        /*0180*/ 	.byte	0x04, 0x12
        /*0182*/ 	.short	(.L_65 - .L_64)
	.align		4
.L_64:
        /*0184*/ 	.word	index@(_Z32batch_update_hidden_weights_wmmaP6__halfS0_Pdiiid)
        /*0188*/ 	.word	0x00000000


	//----- nvinfo : EIATTR_MIN_STACK_SIZE
	.align		4
.L_65:
        /*018c*/ 	.byte	0x04, 0x12
        /*018e*/ 	.short	(.L_67 - .L_66)
	.align		4
.L_66:
        /*0190*/ 	.word	index@(_Z32batch_update_output_weights_wmmaP6__halfS0_Pdiiid)
        /*0194*/ 	.word	0x00000000


	//----- nvinfo : EIATTR_MIN_STACK_SIZE
	.align		4
.L_67:
        /*0198*/ 	.byte	0x04, 0x12
        /*019a*/ 	.short	(.L_69 - .L_68)
	.align		4
.L_68:
        /*019c*/ 	.word	index@(_Z34batch_compute_hidden_gradient_wmmaP6__halfS0_PdS1_iii)
        /*01a0*/ 	.word	0x00000000


	//----- nvinfo : EIATTR_MIN_STACK_SIZE
	.align		4
.L_69:
        /*01a4*/ 	.byte	0x04, 0x12
        /*01a6*/ 	.short	(.L_71 - .L_70)
	.align		4
.L_70:
        /*01a8*/ 	.word	index@(_Z25batch_forward_output_wmmaP6__halfS0_PdS1_iii)
        /*01ac*/ 	.word	0x00000000


	//----- nvinfo : EIATTR_MIN_STACK_SIZE
	.align		4
.L_71:
        /*01b0*/ 	.byte	0x04, 0x12
        /*01b2*/ 	.short	(.L_73 - .L_72)
	.align		4
.L_72:
        /*01b4*/ 	.word	index@(_Z25batch_forward_hidden_wmmaP6__halfS0_PdS1_iii)
        /*01b8*/ 	.word	0x00000000


	//----- nvinfo : EIATTR_MIN_STACK_SIZE
	.align		4
.L_73:
        /*01bc*/ 	.byte	0x04, 0x12
        /*01be*/ 	.short	(.L_75 - .L_74)
	.align		4
.L_74:
        /*01c0*/ 	.word	index@(_Z27convert_fp32_to_fp16_kernelPdP6__halfi)
        /*01c4*/ 	.word	0x00000000
.L_75:


//--------------------- .nv.compat                --------------------------
	.section	.nv.compat,"",@"SHT_CUDA_COMPAT_INFO"
	.align	4
        /*0000*/ 	.byte	0x02, 0x09, 0x00, 0x00, 0x02, 0x02, 0x01, 0x00, 0x02, 0x05, 0x05, 0x00, 0x03, 0x07, 0x01, 0x01
        /*0010*/ 	.byte	0x02, 0x03, 0x00, 0x00, 0x02, 0x06, 0x01, 0x00, 0x04, 0x0b, 0x08, 0x00, 0x01, 0x00, 0x00, 0x00
        /*0020*/ 	.byte	0x00, 0x00, 0x00, 0x00


//--------------------- .nv.info._Z31batch_update_hidden_bias_kernelPdS_iid --------------------------
	.section	.nv.info._Z31batch_update_hidden_bias_kernelPdS_iid,"",@"SHT_CUDA_INFO"
	.sectionflags	@""
	.align	4


	//----- nvinfo : EIATTR_CUDA_API_VERSION
	.align		4
        /*0000*/ 	.byte	0x04, 0x37
        /*0002*/ 	.short	(.L_77 - .L_76)
.L_76:
        /*0004*/ 	.word	0x00000082


	//----- nvinfo : EIATTR_KPARAM_INFO
	.align		4
.L_77:
        /*0008*/ 	.byte	0x04, 0x17
        /*000a*/ 	.short	(.L_79 - .L_78)
.L_78:
        /*000c*/ 	.word	0x00000000
        /*0010*/ 	.short	0x0004
        /*0012*/ 	.short	0x0018
        /*0014*/ 	.byte	0x00, 0xf0, 0x21, 0x00


	//----- nvinfo : EIATTR_KPARAM_INFO
	.align		4
.L_79:
        /*0018*/ 	.byte	0x04, 0x17
        /*001a*/ 	.short	(.L_81 - .L_80)
.L_80:
        /*001c*/ 	.word	0x00000000
        /*0020*/ 	.short	0x0003
        /*0022*/ 	.short	0x0014
        /*0024*/ 	.byte	0x00, 0xf0, 0x11, 0x00


	//----- nvinfo : EIATTR_KPARAM_INFO
	.align		4
.L_81:
        /*0028*/ 	.byte	0x04, 0x17
        /*002a*/ 	.short	(.L_83 - .L_82)
.L_82:
        /*002c*/ 	.word	0x00000000
        /*0030*/ 	.short	0x0002
        /*0032*/ 	.short	0x0010
        /*0034*/ 	.byte	0x00, 0xf0, 0x11, 0x00


	//----- nvinfo : EIATTR_KPARAM_INFO
	.align		4
.L_83:
        /*0038*/ 	.byte	0x04, 0x17
        /*003a*/ 	.short	(.L_85 - .L_84)
.L_84:
        /*003c*/ 	.word	0x00000000
        /*0040*/ 	.short	0x0001
        /*0042*/ 	.short	0x0008
        /*0044*/ 	.byte	0x00, 0xf5, 0x21, 0x00


	//----- nvinfo : EIATTR_KPARAM_INFO
	.align		4
.L_85:
        /*0048*/ 	.byte	0x04, 0x17
        /*004a*/ 	.short	(.L_87 - .L_86)
.L_86:
        /*004c*/ 	.word	0x00000000
        /*0050*/ 	.short	0x0000
        /*0052*/ 	.short	0x0000
        /*0054*/ 	.byte	0x00, 0xf5, 0x21, 0x00


	//----- nvinfo : EIATTR_SPARSE_MMA_MASK
	.align		4
.L_87:
        /*0058*/ 	.byte	0x03, 0x50
        /*005a*/ 	.short	0x0000


	//----- nvinfo : EIATTR_MAXREG_COUNT
	.align		4
        /*005c*/ 	.byte	0x03, 0x1b
        /*005e*/ 	.short	0x00ff


	//----- nvinfo : EIATTR_MERCURY_ISA_VERSION
	.align		4
        /*0060*/ 	.byte	0x03, 0x5f
        /*0062*/ 	.short	0x0101


	//----- nvinfo : EIATTR_VRC_CTA_INIT_COUNT
	.align		4
        /*0064*/ 	.byte	0x02, 0x4a
	.zero		1
	.zero		1


	//----- nvinfo : EIATTR_EXIT_INSTR_OFFSETS
	.align		4
        /*0068*/ 	.byte	0x04, 0x1c
        /*006a*/ 	.short	(.L_89 - .L_88)


	//   ....[0]....
.L_88:
        /*006c*/ 	.word	0x00000070


	//   ....[1]....
        /*0070*/ 	.word	0x00000a60


	//----- nvinfo : EIATTR_CRS_STACK_SIZE
	.align		4
.L_89:
        /*0074*/ 	.byte	0x04, 0x1e
        /*0076*/ 	.short	(.L_91 - .L_90)
.L_90:
        /*0078*/ 	.word	0x00000000


	//----- nvinfo : EIATTR_CBANK_PARAM_SIZE
	.align		4
.L_91:
        /*007c*/ 	.byte	0x03, 0x19
        /*007e*/ 	.short	0x0020


	//----- nvinfo : EIATTR_PARAM_CBANK
	.align		4
        /*0080*/ 	.byte	0x04, 0x0a
        /*0082*/ 	.short	(.L_93 - .L_92)
	.align		4
.L_92:
        /*0084*/ 	.word	index@(.nv.constant0._Z31batch_update_hidden_bias_kernelPdS_iid)
        /*0088*/ 	.short	0x0380
        /*008a*/ 	.short	0x0020


	//----- nvinfo : EIATTR_SW_WAR
	.align		4
.L_93:
        /*008c*/ 	.byte	0x04, 0x36
        /*008e*/ 	.short	(.L_95 - .L_94)
.L_94:
        /*0090*/ 	.word	0x00000008
.L_95:


//--------------------- .nv.info._Z31batch_update_output_bias_kernelPdS_iid --------------------------
	.section	.nv.info._Z31batch_update_output_bias_kernelPdS_iid,"",@"SHT_CUDA_INFO"
	.sectionflags	@""
	.align	4


	//----- nvinfo : EIATTR_CUDA_API_VERSION
	.align		4
        /*0000*/ 	.byte	0x04, 0x37
        /*0002*/ 	.short	(.L_97 - .L_96)
.L_96:
        /*0004*/ 	.word	0x00000082


	//----- nvinfo : EIATTR_KPARAM_INFO
	.align		4
.L_97:
        /*0008*/ 	.byte	0x04, 0x17
        /*000a*/ 	.short	(.L_99 - .L_98)
.L_98:
        /*000c*/ 	.word	0x00000000
        /*0010*/ 	.short	0x0004
        /*0012*/ 	.short	0x0018
        /*0014*/ 	.byte	0x00, 0xf0, 0x21, 0x00


	//----- nvinfo : EIATTR_KPARAM_INFO
	.align		4
.L_99:
        /*0018*/ 	.byte	0x04, 0x17
        /*001a*/ 	.short	(.L_101 - .L_100)
.L_100:
        /*001c*/ 	.word	0x00000000
        /*0020*/ 	.short	0x0003
        /*0022*/ 	.short	0x0014
        /*0024*/ 	.byte	0x00, 0xf0, 0x11, 0x00


	//----- nvinfo : EIATTR_KPARAM_INFO
	.align		4
.L_101:
        /*0028*/ 	.byte	0x04, 0x17
        /*002a*/ 	.short	(.L_103 - .L_102)
.L_102:
        /*002c*/ 	.word	0x00000000
        /*0030*/ 	.short	0x0002
        /*0032*/ 	.short	0x0010
        /*0034*/ 	.byte	0x00, 0xf0, 0x11, 0x00


	//----- nvinfo : EIATTR_KPARAM_INFO
	.align		4
.L_103:
        /*0038*/ 	.byte	0x04, 0x17
        /*003a*/ 	.short	(.L_105 - .L_104)
.L_104:
        /*003c*/ 	.word	0x00000000
        /*0040*/ 	.short	0x0001
        /*0042*/ 	.short	0x0008
        /*0044*/ 	.byte	0x00, 0xf5, 0x21, 0x00


	//----- nvinfo : EIATTR_KPARAM_INFO
	.align		4
.L_105:
        /*0048*/ 	.byte	0x04, 0x17
        /*004a*/ 	.short	(.L_107 - .L_106)
.L_106:
        /*004c*/ 	.word	0x00000000
        /*0050*/ 	.short	0x0000
        /*0052*/ 	.short	0x0000
        /*0054*/ 	.byte	0x00, 0xf5, 0x21, 0x00


	//----- nvinfo : EIATTR_SPARSE_MMA_MASK
	.align		4
.L_107:
        /*0058*/ 	.byte	0x03, 0x50
        /*005a*/ 	.short	0x0000


	//----- nvinfo : EIATTR_MAXREG_COUNT
	.align		4
        /*005c*/ 	.byte	0x03, 0x1b
        /*005e*/ 	.short	0x00ff


	//----- nvinfo : EIATTR_MERCURY_ISA_VERSION
	.align		4
        /*0060*/ 	.byte	0x03, 0x5f
        /*0062*/ 	.short	0x0101


	//----- nvinfo : EIATTR_VRC_CTA_INIT_COUNT
	.align		4
        /*0064*/ 	.byte	0x02, 0x4a
	.zero		1
	.zero		1


	//----- nvinfo : EIATTR_EXIT_INSTR_OFFSETS
	.align		4
        /*0068*/ 	.byte	0x04, 0x1c
        /*006a*/ 	.short	(.L_109 - .L_108)


	//   ....[0]....
.L_108:
        /*006c*/ 	.word	0x00000070


	//   ....[1]....
        /*0070*/ 	.word	0x00000a60


	//----- nvinfo : EIATTR_CRS_STACK_SIZE
	.align		4
.L_109:
        /*0074*/ 	.byte	0x04, 0x1e
        /*0076*/ 	.short	(.L_111 - .L_110)
.L_110:
        /*0078*/ 	.word	0x00000000


	//----- nvinfo : EIATTR_CBANK_PARAM_SIZE
	.align		4
.L_111:
        /*007c*/ 	.byte	0x03, 0x19
        /*007e*/ 	.short	0x0020


	//----- nvinfo : EIATTR_PARAM_CBANK
	.align		4
        /*0080*/ 	.byte	0x04, 0x0a
        /*0082*/ 	.short	(.L_113 - .L_112)
	.align		4
.L_112:
        /*0084*/ 	.word	index@(.nv.constant0._Z31batch_update_output_bias_kernelPdS_iid)
        /*0088*/ 	.short	0x0380
        /*008a*/ 	.short	0x0020


	//----- nvinfo : EIATTR_SW_WAR
	.align		4
.L_113:
        /*008c*/ 	.byte	0x04, 0x36
        /*008e*/ 	.short	(.L_115 - .L_114)
.L_114:
        /*0090*/ 	.word	0x00000008
.L_115:


//--------------------- .nv.info._Z36batch_compute_output_gradient_kernelPdS_S_ii --------------------------
	.section	.nv.info._Z36batch_compute_output_gradient_kernelPdS_S_ii,"",@"SHT_CUDA_INFO"
	.sectionflags	@""
	.align	4


	//----- nvinfo : EIATTR_CUDA_API_VERSION
	.align		4
        /*0000*/ 	.byte	0x04, 0x37
        /*0002*/ 	.short	(.L_117 - .L_116)
.L_116:
        /*0004*/ 	.word	0x00000082


	//----- nvinfo : EIATTR_KPARAM_INFO
	.align		4
.L_117:
        /*0008*/ 	.byte	0x04, 0x17
        /*000a*/ 	.short	(.L_119 - .L_118)
.L_118:
        /*000c*/ 	.word	0x00000000
        /*0010*/ 	.short	0x0004
        /*0012*/ 	.short	0x001c
        /*0014*/ 	.byte	0x00, 0xf0, 0x11, 0x00


	//----- nvinfo : EIATTR_KPARAM_INFO
	.align		4
.L_119:
        /*0018*/ 	.byte	0x04, 0x17
        /*001a*/ 	.short	(.L_121 - .L_120)
.L_120:
        /*001c*/ 	.word	0x00000000
        /*0020*/ 	.short	0x0003
        /*0022*/ 	.short	0x0018
        /*0024*/ 	.byte	0x00, 0xf0, 0x11, 0x00


	//----- nvinfo : EIATTR_KPARAM_INFO
	.align		4
.L_121:
        /*0028*/ 	.byte	0x04, 0x17
        /*002a*/ 	.short	(.L_123 - .L_122)
.L_122:
        /*002c*/ 	.word	0x00000000
        /*0030*/ 	.short	0x0002
        /*0032*/ 	.short	0x0010
        /*0034*/ 	.byte	0x00, 0xf5, 0x21, 0x00


	//----- nvinfo : EIATTR_KPARAM_INFO
	.align		4
.L_123:
        /*0038*/ 	.byte	0x04, 0x17
        /*003a*/ 	.short	(.L_125 - .L_124)
.L_124:
        /*003c*/ 	.word	0x00000000
        /*0040*/ 	.short	0x0001
        /*0042*/ 	.short	0x0008
        /*0044*/ 	.byte	0x00, 0xf5, 0x21, 0x00


	//----- nvinfo : EIATTR_KPARAM_INFO
	.align		4
.L_125:
        /*0048*/ 	.byte	0x04, 0x17
        /*004a*/ 	.short	(.L_127 - .L_126)
.L_126:
        /*004c*/ 	.word	0x00000000
        /*0050*/ 	.short	0x0000
        /*0052*/ 	.short	0x0000
        /*0054*/ 	.byte	0x00, 0xf5, 0x21, 0x00


	//----- nvinfo : EIATTR_SPARSE_MMA_MASK
	.align		4
.L_127:
        /*0058*/ 	.byte	0x03, 0x50
        /*005a*/ 	.short	0x0000


	//----- nvinfo : EIATTR_MAXREG_COUNT
	.align		4
        /*005c*/ 	.byte	0x03, 0x1b
        /*005e*/ 	.short	0x00ff


	//----- nvinfo : EIATTR_MERCURY_ISA_VERSION
	.align		4
        /*0060*/ 	.byte	0x03, 0x5f
        /*0062*/ 	.short	0x0101


	//----- nvinfo : EIATTR_VRC_CTA_INIT_COUNT
	.align		4
        /*0064*/ 	.byte	0x02, 0x4a
	.zero		1
	.zero		1


	//----- nvinfo : EIATTR_EXIT_INSTR_OFFSETS
	.align		4
        /*0068*/ 	.byte	0x04, 0x1c
        /*006a*/ 	.short	(.L_129 - .L_128)


	//   ....[0]....
.L_128:
        /*006c*/ 	.word	0x00000090


	//   ....[1]....
        /*0070*/ 	.word	0x00000160


	//----- nvinfo : EIATTR_CBANK_PARAM_SIZE
	.align		4
.L_129:
        /*0074*/ 	.byte	0x03, 0x19
        /*0076*/ 	.short	0x0020


	//----- nvinfo : EIATTR_PARAM_CBANK
	.align		4
        /*0078*/ 	.byte	0x04, 0x0a
        /*007a*/ 	.short	(.L_131 - .L_130)
	.align		4
.L_130:
        /*007c*/ 	.word	index@(.nv.constant0._Z36batch_compute_output_gradient_kernelPdS_S_ii)
        /*0080*/ 	.short	0x0380
        /*0082*/ 	.short	0x0020


	//----- nvinfo : EIATTR_SW_WAR
	.align		4
.L_131:
        /*0084*/ 	.byte	0x04, 0x36
        /*0086*/ 	.short	(.L_133 - .L_132)
.L_132:
        /*0088*/ 	.word	0x00000008
.L_133:


//--------------------- .nv.info._Z20batch_softmax_kernelPdii --------------------------
	.section	.nv.info._Z20batch_softmax_kernelPdii,"",@"SHT_CUDA_INFO"
	.sectionflags	@""
	.align	4


	//----- nvinfo : EIATTR_CUDA_API_VERSION
	.align		4
        /*0000*/ 	.byte	0x04, 0x37
        /*0002*/ 	.short	(.L_135 - .L_134)
.L_134:
        /*0004*/ 	.word	0x00000082


	//----- nvinfo : EIATTR_KPARAM_INFO
	.align		4
.L_135:
        /*0008*/ 	.byte	0x04, 0x17
        /*000a*/ 	.short	(.L_137 - .L_136)
.L_136:
        /*000c*/ 	.word	0x00000000
        /*0010*/ 	.short	0x0002
        /*0012*/ 	.short	0x000c
        /*0014*/ 	.byte	0x00, 0xf0, 0x11, 0x00


	//----- nvinfo : EIATTR_KPARAM_INFO
	.align		4
.L_137:
        /*0018*/ 	.byte	0x04, 0x17
        /*001a*/ 	.short	(.L_139 - .L_138)
.L_138:
        /*001c*/ 	.word	0x00000000
        /*0020*/ 	.short	0x0001
        /*0022*/ 	.short	0x0008
        /*0024*/ 	.byte	0x00, 0xf0, 0x11, 0x00


	//----- nvinfo : EIATTR_KPARAM_INFO
	.align		4
.L_139:
        /*0028*/ 	.byte	0x04, 0x17
        /*002a*/ 	.short	(.L_141 - .L_140)
.L_140:
        /*002c*/ 	.word	0x00000000
        /*0030*/ 	.short	0x0000
        /*0032*/ 	.short	0x0000
        /*0034*/ 	.byte	0x00, 0xf5, 0x21, 0x00


	//----- nvinfo : EIATTR_SPARSE_MMA_MASK
	.align		4
.L_141:
        /*0038*/ 	.byte	0x03, 0x50
        /*003a*/ 	.short	0x0000


	//----- nvinfo : EIATTR_MAXREG_COUNT
	.align		4
        /*003c*/ 	.byte	0x03, 0x1b
        /*003e*/ 	.short	0x00ff


	//----- nvinfo : EIATTR_MERCURY_ISA_VERSION
	.align		4
        /*0040*/ 	.byte	0x03, 0x5f
        /*0042*/ 	.short	0x0101


	//----- nvinfo : EIATTR_VRC_CTA_INIT_COUNT
	.align		4
        /*0044*/ 	.byte	0x02, 0x4a
	.zero		1
	.zero		1


	//----- nvinfo : EIATTR_EXIT_INSTR_OFFSETS
	.align		4
        /*0048*/ 	.byte	0x04, 0x1c
        /*004a*/ 	.short	(.L_143 - .L_142)


	//   ....[0]....
.L_142:
        /*004c*/ 	.word	0x00000040


	//   ....[1]....
        /*0050*/ 	.word	0x00001730


	//   ....[2]....
        /*0054*/ 	.word	0x00002d40


	//   ....[3]....
        /*0058*/ 	.word	0x00003860


	//   ....[4]....
        /*005c*/ 	.word	0x00003e20


	//   ....[5]....
        /*0060*/ 	.word	0x00004050


	//----- nvinfo : EIATTR_CRS_STACK_SIZE
	.align		4
.L_143:
        /*0064*/ 	.byte	0x04, 0x1e
        /*0066*/ 	.short	(.L_145 - .L_144)
.L_144:
        /*0068*/ 	.word	0x00000000


	//----- nvinfo : EIATTR_CBANK_PARAM_SIZE
	.align		4
.L_145:
        /*006c*/ 	.byte	0x03, 0x19
        /*006e*/ 	.short	0x0010


	//----- nvinfo : EIATTR_PARAM_CBANK
	.align		4
        /*0070*/ 	.byte	0x04, 0x0a
        /*0072*/ 	.short	(.L_147 - .L_146)
	.align		4
.L_146:
        /*0074*/ 	.word	index@(.nv.constant0._Z20batch_softmax_kernelPdii)
        /*0078*/ 	.short	0x0380
        /*007a*/ 	.short	0x0010


	//----- nvinfo : EIATTR_SW_WAR
	.align		4
.L_147:
        /*007c*/ 	.byte	0x04, 0x36
        /*007e*/ 	.short	(.L_149 - .L_148)
.L_148:
        /*0080*/ 	.word	0x00000008
.L_149:


//--------------------- .nv.info._Z17batch_relu_kernelPdii --------------------------
	.section	.nv.info._Z17batch_relu_kernelPdii,"",@"SHT_CUDA_INFO"
	.sectionflags	@""
	.align	4


	//----- nvinfo : EIATTR_CUDA_API_VERSION
	.align		4
        /*0000*/ 	.byte	0x04, 0x37
        /*0002*/ 	.short	(.L_151 - .L_150)
.L_150:
        /*0004*/ 	.word	0x00000082


	//----- nvinfo : EIATTR_KPARAM_INFO
	.align		4
.L_151:
        /*0008*/ 	.byte	0x04, 0x17
        /*000a*/ 	.short	(.L_153 - .L_152)
.L_152:
        /*000c*/ 	.word	0x00000000
        /*0010*/ 	.short	0x0002
        /*0012*/ 	.short	0x000c
        /*0014*/ 	.byte	0x00, 0xf0, 0x11, 0x00


	//----- nvinfo : EIATTR_KPARAM_INFO
	.align		4
.L_153:
        /*0018*/ 	.byte	0x04, 0x17
        /*001a*/ 	.short	(.L_155 - .L_154)
.L_154:
        /*001c*/ 	.word	0x00000000
        /*0020*/ 	.short	0x0001
        /*0022*/ 	.short	0x0008
        /*0024*/ 	.byte	0x00, 0xf0, 0x11, 0x00


	//----- nvinfo : EIATTR_KPARAM_INFO
	.align		4
.L_155:
        /*0028*/ 	.byte	0x04, 0x17
        /*002a*/ 	.short	(.L_157 - .L_156)
.L_156:
        /*002c*/ 	.word	0x00000000
        /*0030*/ 	.short	0x0000
        /*0032*/ 	.short	0x0000
        /*0034*/ 	.byte	0x00, 0xf5, 0x21, 0x00


	//----- nvinfo : EIATTR_SPARSE_MMA_MASK
	.align		4
.L_157:
        /*0038*/ 	.byte	0x03, 0x50
        /*003a*/ 	.short	0x0000


	//----- nvinfo : EIATTR_MAXREG_COUNT
	.align		4
        /*003c*/ 	.byte	0x03, 0x1b
        /*003e*/ 	.short	0x00ff


	//----- nvinfo : EIATTR_MERCURY_ISA_VERSION
	.align		4
        /*0040*/ 	.byte	0x03, 0x5f
        /*0042*/ 	.short	0x0101


	//----- nvinfo : EIATTR_VRC_CTA_INIT_COUNT
	.align		4
        /*0044*/ 	.byte	0x02, 0x4a
	.zero		1
	.zero		1


	//----- nvinfo : EIATTR_EXIT_INSTR_OFFSETS
	.align		4
        /*0048*/ 	.byte	0x04, 0x1c
        /*004a*/ 	.short	(.L_159 - .L_158)


	//   ....[0]....
.L_158:
        /*004c*/ 	.word	0x00000090


	//   ....[1]....
        /*0050*/ 	.word	0x00000170


	//----- nvinfo : EIATTR_CBANK_PARAM_SIZE
	.align		4
.L_159:
        /*0054*/ 	.byte	0x03, 0x19
        /*0056*/ 	.short	0x0010


	//----- nvinfo : EIATTR_PARAM_CBANK
	.align		4
        /*0058*/ 	.byte	0x04, 0x0a
        /*005a*/ 	.short	(.L_161 - .L_160)
	.align		4
.L_160:
        /*005c*/ 	.word	index@(.nv.constant0._Z17batch_relu_kernelPdii)
        /*0060*/ 	.short	0x0380
        /*0062*/ 	.short	0x0010


	//----- nvinfo : EIATTR_SW_WAR
	.align		4
.L_161:
        /*0064*/ 	.byte	0x04, 0x36
        /*0066*/ 	.short	(.L_163 - .L_162)
.L_162:
        /*0068*/ 	.word	0x00000008
.L_163:


//--------------------- .nv.info._Z32batch_update_hidden_weights_wmmaP6__halfS0_Pdiiid --------------------------
	.section	.nv.info._Z32batch_update_hidden_weights_wmmaP6__halfS0_Pdiiid,"",@"SHT_CUDA_INFO"
	.sectionflags	@""
	.align	4


	//----- nvinfo : EIATTR_CUDA_API_VERSION
	.align		4
        /*0000*/ 	.byte	0x04, 0x37
        /*0002*/ 	.short	(.L_165 - .L_164)
.L_164:
        /*0004*/ 	.word	0x00000082


	//----- nvinfo : EIATTR_KPARAM_INFO
	.align		4
.L_165:
        /*0008*/ 	.byte	0x04, 0x17
        /*000a*/ 	.short	(.L_167 - .L_166)
.L_166:
        /*000c*/ 	.word	0x00000000
        /*0010*/ 	.short	0x0006
        /*0012*/ 	.short	0x0028
        /*0014*/ 	.byte	0x00, 0xf0, 0x21, 0x00


	//----- nvinfo : EIATTR_KPARAM_INFO
	.align		4
.L_167:
        /*0018*/ 	.byte	0x04, 0x17
        /*001a*/ 	.short	(.L_169 - .L_168)
.L_168:
        /*001c*/ 	.word	0x00000000
        /*0020*/ 	.short	0x0005
        /*0022*/ 	.short	0x0020
        /*0024*/ 	.byte	0x00, 0xf0, 0x11, 0x00


	//----- nvinfo : EIATTR_KPARAM_INFO
	.align		4
.L_169:
        /*0028*/ 	.byte	0x04, 0x17
        /*002a*/ 	.short	(.L_171 - .L_170)
.L_170:
        /*002c*/ 	.word	0x00000000
        /*0030*/ 	.short	0x0004
        /*0032*/ 	.short	0x001c
        /*0034*/ 	.byte	0x00, 0xf0, 0x11, 0x00


	//----- nvinfo : EIATTR_KPARAM_INFO
	.align		4
.L_171:
        /*0038*/ 	.byte	0x04, 0x17
        /*003a*/ 	.short	(.L_173 - .L_172)
.L_172:
        /*003c*/ 	.word	0x00000000
        /*0040*/ 	.short	0x0003
        /*0042*/ 	.short	0x0018
        /*0044*/ 	.byte	0x00, 0xf0, 0x11, 0x00


	//----- nvinfo : EIATTR_KPARAM_INFO
	.align		4
.L_173:
        /*0048*/ 	.byte	0x04, 0x17
        /*004a*/ 	.short	(.L_175 - .L_174)
.L_174:
        /*004c*/ 	.word	0x00000000
        /*0050*/ 	.short	0x0002
        /*0052*/ 	.short	0x0010
        /*0054*/ 	.byte	0x00, 0xf5, 0x21, 0x00


	//----- nvinfo : EIATTR_KPARAM_INFO
	.align		4
.L_175:
        /*0058*/ 	.byte	0x04, 0x17
        /*005a*/ 	.short	(.L_177 - .L_176)
.L_176:
        /*005c*/ 	.word	0x00000000
        /*0060*/ 	.short	0x0001
        /*0062*/ 	.short	0x0008
        /*0064*/ 	.byte	0x00, 0xf5, 0x21, 0x00


	//----- nvinfo : EIATTR_KPARAM_INFO
	.align		4
.L_177:
        /*0068*/ 	.byte	0x04, 0x17
        /*006a*/ 	.short	(.L_179 - .L_178)
.L_178:
        /*006c*/ 	.word	0x00000000
        /*0070*/ 	.short	0x0000
        /*0072*/ 	.short	0x0000
        /*0074*/ 	.byte	0x00, 0xf5, 0x21, 0x00


	//----- nvinfo : EIATTR_SPARSE_MMA_MASK
	.align		4
.L_179:
        /*0078*/ 	.byte	0x03, 0x50
        /*007a*/ 	.short	0x0000


	//----- nvinfo : EIATTR_WMMA_USED
	.align		4
        /*007c*/ 	.byte	0x01, 0x2b
	.zero		2


	//----- nvinfo : EIATTR_MAXREG_COUNT
	.align		4
        /*0080*/ 	.byte	0x03, 0x1b
        /*0082*/ 	.short	0x00ff


	//----- nvinfo : EIATTR_MERCURY_ISA_VERSION
	.align		4
        /*0084*/ 	.byte	0x03, 0x5f
        /*0086*/ 	.short	0x0101


	//----- nvinfo : EIATTR_VRC_CTA_INIT_COUNT
	.align		4
        /*0088*/ 	.byte	0x02, 0x4a
	.zero		1
	.zero		1


	//----- nvinfo : EIATTR_EXIT_INSTR_OFFSETS
	.align		4
        /*008c*/ 	.byte	0x04, 0x1c
        /*008e*/ 	.short	(.L_181 - .L_180)


	//   ....[0]....
.L_180:
        /*0090*/ 	.word	0x000000a0


	//   ....[1]....
        /*0094*/ 	.word	0x000032f0


	//----- nvinfo : EIATTR_CRS_STACK_SIZE
	.align		4
.L_181:
        /*0098*/ 	.byte	0x04, 0x1e
        /*009a*/ 	.short	(.L_183 - .L_182)
.L_182:
        /*009c*/ 	.word	0x00000000


	//----- nvinfo : EIATTR_CBANK_PARAM_SIZE
	.align		4
.L_183:
        /*00a0*/ 	.byte	0x03, 0x19
        /*00a2*/ 	.short	0x0030


	//----- nvinfo : EIATTR_PARAM_CBANK
	.align		4
        /*00a4*/ 	.byte	0x04, 0x0a
        /*00a6*/ 	.short	(.L_185 - .L_184)
	.align		4
.L_184:
        /*00a8*/ 	.word	index@(.nv.constant0._Z32batch_update_hidden_weights_wmmaP6__halfS0_Pdiiid)
        /*00ac*/ 	.short	0x0380
        /*00ae*/ 	.short	0x0030


	//----- nvinfo : EIATTR_SW_WAR
	.align		4
.L_185:
        /*00b0*/ 	.byte	0x04, 0x36
        /*00b2*/ 	.short	(.L_187 - .L_186)
.L_186:
        /*00b4*/ 	.word	0x00000008
.L_187:


//--------------------- .nv.info._Z32batch_update_output_weights_wmmaP6__halfS0_Pdiiid --------------------------
	.section	.nv.info._Z32batch_update_output_weights_wmmaP6__halfS0_Pdiiid,"",@"SHT_CUDA_INFO"
	.sectionflags	@""
	.align	4


	//----- nvinfo : EIATTR_CUDA_API_VERSION
	.align		4
        /*0000*/ 	.byte	0x04, 0x37
        /*0002*/ 	.short	(.L_189 - .L_188)
.L_188:
        /*0004*/ 	.word	0x00000082


	//----- nvinfo : EIATTR_KPARAM_INFO
	.align		4
.L_189:
        /*0008*/ 	.byte	0x04, 0x17
        /*000a*/ 	.short	(.L_191 - .L_190)
.L_190:
        /*000c*/ 	.word	0x00000000
        /*0010*/ 	.short	0x0006
        /*0012*/ 	.short	0x0028
        /*0014*/ 	.byte	0x00, 0xf0, 0x21, 0x00


	//----- nvinfo : EIATTR_KPARAM_INFO
	.align		4
.L_191:
        /*0018*/ 	.byte	0x04, 0x17
        /*001a*/ 	.short	(.L_193 - .L_192)
.L_192:
        /*001c*/ 	.word	0x00000000
        /*0020*/ 	.short	0x0005
        /*0022*/ 	.short	0x0020
        /*0024*/ 	.byte	0x00, 0xf0, 0x11, 0x00


	//----- nvinfo : EIATTR_KPARAM_INFO
	.align		4
.L_193:
        /*0028*/ 	.byte	0x04, 0x17
        /*002a*/ 	.short	(.L_195 - .L_194)
.L_194:
        /*002c*/ 	.word	0x00000000
        /*0030*/ 	.short	0x0004
        /*0032*/ 	.short	0x001c
        /*0034*/ 	.byte	0x00, 0xf0, 0x11, 0x00


	//----- nvinfo : EIATTR_KPARAM_INFO
	.align		4
.L_195:
        /*0038*/ 	.byte	0x04, 0x17
        /*003a*/ 	.short	(.L_197 - .L_196)
.L_196:
        /*003c*/ 	.word	0x00000000
        /*0040*/ 	.short	0x0003
        /*0042*/ 	.short	0x0018
        /*0044*/ 	.byte	0x00, 0xf0, 0x11, 0x00


	//----- nvinfo : EIATTR_KPARAM_INFO
	.align		4
.L_197:
        /*0048*/ 	.byte	0x04, 0x17
        /*004a*/ 	.short	(.L_199 - .L_198)
.L_198:
        /*004c*/ 	.word	0x00000000
        /*0050*/ 	.short	0x0002
        /*0052*/ 	.short	0x0010
        /*0054*/ 	.byte	0x00, 0xf5, 0x21, 0x00


	//----- nvinfo : EIATTR_KPARAM_INFO
	.align		4
.L_199:
        /*0058*/ 	.byte	0x04, 0x17
        /*005a*/ 	.short	(.L_201 - .L_200)
.L_200:
        /*005c*/ 	.word	0x00000000
        /*0060*/ 	.short	0x0001
        /*0062*/ 	.short	0x0008
        /*0064*/ 	.byte	0x00, 0xf5, 0x21, 0x00


	//----- nvinfo : EIATTR_KPARAM_INFO
	.align		4
.L_201:
        /*0068*/ 	.byte	0x04, 0x17
        /*006a*/ 	.short	(.L_203 - .L_202)
.L_202:
        /*006c*/ 	.word	0x00000000
        /*0070*/ 	.short	0x0000
        /*0072*/ 	.short	0x0000
        /*0074*/ 	.byte	0x00, 0xf5, 0x21, 0x00


	//----- nvinfo : EIATTR_SPARSE_MMA_MASK
	.align		4
.L_203:
        /*0078*/ 	.byte	0x03, 0x50
        /*007a*/ 	.short	0x0000


	//----- nvinfo : EIATTR_WMMA_USED
	.align		4
        /*007c*/ 	.byte	0x01, 0x2b
	.zero		2


	//----- nvinfo : EIATTR_MAXREG_COUNT
	.align		4
        /*0080*/ 	.byte	0x03, 0x1b
        /*0082*/ 	.short	0x00ff


	//----- nvinfo : EIATTR_MERCURY_ISA_VERSION
	.align		4
        /*0084*/ 	.byte	0x03, 0x5f
        /*0086*/ 	.short	0x0101


	//----- nvinfo : EIATTR_VRC_CTA_INIT_COUNT
	.align		4
        /*0088*/ 	.byte	0x02, 0x4a
	.zero		1
	.zero		1


	//----- nvinfo : EIATTR_EXIT_INSTR_OFFSETS
	.align		4
        /*008c*/ 	.byte	0x04, 0x1c
        /*008e*/ 	.short	(.L_205 - .L_204)


	//   ....[0]....
.L_204:
        /*0090*/ 	.word	0x000000a0


	//   ....[1]....
        /*0094*/ 	.word	0x000032f0


	//----- nvinfo : EIATTR_CRS_STACK_SIZE
	.align		4
.L_205:
        /*0098*/ 	.byte	0x04, 0x1e
        /*009a*/ 	.short	(.L_207 - .L_206)
.L_206:
        /*009c*/ 	.word	0x00000000


	//----- nvinfo : EIATTR_CBANK_PARAM_SIZE
	.align		4
.L_207:
        /*00a0*/ 	.byte	0x03, 0x19
        /*00a2*/ 	.short	0x0030


	//----- nvinfo : EIATTR_PARAM_CBANK
	.align		4
        /*00a4*/ 	.byte	0x04, 0x0a
        /*00a6*/ 	.short	(.L_209 - .L_208)
	.align		4
.L_208:
        /*00a8*/ 	.word	index@(.nv.constant0._Z32batch_update_output_weights_wmmaP6__halfS0_Pdiiid)
        /*00ac*/ 	.short	0x0380
        /*00ae*/ 	.short	0x0030


	//----- nvinfo : EIATTR_SW_WAR
	.align		4
.L_209:
        /*00b0*/ 	.byte	0x04, 0x36
        /*00b2*/ 	.short	(.L_211 - .L_210)
.L_210:
        /*00b4*/ 	.word	0x00000008
.L_211:


//--------------------- .nv.info._Z34batch_compute_hidden_gradient_wmmaP6__halfS0_PdS1_iii --------------------------
	.section	.nv.info._Z34batch_compute_hidden_gradient_wmmaP6__halfS0_PdS1_iii,"",@"SHT_CUDA_INFO"
	.sectionflags	@""
	.align	4


	//----- nvinfo : EIATTR_CUDA_API_VERSION
	.align		4
        /*0000*/ 	.byte	0x04, 0x37
        /*0002*/ 	.short	(.L_213 - .L_212)
.L_212:
        /*0004*/ 	.word	0x00000082


	//----- nvinfo : EIATTR_KPARAM_INFO
	.align		4
.L_213:
        /*0008*/ 	.byte	0x04, 0x17
        /*000a*/ 	.short	(.L_215 - .L_214)
.L_214:
        /*000c*/ 	.word	0x00000000
        /*0010*/ 	.short	0x0006
        /*0012*/ 	.short	0x0028
        /*0014*/ 	.byte	0x00, 0xf0, 0x11, 0x00


	//----- nvinfo : EIATTR_KPARAM_INFO
	.align		4
.L_215:
        /*0018*/ 	.byte	0x04, 0x17
        /*001a*/ 	.short	(.L_217 - .L_216)
.L_216:
        /*001c*/ 	.word	0x00000000
        /*0020*/ 	.short	0x0005
        /*0022*/ 	.short	0x0024
        /*0024*/ 	.byte	0x00, 0xf0, 0x11, 0x00


	//----- nvinfo : EIATTR_KPARAM_INFO
	.align		4
.L_217:
        /*0028*/ 	.byte	0x04, 0x17
        /*002a*/ 	.short	(.L_219 - .L_218)
.L_218:
        /*002c*/ 	.word	0x00000000
        /*0030*/ 	.short	0x0004
        /*0032*/ 	.short	0x0020
        /*0034*/ 	.byte	0x00, 0xf0, 0x11, 0x00


	//----- nvinfo : EIATTR_KPARAM_INFO
	.align		4
.L_219:
        /*0038*/ 	.byte	0x04, 0x17
        /*003a*/ 	.short	(.L_221 - .L_220)
.L_220:
        /*003c*/ 	.word	0x00000000
        /*0040*/ 	.short	0x0003
        /*0042*/ 	.short	0x0018
        /*0044*/ 	.byte	0x00, 0xf5, 0x21, 0x00


	//----- nvinfo : EIATTR_KPARAM_INFO
	.align		4
.L_221:
        /*0048*/ 	.byte	0x04, 0x17
        /*004a*/ 	.short	(.L_223 - .L_222)
.L_222:
        /*004c*/ 	.word	0x00000000
        /*0050*/ 	.short	0x0002
        /*0052*/ 	.short	0x0010
        /*0054*/ 	.byte	0x00, 0xf5, 0x21, 0x00


	//----- nvinfo : EIATTR_KPARAM_INFO
	.align		4
.L_223:
        /*0058*/ 	.byte	0x04, 0x17
        /*005a*/ 	.short	(.L_225 - .L_224)
.L_224:
        /*005c*/ 	.word	0x00000000
        /*0060*/ 	.short	0x0001
        /*0062*/ 	.short	0x0008
        /*0064*/ 	.byte	0x00, 0xf5, 0x21, 0x00


	//----- nvinfo : EIATTR_KPARAM_INFO
	.align		4
.L_225:
        /*0068*/ 	.byte	0x04, 0x17
        /*006a*/ 	.short	(.L_227 - .L_226)
.L_226:
        /*006c*/ 	.word	0x00000000
        /*0070*/ 	.short	0x0000
        /*0072*/ 	.short	0x0000
        /*0074*/ 	.byte	0x00, 0xf5, 0x21, 0x00


	//----- nvinfo : EIATTR_SPARSE_MMA_MASK
	.align		4
.L_227:
        /*0078*/ 	.byte	0x03, 0x50
        /*007a*/ 	.short	0x0000


	//----- nvinfo : EIATTR_WMMA_USED
	.align		4
        /*007c*/ 	.byte	0x01, 0x2b
	.zero		2


	//----- nvinfo : EIATTR_MAXREG_COUNT
	.align		4
        /*0080*/ 	.byte	0x03, 0x1b
        /*0082*/ 	.short	0x00ff


	//----- nvinfo : EIATTR_MERCURY_ISA_VERSION
	.align		4
        /*0084*/ 	.byte	0x03, 0x5f
        /*0086*/ 	.short	0x0101


	//----- nvinfo : EIATTR_VRC_CTA_INIT_COUNT
	.align		4
        /*0088*/ 	.byte	0x02, 0x4a
	.zero		1
	.zero		1


	//----- nvinfo : EIATTR_EXIT_INSTR_OFFSETS
	.align		4
        /*008c*/ 	.byte	0x04, 0x1c
        /*008e*/ 	.short	(.L_229 - .L_228)


	//   ....[0]....
.L_228:
        /*0090*/ 	.word	0x00000090


	//   ....[1]....
        /*0094*/ 	.word	0x00002010


	//----- nvinfo : EIATTR_CBANK_PARAM_SIZE
	.align		4
.L_229:
        /*0098*/ 	.byte	0x03, 0x19
        /*009a*/ 	.short	0x002c


	//----- nvinfo : EIATTR_PARAM_CBANK
	.align		4
        /*009c*/ 	.byte	0x04, 0x0a
        /*009e*/ 	.short	(.L_231 - .L_230)
	.align		4
.L_230:
        /*00a0*/ 	.word	index@(.nv.constant0._Z34batch_compute_hidden_gradient_wmmaP6__halfS0_PdS1_iii)
        /*00a4*/ 	.short	0x0380
        /*00a6*/ 	.short	0x002c


	//----- nvinfo : EIATTR_SW_WAR
	.align		4
.L_231:
        /*00a8*/ 	.byte	0x04, 0x36
        /*00aa*/ 	.short	(.L_233 - .L_232)
.L_232:
        /*00ac*/ 	.word	0x00000008
.L_233:


//--------------------- .nv.info._Z25batch_forward_output_wmmaP6__halfS0_PdS1_iii --------------------------
	.section	.nv.info._Z25batch_forward_output_wmmaP6__halfS0_PdS1_iii,"",@"SHT_CUDA_INFO"
	.sectionflags	@""
	.align	4


	//----- nvinfo : EIATTR_CUDA_API_VERSION
	.align		4
        /*0000*/ 	.byte	0x04, 0x37
        /*0002*/ 	.short	(.L_235 - .L_234)
.L_234:
        /*0004*/ 	.word	0x00000082


	//----- nvinfo : EIATTR_KPARAM_INFO
	.align		4
.L_235:
        /*0008*/ 	.byte	0x04, 0x17
        /*000a*/ 	.short	(.L_237 - .L_236)
.L_236:
        /*000c*/ 	.word	0x00000000
        /*0010*/ 	.short	0x0006
        /*0012*/ 	.short	0x0028
        /*0014*/ 	.byte	0x00, 0xf0, 0x11, 0x00


	//----- nvinfo : EIATTR_KPARAM_INFO
	.align		4
.L_237:
        /*0018*/ 	.byte	0x04, 0x17
        /*001a*/ 	.short	(.L_239 - .L_238)
.L_238:
        /*001c*/ 	.word	0x00000000
        /*0020*/ 	.short	0x0005
        /*0022*/ 	.short	0x0024
        /*0024*/ 	.byte	0x00, 0xf0, 0x11, 0x00


	//----- nvinfo : EIATTR_KPARAM_INFO
	.align		4
.L_239:
        /*0028*/ 	.byte	0x04, 0x17
        /*002a*/ 	.short	(.L_241 - .L_240)
.L_240:
        /*002c*/ 	.word	0x00000000
        /*0030*/ 	.short	0x0004
        /*0032*/ 	.short	0x0020
        /*0034*/ 	.byte	0x00, 0xf0, 0x11, 0x00


	//----- nvinfo : EIATTR_KPARAM_INFO
	.align		4
.L_241:
        /*0038*/ 	.byte	0x04, 0x17
        /*003a*/ 	.short	(.L_243 - .L_242)
.L_242:
        /*003c*/ 	.word	0x00000000
        /*0040*/ 	.short	0x0003
        /*0042*/ 	.short	0x0018
        /*0044*/ 	.byte	0x00, 0xf5, 0x21, 0x00


	//----- nvinfo : EIATTR_KPARAM_INFO
	.align		4
.L_243:
        /*0048*/ 	.byte	0x04, 0x17
        /*004a*/ 	.short	(.L_245 - .L_244)
.L_244:
        /*004c*/ 	.word	0x00000000
        /*0050*/ 	.short	0x0002
        /*0052*/ 	.short	0x0010
        /*0054*/ 	.byte	0x00, 0xf5, 0x21, 0x00


	//----- nvinfo : EIATTR_KPARAM_INFO
	.align		4
.L_245:
        /*0058*/ 	.byte	0x04, 0x17
        /*005a*/ 	.short	(.L_247 - .L_246)
.L_246:
        /*005c*/ 	.word	0x00000000
        /*0060*/ 	.short	0x0001
        /*0062*/ 	.short	0x0008
        /*0064*/ 	.byte	0x00, 0xf5, 0x21, 0x00


	//----- nvinfo : EIATTR_KPARAM_INFO
	.align		4
.L_247:
        /*0068*/ 	.byte	0x04, 0x17
        /*006a*/ 	.short	(.L_249 - .L_248)
.L_248:
        /*006c*/ 	.word	0x00000000
        /*0070*/ 	.short	0x0000
        /*0072*/ 	.short	0x0000
        /*0074*/ 	.byte	0x00, 0xf5, 0x21, 0x00


	//----- nvinfo : EIATTR_SPARSE_MMA_MASK
	.align		4
.L_249:
        /*0078*/ 	.byte	0x03, 0x50
        /*007a*/ 	.short	0x0000


	//----- nvinfo : EIATTR_WMMA_USED
	.align		4
        /*007c*/ 	.byte	0x01, 0x2b
	.zero		2


	//----- nvinfo : EIATTR_MAXREG_COUNT
	.align		4
        /*0080*/ 	.byte	0x03, 0x1b
        /*0082*/ 	.short	0x00ff


	//----- nvinfo : EIATTR_NUM_BARRIERS
	.align		4
        /*0084*/ 	.byte	0x02, 0x4c
        /*0086*/ 	.byte	0x01
	.zero		1


	//----- nvinfo : EIATTR_MERCURY_ISA_VERSION
	.align		4
        /*0088*/ 	.byte	0x03, 0x5f
        /*008a*/ 	.short	0x0101


	//----- nvinfo : EIATTR_VRC_CTA_INIT_COUNT
	.align		4
        /*008c*/ 	.byte	0x02, 0x4a
	.zero		1
	.zero		1


	//----- nvinfo : EIATTR_EXIT_INSTR_OFFSETS
	.align		4
        /*0090*/ 	.byte	0x04, 0x1c
        /*0092*/ 	.short	(.L_251 - .L_250)


	//   ....[0]....
.L_250:
        /*0094*/ 	.word	0x00000090


	//   ....[1]....
        /*0098*/ 	.word	0x000022a0


	//----- nvinfo : EIATTR_CRS_STACK_SIZE
	.align		4
.L_251:
        /*009c*/ 	.byte	0x04, 0x1e
        /*009e*/ 	.short	(.L_253 - .L_252)
.L_252:
        /*00a0*/ 	.word	0x00000000


	//----- nvinfo : EIATTR_CBANK_PARAM_SIZE
	.align		4
.L_253:
        /*00a4*/ 	.byte	0x03, 0x19
        /*00a6*/ 	.short	0x002c


	//----- nvinfo : EIATTR_PARAM_CBANK
	.align		4
        /*00a8*/ 	.byte	0x04, 0x0a
        /*00aa*/ 	.short	(.L_255 - .L_254)
	.align		4
.L_254:
        /*00ac*/ 	.word	index@(.nv.constant0._Z25batch_forward_output_wmmaP6__halfS0_PdS1_iii)
        /*00b0*/ 	.short	0x0380
        /*00b2*/ 	.short	0x002c


	//----- nvinfo : EIATTR_SW_WAR
	.align		4
.L_255:
        /*00b4*/ 	.byte	0x04, 0x36
        /*00b6*/ 	.short	(.L_257 - .L_256)
.L_256:
        /*00b8*/ 	.word	0x00000008
.L_257:


//--------------------- .nv.info._Z25batch_forward_hidden_wmmaP6__halfS0_PdS1_iii --------------------------
	.section	.nv.info._Z25batch_forward_hidden_wmmaP6__halfS0_PdS1_iii,"",@"SHT_CUDA_INFO"
	.sectionflags	@""
	.align	4


	//----- nvinfo : EIATTR_CUDA_API_VERSION
	.align		4
        /*0000*/ 	.byte	0x04, 0x37
        /*0002*/ 	.short	(.L_259 - .L_258)
.L_258:
        /*0004*/ 	.word	0x00000082


	//----- nvinfo : EIATTR_KPARAM_INFO
	.align		4
.L_259:
        /*0008*/ 	.byte	0x04, 0x17
        /*000a*/ 	.short	(.L_261 - .L_260)
.L_260:
        /*000c*/ 	.word	0x00000000
        /*0010*/ 	.short	0x0006
        /*0012*/ 	.short	0x0028
        /*0014*/ 	.byte	0x00, 0xf0, 0x11, 0x00


	//----- nvinfo : EIATTR_KPARAM_INFO
	.align		4
.L_261:
        /*0018*/ 	.byte	0x04, 0x17
        /*001a*/ 	.short	(.L_263 - .L_262)
.L_262:
        /*001c*/ 	.word	0x00000000
        /*0020*/ 	.short	0x0005
        /*0022*/ 	.short	0x0024
        /*0024*/ 	.byte	0x00, 0xf0, 0x11, 0x00


	//----- nvinfo : EIATTR_KPARAM_INFO
	.align		4
.L_263:
        /*0028*/ 	.byte	0x04, 0x17
        /*002a*/ 	.short	(.L_265 - .L_264)
.L_264:
        /*002c*/ 	.word	0x00000000
        /*0030*/ 	.short	0x0004
        /*0032*/ 	.short	0x0020
        /*0034*/ 	.byte	0x00, 0xf0, 0x11, 0x00


	//----- nvinfo : EIATTR_KPARAM_INFO
	.align		4
.L_265:
        /*0038*/ 	.byte	0x04, 0x17
        /*003a*/ 	.short	(.L_267 - .L_266)
.L_266:
        /*003c*/ 	.word	0x00000000
        /*0040*/ 	.short	0x0003
        /*0042*/ 	.short	0x0018
        /*0044*/ 	.byte	0x00, 0xf5, 0x21, 0x00


	//----- nvinfo : EIATTR_KPARAM_INFO
	.align		4
.L_267:
        /*0048*/ 	.byte	0x04, 0x17
        /*004a*/ 	.short	(.L_269 - .L_268)
.L_268:
        /*004c*/ 	.word	0x00000000
        /*0050*/ 	.short	0x0002
        /*0052*/ 	.short	0x0010
        /*0054*/ 	.byte	0x00, 0xf5, 0x21, 0x00


	//----- nvinfo : EIATTR_KPARAM_INFO
	.align		4
.L_269:
        /*0058*/ 	.byte	0x04, 0x17
        /*005a*/ 	.short	(.L_271 - .L_270)
.L_270:
        /*005c*/ 	.word	0x00000000
        /*0060*/ 	.short	0x0001
        /*0062*/ 	.short	0x0008
        /*0064*/ 	.byte	0x00, 0xf5, 0x21, 0x00


	//----- nvinfo : EIATTR_KPARAM_INFO
	.align		4
.L_271:
        /*0068*/ 	.byte	0x04, 0x17
        /*006a*/ 	.short	(.L_273 - .L_272)
.L_272:
        /*006c*/ 	.word	0x00000000
        /*0070*/ 	.short	0x0000
        /*0072*/ 	.short	0x0000
        /*0074*/ 	.byte	0x00, 0xf5, 0x21, 0x00


	//----- nvinfo : EIATTR_SPARSE_MMA_MASK
	.align		4
.L_273:
        /*0078*/ 	.byte	0x03, 0x50
        /*007a*/ 	.short	0x0000


	//----- nvinfo : EIATTR_WMMA_USED
	.align		4
        /*007c*/ 	.byte	0x01, 0x2b
	.zero		2


	//----- nvinfo : EIATTR_MAXREG_COUNT
	.align		4
        /*0080*/ 	.byte	0x03, 0x1b
        /*0082*/ 	.short	0x00ff


	//----- nvinfo : EIATTR_NUM_BARRIERS
	.align		4
        /*0084*/ 	.byte	0x02, 0x4c
        /*0086*/ 	.byte	0x01
	.zero		1


	//----- nvinfo : EIATTR_MERCURY_ISA_VERSION
	.align		4
        /*0088*/ 	.byte	0x03, 0x5f
        /*008a*/ 	.short	0x0101


	//----- nvinfo : EIATTR_VRC_CTA_INIT_COUNT
	.align		4
        /*008c*/ 	.byte	0x02, 0x4a
	.zero		1
	.zero		1


	//----- nvinfo : EIATTR_EXIT_INSTR_OFFSETS
	.align		4
        /*0090*/ 	.byte	0x04, 0x1c
        /*0092*/ 	.short	(.L_275 - .L_274)


	//   ....[0]....
.L_274:
        /*0094*/ 	.word	0x00000090


	//   ....[1]....
        /*0098*/ 	.word	0x000022a0


	//----- nvinfo : EIATTR_CRS_STACK_SIZE
	.align		4
.L_275:
        /*009c*/ 	.byte	0x04, 0x1e
        /*009e*/ 	.short	(.L_277 - .L_276)
.L_276:
        /*00a0*/ 	.word	0x00000000


	//----- nvinfo : EIATTR_CBANK_PARAM_SIZE
	.align		4
.L_277:
        /*00a4*/ 	.byte	0x03, 0x19
        /*00a6*/ 	.short	0x002c


	//----- nvinfo : EIATTR_PARAM_CBANK
	.align		4
        /*00a8*/ 	.byte	0x04, 0x0a
        /*00aa*/ 	.short	(.L_279 - .L_278)
	.align		4
.L_278:
        /*00ac*/ 	.word	index@(.nv.constant0._Z25batch_forward_hidden_wmmaP6__halfS0_PdS1_iii)
        /*00b0*/ 	.short	0x0380
        /*00b2*/ 	.short	0x002c


	//----- nvinfo : EIATTR_SW_WAR
	.align		4
.L_279:
        /*00b4*/ 	.byte	0x04, 0x36
        /*00b6*/ 	.short	(.L_281 - .L_280)
.L_280:
        /*00b8*/ 	.word	0x00000008
.L_281:


//--------------------- .nv.info._Z27convert_fp32_to_fp16_kernelPdP6__halfi --------------------------
	.section	.nv.info._Z27convert_fp32_to_fp16_kernelPdP6__halfi,"",@"SHT_CUDA_INFO"
	.sectionflags	@""
	.align	4


	//----- nvinfo : EIATTR_CUDA_API_VERSION
	.align		4
        /*0000*/ 	.byte	0x04, 0x37
        /*0002*/ 	.short	(.L_283 - .L_282)
.L_282:
        /*0004*/ 	.word	0x00000082


	//----- nvinfo : EIATTR_KPARAM_INFO
	.align		4
.L_283:
        /*0008*/ 	.byte	0x04, 0x17
        /*000a*/ 	.short	(.L_285 - .L_284)
.L_284:
        /*000c*/ 	.word	0x00000000
        /*0010*/ 	.short	0x0002
        /*0012*/ 	.short	0x0010
        /*0014*/ 	.byte	0x00, 0xf0, 0x11, 0x00


	//----- nvinfo : EIATTR_KPARAM_INFO
	.align		4
.L_285:
        /*0018*/ 	.byte	0x04, 0x17
        /*001a*/ 	.short	(.L_287 - .L_286)
.L_286:
        /*001c*/ 	.word	0x00000000
        /*0020*/ 	.short	0x0001
        /*0022*/ 	.short	0x0008
        /*0024*/ 	.byte	0x00, 0xf5, 0x21, 0x00


	//----- nvinfo : EIATTR_KPARAM_INFO
	.align		4
.L_287:
        /*0028*/ 	.byte	0x04, 0x17
        /*002a*/ 	.short	(.L_289 - .L_288)
.L_288:
        /*002c*/ 	.word	0x00000000
        /*0030*/ 	.short	0x0000
        /*0032*/ 	.short	0x0000
        /*0034*/ 	.byte	0x00, 0xf5, 0x21, 0x00


	//----- nvinfo : EIATTR_SPARSE_MMA_MASK
	.align		4
.L_289:
        /*0038*/ 	.byte	0x03, 0x50
        /*003a*/ 	.short	0x0000


	//----- nvinfo : EIATTR_MAXREG_COUNT
	.align		4
        /*003c*/ 	.byte	0x03, 0x1b
        /*003e*/ 	.short	0x00ff


	//----- nvinfo : EIATTR_MERCURY_ISA_VERSION
	.align		4
        /*0040*/ 	.byte	0x03, 0x5f
        /*0042*/ 	.short	0x0101


	//----- nvinfo : EIATTR_VRC_CTA_INIT_COUNT
	.align		4
        /*0044*/ 	.byte	0x02, 0x4a
	.zero		1
	.zero		1


	//----- nvinfo : EIATTR_EXIT_INSTR_OFFSETS
	.align		4
        /*0048*/ 	.byte	0x04, 0x1c
        /*004a*/ 	.short	(.L_291 - .L_290)


	//   ....[0]....
.L_290:
        /*004c*/ 	.word	0x00000070


	//   ....[1]....
        /*0050*/ 	.word	0x00000100


	//----- nvinfo : EIATTR_CBANK_PARAM_SIZE
	.align		4
.L_291:
        /*0054*/ 	.byte	0x03, 0x19
        /*0056*/ 	.short	0x0014


	//----- nvinfo : EIATTR_PARAM_CBANK
	.align		4
        /*0058*/ 	.byte	0x04, 0x0a
        /*005a*/ 	.short	(.L_293 - .L_292)
	.align		4
.L_292:
        /*005c*/ 	.word	index@(.nv.constant0._Z27convert_fp32_to_fp16_kernelPdP6__halfi)
        /*0060*/ 	.short	0x0380
        /*0062*/ 	.short	0x0014


	//----- nvinfo : EIATTR_SW_WAR
	.align		4
.L_293:
        /*0064*/ 	.byte	0x04, 0x36
        /*0066*/ 	.short	(.L_295 - .L_294)
.L_294:
        /*0068*/ 	.word	0x00000008
.L_295:


//--------------------- .nv.callgraph             --------------------------
	.section	.nv.callgraph,"",@"SHT_CUDA_CALLGRAPH"
	.align	4
	.sectionentsize	8
	.align		4
        /*0000*/ 	.word	0x00000000
	.align		4
        /*0004*/ 	.word	0xffffffff
	.align		4
        /*0008*/ 	.word	0x00000000
	.align		4
        /*000c*/ 	.word	0xfffffffe
	.align		4
        /*0010*/ 	.word	0x00000000
	.align		4
        /*0014*/ 	.word	0xfffffffd
	.align		4
        /*0018*/ 	.word	0x00000000
	.align		4
        /*001c*/ 	.word	0xfffffffc


//--------------------- .text._Z31batch_update_hidden_bias_kernelPdS_iid --------------------------
	.section	.text._Z31batch_update_hidden_bias_kernelPdS_iid,"ax",@progbits
	.align	128
        .global         _Z31batch_update_hidden_bias_kernelPdS_iid
        .type           _Z31batch_update_hidden_bias_kernelPdS_iid,@function
        .size           _Z31batch_update_hidden_bias_kernelPdS_iid,(.L_x_248 - _Z31batch_update_hidden_bias_kernelPdS_iid)
        .other          _Z31batch_update_hidden_bias_kernelPdS_iid,@"STO_CUDA_ENTRY STV_DEFAULT"
_Z31batch_update_hidden_bias_kernelPdS_iid:
.text._Z31batch_update_hidden_bias_kernelPdS_iid:
[----:B------:R-:W-:Y:S01]  /*0000*/  LDC R1, c[0x0][0x37c] ;  /* 0x0000df00ff017b82 */ /* 0x000fe20000000800 */
[----:B------:R-:W0:Y:S07]  /*0010*/  S2R R3, SR_TID.X ;  /* 0x0000000000037919 */ /* 0x000e2e0000002100 */
[----:B------:R-:W0:Y:S08]  /*0020*/  S2UR UR4, SR_CTAID.X ;  /* 0x00000000000479c3 */ /* 0x000e300000002500 */
[----:B------:R-:W0:Y:S08]  /*0030*/  LDC R0, c[0x0][0x360] ;  /* 0x0000d800ff007b82 */ /* 0x000e300000000800 */
[----:B------:R-:W1:Y:S01]  /*0040*/  LDC R25, c[0x0][0x394] ;  /* 0x0000e500ff197b82 */ /* 0x000e620000000800 */
[----:B0-----:R-:W-:-:S05]  /*0050*/  IMAD R0, R0, UR4, R3 ;  /* 0x0000000400007c24 */ /* 0x001fca000f8e0203 */
[----:B-1----:R-:W-:-:S13]  /*0060*/  ISETP.GE.AND P0, PT, R0, R25, PT ;  /* 0x000000190000720c */ /* 0x002fda0003f06270 */
[----:B------:R-:W-:Y:S05]  /*0070*/  @P0 EXIT ;  /* 0x000000000000094d */ /* 0x000fea0003800000 */
[----:B------:R-:W0:Y:S01]  /*0080*/  LDCU UR7, c[0x0][0x390] ;  /* 0x00007200ff0777ac */ /* 0x000e220008000800 */
[----:B------:R-:W-:Y:S01]  /*0090*/  CS2R R10, SRZ ;  /* 0x00000000000a7805 */ /* 0x000fe2000001ff00 */
[----:B------:R-:W1:Y:S01]  /*00a0*/  LDCU.64 UR8, c[0x0][0x358] ;  /* 0x00006b00ff0877ac */ /* 0x000e620008000a00 */
[----:B0-----:R-:W-:-:S09]  /*00b0*/  UISETP.GE.AND UP0, UPT, UR7, 0x1, UPT ;  /* 0x000000010700788c */ /* 0x001fd2000bf06270 */
[----:B-1----:R-:W-:Y:S05]  /*00c0*/  BRA.U !UP0, `(.L_x_0) ;  /* 0x0000000508f87547 */ /* 0x002fea000b800000 */
[----:B------:R-:W-:Y:S01]  /*00d0*/  UISETP.GE.U32.AND UP1, UPT, UR7, 0x10, UPT ;  /* 0x000000100700788c */ /* 0x000fe2000bf26070 */
[----:B------:R-:W-:Y:S01]  /*00e0*/  CS2R R10, SRZ ;  /* 0x00000000000a7805 */ /* 0x000fe2000001ff00 */
[----:B------:R-:W-:Y:S01]  /*00f0*/  ULOP3.LUT UR5, UR7, 0xf, URZ, 0xc0, !UPT ;  /* 0x0000000f07057892 */ /* 0x000fe2000f8ec0ff */
[----:B------:R-:W-:-:S03]  /*0100*/  UMOV UR4, URZ ;  /* 0x000000ff00047c82 */ /* 0x000fc60008000000 */
[----:B------:R-:W-:-:S03]  /*0110*/  UISETP.NE.AND UP0, UPT, UR5, URZ, UPT ;  /* 0x000000ff0500728c */ /* 0x000fc6000bf05270 */
[----:B------:R-:W-:Y:S08]  /*0120*/  BRA.U !UP1, `(.L_x_1) ;  /* 0x0000000109e47547 */ /* 0x000ff0000b800000 */
[----:B------:R-:W-:Y:S01]  /*0130*/  ULOP3.LUT UR4, UR7, 0x7ffffff0, URZ, 0xc0, !UPT ;  /* 0x7ffffff007047892 */ /* 0x000fe2000f8ec0ff */
[----:B------:R-:W-:Y:S01]  /*0140*/  IMAD.MOV.U32 R24, RZ, RZ, R0 ;  /* 0x000000ffff187224 */ /* 0x000fe200078e0000 */
[----:B------:R-:W-:Y:S02]  /*0150*/  CS2R R10, SRZ ;  /* 0x00000000000a7805 */ /* 0x000fe4000001ff00 */
[----:B------:R-:W-:-:S12]  /*0160*/  UIADD3 UR6, UPT, UPT, -UR4, URZ, URZ ;  /* 0x000000ff04067290 */ /* 0x000fd8000fffe1ff */
.L_x_2:
[----:B------:R-:W0:Y:S02]  /*0170*/  LDC.64 R2, c[0x0][0x388] ;  /* 0x0000e200ff027b82 */ /* 0x000e240000000a00 */
[----:B0-----:R-:W-:-:S05]  /*0180*/  IMAD.WIDE R2, R24, 0x8, R2 ;  /* 0x0000000818027825 */ /* 0x001fca00078e0202 */
[----:B------:R-:W2:Y:S01]  /*0190*/  LDG.E.64 R12, desc[UR8][R2.64] ;  /* 0x00000008020c7981 */ /* 0x000ea2000c1e1b00 */
[----:B------:R-:W-:-:S05]  /*01a0*/  IMAD.WIDE R14, R25, 0x8, R2 ;  /* 0x00000008190e7825 */ /* 0x000fca00078e0202 */
[----:B------:R-:W3:Y:S01]  /*01b0*/  LDG.E.64 R8, desc[UR8][R14.64] ;  /* 0x000000080e087981 */ /* 0x000ee2000c1e1b00 */
[----:B------:R-:W-:-:S05]  /*01c0*/  IMAD.WIDE R22, R25, 0x8, R14 ;  /* 0x0000000819167825 */ /* 0x000fca00078e020e */
[----:B------:R-:W4:Y:S01]  /*01d0*/  LDG.E.64 R18, desc[UR8][R22.64] ;  /* 0x0000000816127981 */ /* 0x000f22000c1e1b00 */
[----:B------:R-:W-:-:S05]  /*01e0*/  IMAD.WIDE R26, R25, 0x8, R22 ;  /* 0x00000008191a7825 */ /* 0x000fca00078e0216 */
[----:B------:R0:W5:Y:S02]  /*01f0*/  LDG.E.64 R20, desc[UR8][R26.64] ;  /* 0x000000081a147981 */ /* 0x000164000c1e1b00 */
[----:B0-----:R-:W-:-:S05]  /*0200*/  IMAD.WIDE R26, R25, 0x8, R26 ;  /* 0x00000008191a7825 */ /* 0x001fca00078e021a */
[----:B------:R-:W5:Y:S01]  /*0210*/  LDG.E.64 R6, desc[UR8][R26.64] ;  /* 0x000000081a067981 */ /* 0x000f62000c1e1b00 */
[----:B------:R-:W-:-:S05]  /*0220*/  IMAD.WIDE R16, R25, 0x8, R26 ;  /* 0x0000000819107825 */ /* 0x000fca00078e021a */
[----:B------:R-:W5:Y:S01]  /*0230*/  LDG.E.64 R4, desc[UR8][R16.64] ;  /* 0x0000000810047981 */ /* 0x000f62000c1e1b00 */
[----:B------:R-:W-:-:S05]  /*0240*/  IMAD.WIDE R22, R25, 0x8, R16 ;  /* 0x0000000819167825 */ /* 0x000fca00078e0210 */
[----:B------:R-:W5:Y:S01]  /*0250*/  LDG.E.64 R2, desc[UR8][R22.64] ;  /* 0x0000000816027981 */ /* 0x000f62000c1e1b00 */
[----:B------:R-:W-:-:S05]  /*0260*/  IMAD.WIDE R14, R25, 0x8, R22 ;  /* 0x00000008190e7825 */ /* 0x000fca00078e0216 */
[----:B------:R-:W5:Y:S01]  /*0270*/  LDG.E.64 R16, desc[UR8][R14.64] ;  /* 0x000000080e107981 */ /* 0x000f62000c1e1b00 */
[----:B------:R-:W-:-:S05]  /*0280*/  IMAD.WIDE R28, R25, 0x8, R14 ;  /* 0x00000008191c7825 */ /* 0x000fca00078e020e */
[----:B------:R0:W5:Y:S02]  /*0290*/  LDG.E.64 R14, desc[UR8][R28.64] ;  /* 0x000000081c0e7981 */ /* 0x000164000c1e1b00 */
[----:B0-----:R-:W-:Y:S01]  /*02a0*/  IMAD.WIDE R28, R25, 0x8, R28 ;  /* 0x00000008191c7825 */ /* 0x001fe200078e021c */
[----:B--2---:R-:W-:-:S04]  /*02b0*/  DADD R10, R12, R10 ;  /* 0x000000000c0a7229 */ /* 0x004fc8000000000a */
[----:B------:R0:W2:Y:S04]  /*02c0*/  LDG.E.64 R12, desc[UR8][R28.64] ;  /* 0x000000081c0c7981 */ /* 0x0000a8000c1e1b00 */
[----:B---3--:R-:W-:Y:S01]  /*02d0*/  DADD R8, R10, R8 ;  /* 0x000000000a087229 */ /* 0x008fe20000000008 */
[----:B0-----:R-:W-:-:S05]  /*02e0*/  IMAD.WIDE R28, R25, 0x8, R28 ;  /* 0x00000008191c7825 */ /* 0x001fca00078e021c */
[----:B------:R-:W3:Y:S01]  /*02f0*/  LDG.E.64 R10, desc[UR8][R28.64] ;  /* 0x000000081c0a7981 */ /* 0x000ee2000c1e1b00 */
[----:B------:R-:W-:Y:S01]  /*0300*/  IMAD.WIDE R22, R25, 0x8, R28 ;  /* 0x0000000819167825 */ /* 0x000fe200078e021c */
[----:B----4-:R-:W-:-:S04]  /*0310*/  DADD R18, R8, R18 ;  /* 0x0000000008127229 */ /* 0x010fc80000000012 */
[----:B------:R-:W4:Y:S01]  /*0320*/  LDG.E.64 R8, desc[UR8][R22.64] ;  /* 0x0000000816087981 */ /* 0x000f22000c1e1b00 */
[----:B------:R-:W-:-:S03]  /*0330*/  IMAD.WIDE R26, R25, 0x8, R22 ;  /* 0x00000008191a7825 */ /* 0x000fc600078e0216 */
[----:B-----5:R-:W-:Y:S02]  /*0340*/  DADD R20, R18, R20 ;  /* 0x0000000012147229 */ /* 0x020fe40000000014 */
[----:B------:R0:W5:Y:S06]  /*0350*/  LDG.E.64 R18, desc[UR8][R26.64] ;  /* 0x000000081a127981 */ /* 0x00016c000c1e1b00 */
[----:B------:R-:W-:Y:S01]  /*0360*/  DADD R20, R20, R6 ;  /* 0x0000000014147229 */ /* 0x000fe20000000006 */
[----:B0-----:R-:W-:-:S05]  /*0370*/  IMAD.WIDE R26, R25, 0x8, R26 ;  /* 0x00000008191a7825 */ /* 0x001fca00078e021a */
[----:B------:R-:W5:Y:S01]  /*0380*/  LDG.E.64 R6, desc[UR8][R26.64] ;  /* 0x000000081a067981 */ /* 0x000f62000c1e1b00 */
[----:B------:R-:W-:Y:S01]  /*0390*/  IMAD.WIDE R22, R25, 0x8, R26 ;  /* 0x0000000819167825 */ /* 0x000fe200078e021a */
[----:B------:R-:W-:-:S04]  /*03a0*/  DADD R20, R20, R4 ;  /* 0x0000000014147229 */ /* 0x000fc80000000004 */
[----:B------:R-:W5:Y:S01]  /*03b0*/  LDG.E.64 R4, desc[UR8][R22.64] ;  /* 0x0000000816047981 */ /* 0x000f62000c1e1b00 */
[----:B------:R-:W-:-:S06]  /*03c0*/  IMAD.WIDE R28, R25, 0x8, R22 ;  /* 0x00000008191c7825 */ /* 0x000fcc00078e0216 */
[----:B------:R-:W5:Y:S01]  /*03d0*/  LDG.E.64 R28, desc[UR8][R28.64] ;  /* 0x000000081c1c7981 */ /* 0x000f62000c1e1b00 */
[----:B------:R-:W-:Y:S01]  /*03e0*/  DADD R2, R20, R2 ;  /* 0x0000000014027229 */ /* 0x000fe20000000002 */
[----:B------:R-:W-:Y:S01]  /*03f0*/  UIADD3 UR6, UPT, UPT, UR6, 0x10, URZ ;  /* 0x0000001006067890 */ /* 0x000fe2000fffe0ff */
[----:B------:R-:W-:-:S03]  /*0400*/  IMAD R24, R25, 0x10, R24 ;  /* 0x0000001019187824 */ /* 0x000fc600078e0218 */
[----:B------:R-:W-:-:S03]  /*0410*/  UISETP.NE.AND UP1, UPT, UR6, URZ, UPT ;  /* 0x000000ff0600728c */ /* 0x000fc6000bf25270 */
[----:B------:R-:W-:-:S08]  /*0420*/  DADD R2, R2, R16 ;  /* 0x0000000002027229 */ /* 0x000fd00000000010 */
[----:B------:R-:W-:-:S08]  /*0430*/  DADD R2, R2, R14 ;  /* 0x0000000002027229 */ /* 0x000fd0000000000e */
[----:B--2---:R-:W-:-:S08]  /*0440*/  DADD R2, R2, R12 ;  /* 0x0000000002027229 */ /* 0x004fd0000000000c */
[----:B---3--:R-:W-:-:S08]  /*0450*/  DADD R2, R2, R10 ;  /* 0x0000000002027229 */ /* 0x008fd0000000000a */
[----:B----4-:R-:W-:-:S08]  /*0460*/  DADD R2, R2, R8 ;  /* 0x0000000002027229 */ /* 0x010fd00000000008 */
[----:B-----5:R-:W-:-:S08]  /*0470*/  DADD R2, R2, R18 ;  /* 0x0000000002027229 */ /* 0x020fd00000000012 */
[----:B------:R-:W-:-:S08]  /*0480*/  DADD R2, R2, R6 ;  /* 0x0000000002027229 */ /* 0x000fd00000000006 */
[----:B------:R-:W-:-:S08]  /*0490*/  DADD R2, R2, R4 ;  /* 0x0000000002027229 */ /* 0x000fd00000000004 */
[----:B------:R-:W-:Y:S01]  /*04a0*/  DADD R10, R2, R28 ;  /* 0x00000000020a7229 */ /* 0x000fe2000000001c */
[----:B------:R-:W-:Y:S10]  /*04b0*/  BRA.U UP1, `(.L_x_2) ;  /* 0xfffffffd012c7547 */ /* 0x000ff4000b83ffff */
.L_x_1:
[----:B------:R-:W-:Y:S05]  /*04c0*/  BRA.U !UP0, `(.L_x_0) ;  /* 0x0000000108f87547 */ /* 0x000fea000b800000 */
[----:B------:R-:W-:Y:S02]  /*04d0*/  UISETP.GE.U32.AND UP0, UPT, UR5, 0x8, UPT ;  /* 0x000000080500788c */ /* 0x000fe4000bf06070 */
[----:B------:R-:W-:-:S04]  /*04e0*/  ULOP3.LUT UR6, UR7, 0x7, URZ, 0xc0, !UPT ;  /* 0x0000000707067892 */ /* 0x000fc8000f8ec0ff */
[----:B------:R-:W-:-:S03]  /*04f0*/  UISETP.NE.AND UP1, UPT, UR6, URZ, UPT ;  /* 0x000000ff0600728c */ /* 0x000fc6000bf25270 */
[----:B------:R-:W-:Y:S08]  /*0500*/  BRA.U !UP0, `(.L_x_3) ;  /* 0x00000001086c7547 */ /* 0x000ff0000b800000 */
[----:B------:R-:W0:Y:S01]  /*0510*/  LDC.64 R12, c[0x0][0x388] ;  /* 0x0000e200ff0c7b82 */ /* 0x000e220000000a00 */
[----:B------:R-:W-:-:S04]  /*0520*/  IMAD R3, R25, UR4, R0 ;  /* 0x0000000419037c24 */ /* 0x000fc8000f8e0200 */
[----:B0-----:R-:W-:-:S05]  /*0530*/  IMAD.WIDE R12, R3, 0x8, R12 ;  /* 0x00000008030c7825 */ /* 0x001fca00078e020c */
[----:B------:R-:W2:Y:S01]  /*0540*/  LDG.E.64 R2, desc[UR8][R12.64] ;  /* 0x000000080c027981 */ /* 0x000ea2000c1e1b00 */
[----:B------:R-:W-:-:S05]  /*0550*/  IMAD.WIDE R20, R25, 0x8, R12 ;  /* 0x0000000819147825 */ /* 0x000fca00078e020c */
[----:B------:R-:W3:Y:S01]  /*0560*/  LDG.E.64 R4, desc[UR8][R20.64] ;  /* 0x0000000814047981 */ /* 0x000ee2000c1e1b00 */
[----:B------:R-:W-:-:S05]  /*0570*/  IMAD.WIDE R22, R25, 0x8, R20 ;  /* 0x0000000819167825 */ /* 0x000fca00078e0214 */
[----:B------:R-:W4:Y:S01]  /*0580*/  LDG.E.64 R6, desc[UR8][R22.64] ;  /* 0x0000000816067981 */ /* 0x000f22000c1e1b00 */
[----:B------:R-:W-:-:S05]  /*0590*/  IMAD.WIDE R26, R25, 0x8, R22 ;  /* 0x00000008191a7825 */ /* 0x000fca00078e0216 */
[----:B------:R-:W5:Y:S01]  /*05a0*/  LDG.E.64 R8, desc[UR8][R26.64] ;  /* 0x000000081a087981 */ /* 0x000f62000c1e1b00 */
        /* <DEDUP_REMOVED lines=8> */
[----:B------:R-:W-:Y:S01]  /*0630*/  UIADD3 UR4, UPT, UPT, UR4, 0x8, URZ ;  /* 0x0000000804047890 */ /* 0x000fe2000fffe0ff */
[----:B--2---:R-:W-:-:S08]  /*0640*/  DADD R2, R10, R2 ;  /* 0x000000000a027229 */ /* 0x004fd00000000002 */
[----:B---3--:R-:W-:-:S08]  /*0650*/  DADD R2, R2, R4 ;  /* 0x0000000002027229 */ /* 0x008fd00000000004 */
[----:B----4-:R-:W-:-:S08]  /*0660*/  DADD R2, R2, R6 ;  /* 0x0000000002027229 */ /* 0x010fd00000000006 */
[----:B-----5:R-:W-:-:S08]  /*0670*/  DADD R2, R2, R8 ;  /* 0x0000000002027229 */ /* 0x020fd00000000008 */
[----:B------:R-:W-:-:S08]  /*0680*/  DADD R2, R2, R18 ;  /* 0x0000000002027229 */ /* 0x000fd00000000012 */
[----:B------:R-:W-:-:S08]  /*0690*/  DADD R2, R2, R16 ;  /* 0x0000000002027229 */ /* 0x000fd00000000010 */
[----:B------:R-:W-:-:S08]  /*06a0*/  DADD R2, R2, R14 ;  /* 0x0000000002027229 */ /* 0x000fd0000000000e */
[----:B------:R-:W-:-:S11]  /*06b0*/  DADD R10, R2, R12 ;  /* 0x00000000020a7229 */ /* 0x000fd6000000000c */
.L_x_3:
        /* <DEDUP_REMOVED lines=13> */
[----:B------:R-:W-:-:S06]  /*0790*/  IMAD.WIDE R16, R25, 0x8, R12 ;  /* 0x0000000819107825 */ /* 0x000fcc00078e020c */
[----:B------:R-:W5:Y:S01]  /*07a0*/  LDG.E.64 R16, desc[UR8][R16.64] ;  /* 0x0000000810107981 */ /* 0x000f62000c1e1b00 */
[----:B------:R-:W-:Y:S01]  /*07b0*/  UIADD3 UR4, UPT, UPT, UR4, 0x4, URZ ;  /* 0x0000000404047890 */ /* 0x000fe2000fffe0ff */
[----:B--2---:R-:W-:-:S08]  /*07c0*/  DADD R4, R10, R4 ;  /* 0x000000000a047229 */ /* 0x004fd00000000004 */
[----:B---3--:R-:W-:-:S08]  /*07d0*/  DADD R4, R4, R8 ;  /* 0x0000000004047229 */ /* 0x008fd00000000008 */
[----:B----4-:R-:W-:-:S08]  /*07e0*/  DADD R4, R4, R14 ;  /* 0x0000000004047229 */ /* 0x010fd0000000000e */
[----:B-----5:R-:W-:-:S11]  /*07f0*/  DADD R10, R4, R16 ;  /* 0x00000000040a7229 */ /* 0x020fd60000000010 */
.L_x_4:
[----:B------:R-:W-:Y:S05]  /*0800*/  BRA.U !UP1, `(.L_x_0) ;  /* 0x0000000109287547 */ /* 0x000fea000b800000 */
[----:B------:R-:W0:Y:S01]  /*0810*/  LDC.64 R4, c[0x0][0x388] ;  /* 0x0000e200ff047b82 */ /* 0x000e220000000a00 */
[----:B------:R-:W-:Y:S01]  /*0820*/  IMAD R6, R25, UR4, R0 ;  /* 0x0000000419067c24 */ /* 0x000fe2000f8e0200 */
[----:B------:R-:W-:-:S12]  /*0830*/  UIADD3 UR5, UPT, UPT, -UR5, URZ, URZ ;  /* 0x000000ff05057290 */ /* 0x000fd8000fffe1ff */
.L_x_5:
[----:B0-----:R-:W-:-:S06]  /*0840*/  IMAD.WIDE R2, R6, 0x8, R4 ;  /* 0x0000000806027825 */ /* 0x001fcc00078e0204 */
[----:B------:R-:W2:Y:S01]  /*0850*/  LDG.E.64 R2, desc[UR8][R2.64] ;  /* 0x0000000802027981 */ /* 0x000ea2000c1e1b00 */
[----:B------:R-:W-:Y:S01]  /*0860*/  UIADD3 UR5, UPT, UPT, UR5, 0x1, URZ ;  /* 0x0000000105057890 */ /* 0x000fe2000fffe0ff */
[----:B------:R-:W-:-:S03]  /*0870*/  IADD3 R6, PT, PT, R6, R25, RZ ;  /* 0x0000001906067210 */ /* 0x000fc60007ffe0ff */
[----:B------:R-:W-:Y:S01]  /*0880*/  UISETP.NE.AND UP0, UPT, UR5, URZ, UPT ;  /* 0x000000ff0500728c */ /* 0x000fe2000bf05270 */
[----:B--2---:R-:W-:-:S08]  /*0890*/  DADD R10, R2, R10 ;  /* 0x00000000020a7229 */ /* 0x004fd0000000000a */
[----:B------:R-:W-:Y:S05]  /*08a0*/  BRA.U UP0, `(.L_x_5) ;  /* 0xfffffffd00e47547 */ /* 0x000fea000b83ffff */
.L_x_0:
[----:B------:R-:W0:Y:S01]  /*08b0*/  I2F.F64 R6, UR7 ;  /* 0x0000000700067d12 */ /* 0x000e220008201c00 */
[----:B------:R-:W-:Y:S01]  /*08c0*/  IMAD.MOV.U32 R2, RZ, RZ, 0x1 ;  /* 0x00000001ff027424 */ /* 0x000fe200078e00ff */
[----:B------:R-:W-:Y:S01]  /*08d0*/  FSETP.GEU.AND P1, PT, |R11|, 6.5827683646048100446e-37, PT ;  /* 0x036000000b00780b */ /* 0x000fe20003f2e200 */
[----:B------:R-:W-:Y:S05]  /*08e0*/  BSSY.RECONVERGENT B0, `(.L_x_6) ;  /* 0x0000011000007945 */ /* 0x000fea0003800200 */
[----:B0-----:R-:W0:Y:S02]  /*08f0*/  MUFU.RCP64H R3, R7 ;  /* 0x0000000700037308 */ /* 0x001e240000001800 */
[----:B0-----:R-:W-:-:S08]  /*0900*/  DFMA R4, -R6, R2, 1 ;  /* 0x3ff000000604742b */ /* 0x001fd00000000102 */
[----:B------:R-:W-:-:S08]  /*0910*/  DFMA R4, R4, R4, R4 ;  /* 0x000000040404722b */ /* 0x000fd00000000004 */
[----:B------:R-:W-:-:S08]  /*0920*/  DFMA R4, R2, R4, R2 ;  /* 0x000000040204722b */ /* 0x000fd00000000002 */
[----:B------:R-:W-:-:S08]  /*0930*/  DFMA R2, -R6, R4, 1 ;  /* 0x3ff000000602742b */ /* 0x000fd00000000104 */
[----:B------:R-:W-:-:S08]  /*0940*/  DFMA R2, R4, R2, R4 ;  /* 0x000000020402722b */ /* 0x000fd00000000004 */
[----:B------:R-:W-:-:S08]  /*0950*/  DMUL R4, R2, R10 ;  /* 0x0000000a02047228 */ /* 0x000fd00000000000 */
[----:B------:R-:W-:-:S08]  /*0960*/  DFMA R8, -R6, R4, R10 ;  /* 0x000000040608722b */ /* 0x000fd0000000010a */
[----:B------:R-:W-:-:S10]  /*0970*/  DFMA R2, R2, R8, R4 ;  /* 0x000000080202722b */ /* 0x000fd40000000004 */
[----:B------:R-:W-:-:S05]  /*0980*/  FFMA R4, RZ, R7, R3 ;  /* 0x00000007ff047223 */ /* 0x000fca0000000003 */
[----:B------:R-:W-:-:S13]  /*0990*/  FSETP.GT.AND P0, PT, |R4|, 1.469367938527859385e-39, PT ;  /* 0x001000000400780b */ /* 0x000fda0003f04200 */
[----:B------:R-:W-:Y:S05]  /*09a0*/  @P0 BRA P1, `(.L_x_7) ;  /* 0x0000000000100947 */ /* 0x000fea0000800000 */
[----:B------:R-:W-:Y:S01]  /*09b0*/  IMAD.MOV.U32 R4, RZ, RZ, R10 ;  /* 0x000000ffff047224 */ /* 0x000fe200078e000a */
[----:B------:R-:W-:Y:S02]  /*09c0*/  MOV R5, R11 ;  /* 0x0000000b00057202 */ /* 0x000fe40000000f00 */
[----:B------:R-:W-:-:S07]  /*09d0*/  MOV R10, 0x9f0 ;  /* 0x000009f0000a7802 */ /* 0x000fce0000000f00 */
[----:B------:R-:W-:Y:S05]  /*09e0*/  CALL.REL.NOINC `($__internal_0_$__cuda_sm20_div_rn_f64_full) ;  /* 0x0000000000207944 */ /* 0x000fea0003c00000 */
.L_x_7:
[----:B------:R-:W-:Y:S05]  /*09f0*/  BSYNC.RECONVERGENT B0 ;  /* 0x0000000000007941 */ /* 0x000fea0003800200 */
.L_x_6:
[----:B------:R-:W0:Y:S01]  /*0a00*/  LDC.64 R4, c[0x0][0x380] ;  /* 0x0000e000ff047b82 */ /* 0x000e220000000a00 */
[----:B------:R-:W1:Y:S01]  /*0a10*/  LDCU.64 UR4, c[0x0][0x398] ;  /* 0x00007300ff0477ac */ /* 0x000e620008000a00 */
[----:B0-----:R-:W-:-:S05]  /*0a20*/  IMAD.WIDE R4, R0, 0x8, R4 ;  /* 0x0000000800047825 */ /* 0x001fca00078e0204 */
[----:B------:R-:W1:Y:S02]  /*0a30*/  LDG.E.64 R6, desc[UR8][R4.64] ;  /* 0x0000000804067981 */ /* 0x000e64000c1e1b00 */
[----:B-1----:R-:W-:-:S07]  /*0a40*/  DFMA R6, -R2, UR4, R6 ;  /* 0x0000000402067c2b */ /* 0x002fce0008000106 */
[----:B------:R-:W-:Y:S01]  /*0a50*/  STG.E.64 desc[UR8][R4.64], R6 ;  /* 0x0000000604007986 */ /* 0x000fe2000c101b08 */
[----:B------:R-:W-:Y:S05]  /*0a60*/  EXIT ;  /* 0x000000000000794d */ /* 0x000fea0003800000 */
        .weak           $__internal_0_$__cuda_sm20_div_rn_f64_full
        .type           $__internal_0_$__cuda_sm20_div_rn_f64_full,@function
        .size           $__internal_0_$__cuda_sm20_div_rn_f64_full,(.L_x_248 - $__internal_0_$__cuda_sm20_div_rn_f64_full)
$__internal_0_$__cuda_sm20_div_rn_f64_full:
[C---:B------:R-:W-:Y:S01]  /*0a70*/  FSETP.GEU.AND P0, PT, |R7|.reuse, 1.469367938527859385e-39, PT ;  /* 0x001000000700780b */ /* 0x040fe20003f0e200 */
[----:B------:R-:W-:Y:S01]  /*0a80*/  IMAD.MOV.U32 R16, RZ, RZ, 0x1 ;  /* 0x00000001ff107424 */ /* 0x000fe200078e00ff */
[----:B------:R-:W-:Y:S01]  /*0a90*/  LOP3.LUT R2, R7, 0x800fffff, RZ, 0xc0, !PT ;  /* 0x800fffff07027812 */ /* 0x000fe200078ec0ff */
[----:B------:R-:W-:Y:S01]  /*0aa0*/  BSSY.RECONVERGENT B1, `(.L_x_8) ;  /* 0x0000055000017945 */ /* 0x000fe20003800200 */
[C---:B------:R-:W-:Y:S02]  /*0ab0*/  FSETP.GEU.AND P2, PT, |R5|.reuse, 1.469367938527859385e-39, PT ;  /* 0x001000000500780b */ /* 0x040fe40003f4e200 */
[----:B------:R-:W-:Y:S01]  /*0ac0*/  LOP3.LUT R3, R2, 0x3ff00000, RZ, 0xfc, !PT ;  /* 0x3ff0000002037812 */ /* 0x000fe200078efcff */
[----:B------:R-:W-:Y:S01]  /*0ad0*/  IMAD.MOV.U32 R2, RZ, RZ, R6 ;  /* 0x000000ffff027224 */ /* 0x000fe200078e0006 */
[----:B------:R-:W-:Y:S02]  /*0ae0*/  LOP3.LUT R11, R5, 0x7ff00000, RZ, 0xc0, !PT ;  /* 0x7ff00000050b7812 */ /* 0x000fe400078ec0ff */
[----:B------:R-:W-:-:S03]  /*0af0*/  LOP3.LUT R14, R7, 0x7ff00000, RZ, 0xc0, !PT ;  /* 0x7ff00000070e7812 */ /* 0x000fc600078ec0ff */
[----:B------:R-:W-:Y:S01]  /*0b00*/  @!P0 DMUL R2, R6, 8.98846567431157953865e+307 ;  /* 0x7fe0000006028828 */ /* 0x000fe20000000000 */
[----:B------:R-:W-:-:S03]  /*0b10*/  ISETP.GE.U32.AND P1, PT, R11, R14, PT ;  /* 0x0000000e0b00720c */ /* 0x000fc60003f26070 */
[----:B------:R-:W-:Y:S01]  /*0b20*/  @!P2 LOP3.LUT R12, R7, 0x7ff00000, RZ, 0xc0, !PT ;  /* 0x7ff00000070ca812 */ /* 0x000fe200078ec0ff */
[----:B------:R-:W-:Y:S01]  /*0b30*/  @!P2 IMAD.MOV.U32 R18, RZ, RZ, RZ ;  /* 0x000000ffff12a224 */ /* 0x000fe200078e00ff */
[----:B------:R-:W0:Y:S02]  /*0b40*/  MUFU.RCP64H R17, R3 ;  /* 0x0000000300117308 */ /* 0x000e240000001800 */
[----:B------:R-:W-:Y:S02]  /*0b50*/  @!P2 ISETP.GE.U32.AND P3, PT, R11, R12, PT ;  /* 0x0000000c0b00a20c */ /* 0x000fe40003f66070 */
[----:B------:R-:W-:-:S04]  /*0b60*/  MOV R12, 0x1ca00000 ;  /* 0x1ca00000000c7802 */ /* 0x000fc80000000f00 */
[----:B------:R-:W-:-:S04]  /*0b70*/  @!P2 SEL R13, R12, 0x63400000, !P3 ;  /* 0x634000000c0da807 */ /* 0x000fc80005800000 */
[----:B------:R-:W-:-:S04]  /*0b80*/  @!P2 LOP3.LUT R13, R13, 0x80000000, R5, 0xf8, !PT ;  /* 0x800000000d0da812 */ /* 0x000fc800078ef805 */
[----:B------:R-:W-:Y:S01]  /*0b90*/  @!P2 LOP3.LUT R19, R13, 0x100000, RZ, 0xfc, !PT ;  /* 0x001000000d13a812 */ /* 0x000fe200078efcff */
[----:B0-----:R-:W-:-:S08]  /*0ba0*/  DFMA R8, R16, -R2, 1 ;  /* 0x3ff000001008742b */ /* 0x001fd00000000802 */
[----:B------:R-:W-:-:S08]  /*0bb0*/  DFMA R8, R8, R8, R8 ;  /* 0x000000080808722b */ /* 0x000fd00000000008 */
[----:B------:R-:W-:Y:S01]  /*0bc0*/  DFMA R16, R16, R8, R16 ;  /* 0x000000081010722b */ /* 0x000fe20000000010 */
[----:B------:R-:W-:Y:S01]  /*0bd0*/  SEL R9, R12, 0x63400000, !P1 ;  /* 0x634000000c097807 */ /* 0x000fe20004800000 */
[----:B------:R-:W-:-:S03]  /*0be0*/  IMAD.MOV.U32 R8, RZ, RZ, R4 ;  /* 0x000000ffff087224 */ /* 0x000fc600078e0004 */
[----:B------:R-:W-:-:S03]  /*0bf0*/  LOP3.LUT R9, R9, 0x800fffff, R5, 0xf8, !PT ;  /* 0x800fffff09097812 */ /* 0x000fc600078ef805 */
[----:B------:R-:W-:-:S03]  /*0c00*/  DFMA R20, R16, -R2, 1 ;  /* 0x3ff000001014742b */ /* 0x000fc60000000802 */
[----:B------:R-:W-:-:S05]  /*0c10*/  @!P2 DFMA R8, R8, 2, -R18 ;  /* 0x400000000808a82b */ /* 0x000fca0000000812 */
[----:B------:R-:W-:Y:S01]  /*0c20*/  DFMA R16, R16, R20, R16 ;  /* 0x000000141010722b */ /* 0x000fe20000000010 */
[----:B------:R-:W-:Y:S01]  /*0c30*/  MOV R21, R11 ;  /* 0x0000000b00157202 */ /* 0x000fe20000000f00 */
[----:B------:R-:W-:Y:S01]  /*0c40*/  IMAD.MOV.U32 R20, RZ, RZ, R14 ;  /* 0x000000ffff147224 */ /* 0x000fe200078e000e */
[----:B------:R-:W-:Y:S02]  /*0c50*/  @!P0 LOP3.LUT R20, R3, 0x7ff00000, RZ, 0xc0, !PT ;  /* 0x7ff0000003148812 */ /* 0x000fe400078ec0ff */
[----:B------:R-:W-:Y:S02]  /*0c60*/  @!P2 LOP3.LUT R21, R9, 0x7ff00000, RZ, 0xc0, !PT ;  /* 0x7ff000000915a812 */ /* 0x000fe400078ec0ff */
[----:B------:R-:W-:Y:S01]  /*0c70*/  IADD3 R22, PT, PT, R20, -0x1, RZ ;  /* 0xffffffff14167810 */ /* 0x000fe20007ffe0ff */
[----:B------:R-:W-:Y:S02]  /*0c80*/  DMUL R18, R16, R8 ;  /* 0x0000000810127228 */ /* 0x000fe40000000000 */
[----:B------:R-:W-:-:S05]  /*0c90*/  VIADD R13, R21, 0xffffffff ;  /* 0xffffffff150d7836 */ /* 0x000fca0000000000 */
[----:B------:R-:W-:Y:S01]  /*0ca0*/  ISETP.GT.U32.AND P0, PT, R13, 0x7feffffe, PT ;  /* 0x7feffffe0d00780c */ /* 0x000fe20003f04070 */
[----:B------:R-:W-:-:S03]  /*0cb0*/  DFMA R14, R18, -R2, R8 ;  /* 0x80000002120e722b */ /* 0x000fc60000000008 */
[----:B------:R-:W-:-:S05]  /*0cc0*/  ISETP.GT.U32.OR P0, PT, R22, 0x7feffffe, P0 ;  /* 0x7feffffe1600780c */ /* 0x000fca0000704470 */
[----:B------:R-:W-:-:S08]  /*0cd0*/  DFMA R14, R16, R14, R18 ;  /* 0x0000000e100e722b */ /* 0x000fd00000000012 */
[----:B------:R-:W-:Y:S05]  /*0ce0*/  @P0 BRA `(.L_x_9) ;  /* 0x00000000006c0947 */ /* 0x000fea0003800000 */
[----:B------:R-:W-:-:S04]  /*0cf0*/  LOP3.LUT R16, R7, 0x7ff00000, RZ, 0xc0, !PT ;  /* 0x7ff0000007107812 */ /* 0x000fc800078ec0ff */
[CC--:B------:R-:W-:Y:S02]  /*0d00*/  VIADDMNMX R4, R11.reuse, -R16.reuse, 0xb9600000, !PT ;  /* 0xb96000000b047446 */ /* 0x0c0fe40007800910 */
[----:B------:R-:W-:Y:S02]  /*0d10*/  ISETP.GE.U32.AND P0, PT, R11, R16, PT ;  /* 0x000000100b00720c */ /* 0x000fe40003f06070 */
[----:B------:R-:W-:Y:S02]  /*0d20*/  VIMNMX R4, PT, PT, R4, 0x46a00000, PT ;  /* 0x46a0000004047848 */ /* 0x000fe40003fe0100 */
[----:B------:R-:W-:-:S05]  /*0d30*/  SEL R11, R12, 0x63400000, !P0 ;  /* 0x634000000c0b7807 */ /* 0x000fca0004000000 */
[----:B------:R-:W-:Y:S01]  /*0d40*/  IMAD.IADD R11, R4, 0x1, -R11 ;  /* 0x00000001040b7824 */ /* 0x000fe200078e0a0b */
[----:B------:R-:W-:-:S03]  /*0d50*/  MOV R4, RZ ;  /* 0x000000ff00047202 */ /* 0x000fc60000000f00 */
[----:B------:R-:W-:-:S06]  /*0d60*/  VIADD R5, R11, 0x7fe00000 ;  /* 0x7fe000000b057836 */ /* 0x000fcc0000000000 */
[----:B------:R-:W-:-:S10]  /*0d70*/  DMUL R12, R14, R4 ;  /* 0x000000040e0c7228 */ /* 0x000fd40000000000 */
[----:B------:R-:W-:-:S13]  /*0d80*/  FSETP.GTU.AND P0, PT, |R13|, 1.469367938527859385e-39, PT ;  /* 0x001000000d00780b */ /* 0x000fda0003f0c200 */
[----:B------:R-:W-:Y:S05]  /*0d90*/  @P0 BRA `(.L_x_10) ;  /* 0x0000000000940947 */ /* 0x000fea0003800000 */
[----:B------:R-:W-:Y:S01]  /*0da0*/  DFMA R2, R14, -R2, R8 ;  /* 0x800000020e02722b */ /* 0x000fe20000000008 */
[----:B------:R-:W-:-:S09]  /*0db0*/  IMAD.MOV.U32 R4, RZ, RZ, RZ ;  /* 0x000000ffff047224 */ /* 0x000fd200078e00ff */
[C---:B------:R-:W-:Y:S02]  /*0dc0*/  FSETP.NEU.AND P0, PT, R3.reuse, RZ, PT ;  /* 0x000000ff0300720b */ /* 0x040fe40003f0d000 */
[----:B------:R-:W-:-:S04]  /*0dd0*/  LOP3.LUT R7, R3, 0x80000000, R7, 0x48, !PT ;  /* 0x8000000003077812 */ /* 0x000fc800078e4807 */
[----:B------:R-:W-:-:S07]  /*0de0*/  LOP3.LUT R5, R7, R5, RZ, 0xfc, !PT ;  /* 0x0000000507057212 */ /* 0x000fce00078efcff */
[----:B------:R-:W-:Y:S05]  /*0df0*/  @!P0 BRA `(.L_x_10) ;  /* 0x00000000007c8947 */ /* 0x000fea0003800000 */
[----:B------:R-:W-:Y:S01]  /*0e00*/  IMAD.MOV R3, RZ, RZ, -R11 ;  /* 0x000000ffff037224 */ /* 0x000fe200078e0a0b */
[----:B------:R-:W-:Y:S01]  /*0e10*/  MOV R2, RZ ;  /* 0x000000ff00027202 */ /* 0x000fe20000000f00 */
[----:B------:R-:W-:-:S05]  /*0e20*/  DMUL.RP R4, R14, R4 ;  /* 0x000000040e047228 */ /* 0x000fca0000008000 */
[----:B------:R-:W-:-:S05]  /*0e30*/  DFMA R2, R12, -R2, R14 ;  /* 0x800000020c02722b */ /* 0x000fca000000000e */
[----:B------:R-:W-:Y:S02]  /*0e40*/  LOP3.LUT R7, R5, R7, RZ, 0x3c, !PT ;  /* 0x0000000705077212 */ /* 0x000fe400078e3cff */
[----:B------:R-:W-:-:S04]  /*0e50*/  IADD3 R2, PT, PT, -R11, -0x43300000, RZ ;  /* 0xbcd000000b027810 */ /* 0x000fc80007ffe1ff */
[----:B------:R-:W-:-:S04]  /*0e60*/  FSETP.NEU.AND P0, PT, |R3|, R2, PT ;  /* 0x000000020300720b */ /* 0x000fc80003f0d200 */
[----:B------:R-:W-:Y:S02]  /*0e70*/  FSEL R12, R4, R12, !P0 ;  /* 0x0000000c040c7208 */ /* 0x000fe40004000000 */
[----:B------:R-:W-:Y:S01]  /*0e80*/  FSEL R13, R7, R13, !P0 ;  /* 0x0000000d070d7208 */ /* 0x000fe20004000000 */
[----:B------:R-:W-:Y:S06]  /*0e90*/  BRA `(.L_x_10) ;  /* 0x0000000000547947 */ /* 0x000fec0003800000 */
.L_x_9:
[----:B------:R-:W-:-:S14]  /*0ea0*/  DSETP.NAN.AND P0, PT, R4, R4, PT ;  /* 0x000000040400722a */ /* 0x000fdc0003f08000 */
[----:B------:R-:W-:Y:S05]  /*0eb0*/  @P0 BRA `(.L_x_11) ;  /* 0x0000000000440947 */ /* 0x000fea0003800000 */
[----:B------:R-:W-:-:S14]  /*0ec0*/  DSETP.NAN.AND P0, PT, R6, R6, PT ;  /* 0x000000060600722a */ /* 0x000fdc0003f08000 */
[----:B------:R-:W-:Y:S05]  /*0ed0*/  @P0 BRA `(.L_x_12) ;  /* 0x0000000000300947 */ /* 0x000fea0003800000 */
[----:B------:R-:W-:Y:S01]  /*0ee0*/  ISETP.NE.AND P0, PT, R21, R20, PT ;  /* 0x000000141500720c */ /* 0x000fe20003f05270 */
[----:B------:R-:W-:Y:S02]  /*0ef0*/  IMAD.MOV.U32 R12, RZ, RZ, 0x0 ;  /* 0x00000000ff0c7424 */ /* 0x000fe400078e00ff */
[----:B------:R-:W-:-:S10]  /*0f00*/  IMAD.MOV.U32 R13, RZ, RZ, -0x80000 ;  /* 0xfff80000ff0d7424 */ /* 0x000fd400078e00ff */
[----:B------:R-:W-:Y:S05]  /*0f10*/  @!P0 BRA `(.L_x_10) ;  /* 0x0000000000348947 */ /* 0x000fea0003800000 */
[----:B------:R-:W-:Y:S02]  /*0f20*/  ISETP.NE.AND P0, PT, R21, 0x7ff00000, PT ;  /* 0x7ff000001500780c */ /* 0x000fe40003f05270 */
[----:B------:R-:W-:Y:S02]  /*0f30*/  LOP3.LUT R13, R5, 0x80000000, R7, 0x48, !PT ;  /* 0x80000000050d7812 */ /* 0x000fe400078e4807 */
[----:B------:R-:W-:-:S13]  /*0f40*/  ISETP.EQ.OR P0, PT, R20, RZ, !P0 ;  /* 0x000000ff1400720c */ /* 0x000fda0004702670 */
[----:B------:R-:W-:Y:S02]  /*0f50*/  @P0 LOP3.LUT R2, R13, 0x7ff00000, RZ, 0xfc, !PT ;  /* 0x7ff000000d020812 */ /* 0x000fe400078efcff */
[----:B------:R-:W-:Y:S01]  /*0f60*/  @!P0 MOV R12, RZ ;  /* 0x000000ff000c8202 */ /* 0x000fe20000000f00 */
[----:B------:R-:W-:Y:S02]  /*0f70*/  @P0 IMAD.MOV.U32 R12, RZ, RZ, RZ ;  /* 0x000000ffff0c0224 */ /* 0x000fe400078e00ff */
[----:B------:R-:W-:Y:S01]  /*0f80*/  @P0 IMAD.MOV.U32 R13, RZ, RZ, R2 ;  /* 0x000000ffff0d0224 */ /* 0x000fe200078e0002 */
[----:B------:R-:W-:Y:S06]  /*0f90*/  BRA `(.L_x_10) ;  /* 0x0000000000147947 */ /* 0x000fec0003800000 */
.L_x_12:
[----:B------:R-:W-:Y:S02]  /*0fa0*/  LOP3.LUT R13, R7, 0x80000, RZ, 0xfc, !PT ;  /* 0x00080000070d7812 */ /* 0x000fe400078efcff */
[----:B------:R-:W-:Y:S01]  /*0fb0*/  MOV R12, R6 ;  /* 0x00000006000c7202 */ /* 0x000fe20000000f00 */
[----:B------:R-:W-:Y:S06]  /*0fc0*/  BRA `(.L_x_10) ;  /* 0x0000000000087947 */ /* 0x000fec0003800000 */
.L_x_11:
[----:B------:R-:W-:Y:S01]  /*0fd0*/  LOP3.LUT R13, R5, 0x80000, RZ, 0xfc, !PT ;  /* 0x00080000050d7812 */ /* 0x000fe200078efcff */
[----:B------:R-:W-:-:S07]  /*0fe0*/  IMAD.MOV.U32 R12, RZ, RZ, R4 ;  /* 0x000000ffff0c7224 */ /* 0x000fce00078e0004 */
.L_x_10:
[----:B------:R-:W-:Y:S05]  /*0ff0*/  BSYNC.RECONVERGENT B1 ;  /* 0x0000000000017941 */ /* 0x000fea0003800200 */
.L_x_8:
[----:B------:R-:W-:Y:S01]  /*1000*/  HFMA2 R11, -RZ, RZ, 0, 0 ;  /* 0x00000000ff0b7431 */ /* 0x000fe200000001ff */
[----:B------:R-:W-:Y:S01]  /*1010*/  MOV R2, R12 ;  /* 0x0000000c00027202 */ /* 0x000fe20000000f00 */
[----:B------:R-:W-:Y:S02]  /*1020*/  IMAD.MOV.U32 R3, RZ, RZ, R13 ;  /* 0x000000ffff037224 */ /* 0x000fe400078e000d */
[----:B------:R-:W-:Y:S05]  /*1030*/  RET.REL.NODEC R10 `(_Z31batch_update_hidden_bias_kernelPdS_iid) ;  /* 0xffffffec0af07950 */ /* 0x000fea0003c3ffff */
.L_x_13:
[----:B------:R-:W-:-:S00]  /*1040*/  BRA `(.L_x_13) ;  /* 0xfffffffc00fc7947 */ /* 0x000fc0000383ffff */
[----:B------:R-:W-:-:S00]  /*1050*/  NOP ;  /* 0x0000000000007918 */ /* 0x000fc00000000000 */
        /* <DEDUP_REMOVED lines=10> */
.L_x_248:


//--------------------- .text._Z31batch_update_output_bias_kernelPdS_iid --------------------------
	.section	.text._Z31batch_update_output_bias_kernelPdS_iid,"ax",@progbits
	.align	128
        .global         _Z31batch_update_output_bias_kernelPdS_iid
        .type           _Z31batch_update_output_bias_kernelPdS_iid,@function
        .size           _Z31batch_update_output_bias_kernelPdS_iid,(.L_x_249 - _Z31batch_update_output_bias_kernelPdS_iid)
        .other          _Z31batch_update_output_bias_kernelPdS_iid,@"STO_CUDA_ENTRY STV_DEFAULT"
_Z31batch_update_output_bias_kernelPdS_iid:
.text._Z31batch_update_output_bias_kernelPdS_iid:
        /* <DEDUP_REMOVED lines=23> */
.L_x_16:
        /* <DEDUP_REMOVED lines=53> */
.L_x_15:
        /* <DEDUP_REMOVED lines=32> */
.L_x_17:
        /* <DEDUP_REMOVED lines=20> */
.L_x_18:
[----:B------:R-:W-:Y:S05]  /*0800*/  BRA.U !UP1, `(.L_x_14) ;  /* 0x0000000109287547 */ /* 0x000fea000b800000 */
[----:B------:R-:W0:Y:S01]  /*0810*/  LDC.64 R4, c[0x0][0x388] ;  /* 0x0000e200ff047b82 */ /* 0x000e220000000a00 */
[----:B------:R-:W-:Y:S01]  /*0820*/  IMAD R6, R25, UR4, R0 ;  /* 0x0000000419067c24 */ /* 0x000fe2000f8e0200 */
[----:B------:R-:W-:-:S12]  /*0830*/  UIADD3 UR5, UPT, UPT, -UR5, URZ, URZ ;  /* 0x000000ff05057290 */ /* 0x000fd8000fffe1ff */
.L_x_19:
[----:B0-----:R-:W-:-:S06]  /*0840*/  IMAD.WIDE R2, R6, 0x8, R4 ;  /* 0x0000000806027825 */ /* 0x001fcc00078e0204 */
[----:B------:R-:W2:Y:S01]  /*0850*/  LDG.E.64 R2, desc[UR8][R2.64] ;  /* 0x0000000802027981 */ /* 0x000ea2000c1e1b00 */
[----:B------:R-:W-:Y:S01]  /*0860*/  UIADD3 UR5, UPT, UPT, UR5, 0x1, URZ ;  /* 0x0000000105057890 */ /* 0x000fe2000fffe0ff */
[----:B------:R-:W-:-:S03]  /*0870*/  IADD3 R6, PT, PT, R6, R25, RZ ;  /* 0x0000001906067210 */ /* 0x000fc60007ffe0ff */
[----:B------:R-:W-:Y:S01]  /*0880*/  UISETP.NE.AND UP0, UPT, UR5, URZ, UPT ;  /* 0x000000ff0500728c */ /* 0x000fe2000bf05270 */
[----:B--2---:R-:W-:-:S08]  /*0890*/  DADD R10, R2, R10 ;  /* 0x00000000020a7229 */ /* 0x004fd0000000000a */
[----:B------:R-:W-:Y:S05]  /*08a0*/  BRA.U UP0, `(.L_x_19) ;  /* 0xfffffffd00e47547 */ /* 0x000fea000b83ffff */
.L_x_14:
        /* <DEDUP_REMOVED lines=19> */
[----:B------:R-:W-:Y:S05]  /*09e0*/  CALL.REL.NOINC `($__internal_1_$__cuda_sm20_div_rn_f64_full) ;  /* 0x0000000000207944 */ /* 0x000fea0003c00000 */
.L_x_21:
[----:B------:R-:W-:Y:S05]  /*09f0*/  BSYNC.RECONVERGENT B0 ;  /* 0x0000000000007941 */ /* 0x000fea0003800200 */
.L_x_20:
[----:B------:R-:W0:Y:S01]  /*0a00*/  LDC.64 R4, c[0x0][0x380] ;  /* 0x0000e000ff047b82 */ /* 0x000e220000000a00 */
[----:B------:R-:W1:Y:S01]  /*0a10*/  LDCU.64 UR4, c[0x0][0x398] ;  /* 0x00007300ff0477ac */ /* 0x000e620008000a00 */
[----:B0-----:R-:W-:-:S05]  /*0a20*/  IMAD.WIDE R4, R0, 0x8, R4 ;  /* 0x0000000800047825 */ /* 0x001fca00078e0204 */
[----:B------:R-:W1:Y:S02]  /*0a30*/  LDG.E.64 R6, desc[UR8][R4.64] ;  /* 0x0000000804067981 */ /* 0x000e64000c1e1b00 */
[----:B-1----:R-:W-:-:S07]  /*0a40*/  DFMA R6, -R2, UR4, R6 ;  /* 0x0000000402067c2b */ /* 0x002fce0008000106 */
[----:B------:R-:W-:Y:S01]  /*0a50*/  STG.E.64 desc[UR8][R4.64], R6 ;  /* 0x0000000604007986 */ /* 0x000fe2000c101b08 */
[----:B------:R-:W-:Y:S05]  /*0a60*/  EXIT ;  /* 0x000000000000794d */ /* 0x000fea0003800000 */
        .weak           $__internal_1_$__cuda_sm20_div_rn_f64_full
        .type           $__internal_1_$__cuda_sm20_div_rn_f64_full,@function
        .size           $__internal_1_$__cuda_sm20_div_rn_f64_full,(.L_x_249 - $__internal_1_$__cuda_sm20_div_rn_f64_full)
$__internal_1_$__cuda_sm20_div_rn_f64_full:
        /* <DEDUP_REMOVED lines=67> */
.L_x_23:
        /* <DEDUP_REMOVED lines=16> */
.L_x_26:
[----:B------:R-:W-:Y:S02]  /*0fa0*/  LOP3.LUT R13, R7, 0x80000, RZ, 0xfc, !PT ;  /* 0x00080000070d7812 */ /* 0x000fe400078efcff */
[----:B------:R-:W-:Y:S01]  /*0fb0*/  MOV R12, R6 ;  /* 0x00000006000c7202 */ /* 0x000fe20000000f00 */
[----:B------:R-:W-:Y:S06]  /*0fc0*/  BRA `(.L_x_24) ;  /* 0x0000000000087947 */ /* 0x000fec0003800000 */
.L_x_25:
[----:B------:R-:W-:Y:S01]  /*0fd0*/  LOP3.LUT R13, R5, 0x80000, RZ, 0xfc, !PT ;  /* 0x00080000050d7812 */ /* 0x000fe200078efcff */
[----:B------:R-:W-:-:S07]  /*0fe0*/  IMAD.MOV.U32 R12, RZ, RZ, R4 ;  /* 0x000000ffff0c7224 */ /* 0x000fce00078e0004 */
.L_x_24:
[----:B------:R-:W-:Y:S05]  /*0ff0*/  BSYNC.RECONVERGENT B1 ;  /* 0x0000000000017941 */ /* 0x000fea0003800200 */
.L_x_22:
[----:B------:R-:W-:Y:S01]  /*1000*/  HFMA2 R11, -RZ, RZ, 0, 0 ;  /* 0x00000000ff0b7431 */ /* 0x000fe200000001ff */
[----:B------:R-:W-:Y:S01]  /*1010*/  MOV R2, R12 ;  /* 0x0000000c00027202 */ /* 0x000fe20000000f00 */
[----:B------:R-:W-:Y:S02]  /*1020*/  IMAD.MOV.U32 R3, RZ, RZ, R13 ;  /* 0x000000ffff037224 */ /* 0x000fe400078e000d */
[----:B------:R-:W-:Y:S05]  /*1030*/  RET.REL.NODEC R10 `(_Z31batch_update_output_bias_kernelPdS_iid) ;  /* 0xffffffec0af07950 */ /* 0x000fea0003c3ffff */
.L_x_27:
        /* <DEDUP_REMOVED lines=12> */
.L_x_249:


//--------------------- .text._Z36batch_compute_output_gradient_kernelPdS_S_ii --------------------------
	.section	.text._Z36batch_compute_output_gradient_kernelPdS_S_ii,"ax",@progbits
	.align	128
        .global         _Z36batch_compute_output_gradient_kernelPdS_S_ii
        .type           _Z36batch_compute_output_gradient_kernelPdS_S_ii,@function
        .size           _Z36batch_compute_output_gradient_kernelPdS_S_ii,(.L_x_255 - _Z36batch_compute_output_gradient_kernelPdS_S_ii)
        .other          _Z36batch_compute_output_gradient_kernelPdS_S_ii,@"STO_CUDA_ENTRY STV_DEFAULT"
_Z36batch_compute_output_gradient_kernelPdS_S_ii:
.text._Z36batch_compute_output_gradient_kernelPdS_S_ii:
[----:B------:R-:W-:Y:S01]  /*0000*/  LDC R1, c[0x0][0x37c] ;  /* 0x0000df00ff017b82 */ /* 0x000fe20000000800 */
[----:B------:R-:W0:Y:S07]  /*0010*/  S2R R3, SR_TID.X ;  /* 0x0000000000037919 */ /* 0x000e2e0000002100 */
[----:B------:R-:W0:Y:S08]  /*0020*/  S2UR UR4, SR_CTAID.X ;  /* 0x00000000000479c3 */ /* 0x000e300000002500 */
[----:B------:R-:W0:Y:S08]  /*0030*/  LDC R0, c[0x0][0x360] ;  /* 0x0000d800ff007b82 */ /* 0x000e300000000800 */
[----:B------:R-:W1:Y:S08]  /*0040*/  LDC.64 R10, c[0x0][0x398] ;  /* 0x0000e600ff0a7b82 */ /* 0x000e700000000a00 */
[----:B------:R-:W2:Y:S01]  /*0050*/  S2UR UR6, SR_CTAID.Y ;  /* 0x00000000000679c3 */ /* 0x000ea20000002600 */
[----:B0-----:R-:W-:-:S05]  /*0060*/  IMAD R0, R0, UR4, R3 ;  /* 0x0000000400007c24 */ /* 0x001fca000f8e0203 */
[----:B-1----:R-:W-:-:S04]  /*0070*/  ISETP.GE.AND P0, PT, R0, R11, PT ;  /* 0x0000000b0000720c */ /* 0x002fc80003f06270 */
[----:B--2---:R-:W-:-:S13]  /*0080*/  ISETP.LE.OR P0, PT, R10, UR6, P0 ;  /* 0x000000060a007c0c */ /* 0x004fda0008703670 */
[----:B------:R-:W-:Y:S05]  /*0090*/  @P0 EXIT ;  /* 0x000000000000094d */ /* 0x000fea0003800000 */
[----:B------:R-:W0:Y:S01]  /*00a0*/  LDC.64 R2, c[0x0][0x380] ;  /* 0x0000e000ff027b82 */ /* 0x000e220000000a00 */
[----:B------:R-:W1:Y:S01]  /*00b0*/  LDCU.64 UR4, c[0x0][0x358] ;  /* 0x00006b00ff0477ac */ /* 0x000e620008000a00 */
[----:B------:R-:W-:-:S06]  /*00c0*/  IMAD R11, R11, UR6, R0 ;  /* 0x000000060b0b7c24 */ /* 0x000fcc000f8e0200 */
[----:B------:R-:W2:Y:S08]  /*00d0*/  LDC.64 R4, c[0x0][0x388] ;  /* 0x0000e200ff047b82 */ /* 0x000eb00000000a00 */
[----:B------:R-:W3:Y:S01]  /*00e0*/  LDC.64 R8, c[0x0][0x390] ;  /* 0x0000e400ff087b82 */ /* 0x000ee20000000a00 */
[----:B0-----:R-:W-:-:S06]  /*00f0*/  IMAD.WIDE R2, R11, 0x8, R2 ;  /* 0x000000080b027825 */ /* 0x001fcc00078e0202 */
[----:B-1----:R-:W4:Y:S01]  /*0100*/  LDG.E.64 R2, desc[UR4][R2.64] ;  /* 0x0000000402027981 */ /* 0x002f22000c1e1b00 */
[----:B--2---:R-:W-:-:S06]  /*0110*/  IMAD.WIDE R4, R11, 0x8, R4 ;  /* 0x000000080b047825 */ /* 0x004fcc00078e0204 */
[----:B------:R-:W4:Y:S01]  /*0120*/  LDG.E.64 R4, desc[UR4][R4.64] ;  /* 0x0000000404047981 */ /* 0x000f22000c1e1b00 */
[----:B---3--:R-:W-:Y:S01]  /*0130*/  IMAD.WIDE R8, R11, 0x8, R8 ;  /* 0x000000080b087825 */ /* 0x008fe200078e0208 */
[----:B----4-:R-:W-:-:S07]  /*0140*/  DADD R6, R2, -R4 ;  /* 0x0000000002067229 */ /* 0x010fce0000000804 */
[----:B------:R-:W-:Y:S01]  /*0150*/  STG.E.64 desc[UR4][R8.64], R6 ;  /* 0x0000000608007986 */ /* 0x000fe2000c101b04 */
[----:B------:R-:W-:Y:S05]  /*0160*/  EXIT ;  /* 0x000000000000794d */ /* 0x000fea0003800000 */
.L_x_28:
        /* <DEDUP_REMOVED lines=9> */
.L_x_255:


//--------------------- .text._Z20batch_softmax_kernelPdii --------------------------
	.section	.text._Z20batch_softmax_kernelPdii,"ax",@progbits
	.align	128
        .global         _Z20batch_softmax_kernelPdii
        .type           _Z20batch_softmax_kernelPdii,@function
        .size           _Z20batch_softmax_kernelPdii,(.L_x_250 - _Z20batch_softmax_kernelPdii)
        .other          _Z20batch_softmax_kernelPdii,@"STO_CUDA_ENTRY STV_DEFAULT"
_Z20batch_softmax_kernelPdii:
.text._Z20batch_softmax_kernelPdii:
[----:B------:R-:W-:Y:S08]  /*0000*/  LDC R1, c[0x0][0x37c] ;  /* 0x0000df00ff017b82 */ /* 0x000ff00000000800 */
[----:B------:R-:W0:Y:S08]  /*0010*/  S2UR UR4, SR_CTAID.X ;  /* 0x00000000000479c3 */ /* 0x000e300000002500 */
[----:B------:R-:W0:Y:S02]  /*0020*/  LDC R0, c[0x0][0x388] ;  /* 0x0000e200ff007b82 */ /* 0x000e240000000800 */
[----:B0-----:R-:W-:-:S13]  /*0030*/  ISETP.LE.AND P0, PT, R0, UR4, PT ;  /* 0x0000000400007c0c */ /* 0x001fda000bf03270 */
[----:B------:R-:W-:Y:S05]  /*0040*/  @P0 EXIT ;  /* 0x000000000000094d */ /* 0x000fea0003800000 */
[----:B------:R-:W0:Y:S01]  /*0050*/  LDCU UR5, c[0x0][0x38c] ;  /* 0x00007180ff0577ac */ /* 0x000e220008000800 */
[----:B------:R-:W1:Y:S01]  /*0060*/  LDC.64 R4, c[0x0][0x380] ;  /* 0x0000e000ff047b82 */ /* 0x000e620000000a00 */
[----:B------:R-:W-:Y:S01]  /*0070*/  IMAD.MOV.U32 R12, RZ, RZ, 0x0 ;  /* 0x00000000ff0c7424 */ /* 0x000fe200078e00ff */
[----:B------:R-:W2:Y:S01]  /*0080*/  LDCU.64 UR6, c[0x0][0x358] ;  /* 0x00006b00ff0677ac */ /* 0x000ea20008000a00 */
[----:B------:R-:W-:Y:S02]  /*0090*/  IMAD.MOV.U32 R13, RZ, RZ, -0x100000 ;  /* 0xfff00000ff0d7424 */ /* 0x000fe400078e00ff */
[----:B0-----:R-:W-:-:S04]  /*00a0*/  IMAD.U32 R0, RZ, RZ, UR5 ;  /* 0x00000005ff007e24 */ /* 0x001fc8000f8e00ff */
[C---:B------:R-:W-:Y:S01]  /*00b0*/  IMAD R10, R0.reuse, UR4, RZ ;  /* 0x00000004000a7c24 */ /* 0x040fe2000f8e02ff */
[----:B------:R-:W-:-:S03]  /*00c0*/  ISETP.GE.AND P0, PT, R0, 0x1, PT ;  /* 0x000000010000780c */ /* 0x000fc60003f06270 */
[----:B------:R-:W-:-:S03]  /*00d0*/  IMAD.WIDE R10, R10, 0x8, RZ ;  /* 0x000000080a0a7825 */ /* 0x000fc600078e02ff */
[----:B-1----:R-:W-:-:S05]  /*00e0*/  IADD3 R8, P1, PT, R10, R4, RZ ;  /* 0x000000040a087210 */ /* 0x002fca0007f3e0ff */
[----:B------:R-:W-:Y:S02]  /*00f0*/  IMAD.X R9, R11, 0x1, R5, P1 ;  /* 0x000000010b097824 */ /* 0x000fe400008e0605 */
[----:B--2---:R-:W-:Y:S06]  /*0100*/  @!P0 BRA `(.L_x_29) ;  /* 0x0000000800888947 */ /* 0x004fec0003800000 */
[C---:B------:R-:W-:Y:S01]  /*0110*/  ISETP.GE.U32.AND P2, PT, R0.reuse, 0x10, PT ;  /* 0x000000100000780c */ /* 0x040fe20003f46070 */
[----:B------:R-:W-:Y:S01]  /*0120*/  IMAD.MOV.U32 R3, RZ, RZ, RZ ;  /* 0x000000ffff037224 */ /* 0x000fe200078e00ff */
[----:B------:R-:W-:Y:S01]  /*0130*/  LOP3.LUT R2, R0, 0xf, RZ, 0xc0, !PT ;  /* 0x0000000f00027812 */ /* 0x000fe200078ec0ff */
[----:B------:R-:W-:Y:S02]  /*0140*/  IMAD.MOV.U32 R12, RZ, RZ, 0x0 ;  /* 0x00000000ff0c7424 */ /* 0x000fe400078e00ff */
[----:B------:R-:W-:Y:S01]  /*0150*/  IMAD.MOV.U32 R13, RZ, RZ, -0x100000 ;  /* 0xfff00000ff0d7424 */ /* 0x000fe200078e00ff */
[----:B------:R-:W-:-:S07]  /*0160*/  ISETP.NE.AND P1, PT, R2, RZ, PT ;  /* 0x000000ff0200720c */ /* 0x000fce0003f25270 */
[----:B------:R-:W-:Y:S06]  /*0170*/  @!P2 BRA `(.L_x_30) ;  /* 0x00000004002ca947 */ /* 0x000fec0003800000 */
[----:B------:R-:W-:Y:S01]  /*0180*/  IADD3 R6, P2, PT, R8, 0x40, RZ ;  /* 0x0000004008067810 */ /* 0x000fe20007f5e0ff */
[----:B------:R-:W-:Y:S01]  /*0190*/  IMAD.MOV.U32 R12, RZ, RZ, 0x0 ;  /* 0x00000000ff0c7424 */ /* 0x000fe200078e00ff */
[----:B------:R-:W-:Y:S01]  /*01a0*/  LOP3.LUT R3, R0, 0x7ffffff0, RZ, 0xc0, !PT ;  /* 0x7ffffff000037812 */ /* 0x000fe200078ec0ff */
[----:B------:R-:W-:Y:S02]  /*01b0*/  IMAD.MOV.U32 R13, RZ, RZ, -0x100000 ;  /* 0xfff00000ff0d7424 */ /* 0x000fe400078e00ff */
[----:B------:R-:W-:Y:S02]  /*01c0*/  IMAD.X R7, RZ, RZ, R9, P2 ;  /* 0x000000ffff077224 */ /* 0x000fe400010e0609 */
[----:B------:R-:W-:-:S07]  /*01d0*/  IMAD.MOV R26, RZ, RZ, -R3 ;  /* 0x000000ffff1a7224 */ /* 0x000fce00078e0a03 */
.L_x_31:
[----:B------:R-:W2:Y:S04]  /*01e0*/  LDG.E.64 R16, desc[UR6][R6.64+-0x40] ;  /* 0xffffc00606107981 */ /* 0x000ea8000c1e1b00 */
[----:B------:R-:W3:Y:S04]  /*01f0*/  LDG.E.64 R20, desc[UR6][R6.64+-0x38] ;  /* 0xffffc80606147981 */ /* 0x000ee8000c1e1b00 */
[----:B------:R-:W4:Y:S04]  /*0200*/  LDG.E.64 R22, desc[UR6][R6.64+-0x30] ;  /* 0xffffd00606167981 */ /* 0x000f28000c1e1b00 */
[----:B------:R-:W5:Y:S04]  /*0210*/  LDG.E.64 R24, desc[UR6][R6.64+-0x28] ;  /* 0xffffd80606187981 */ /* 0x000f68000c1e1b00 */
[----:B------:R-:W5:Y:S04]  /*0220*/  LDG.E.64 R14, desc[UR6][R6.64+-0x20] ;  /* 0xffffe006060e7981 */ /* 0x000f68000c1e1b00 */
[----:B------:R-:W5:Y:S01]  /*0230*/  LDG.E.64 R18, desc[UR6][R6.64+-0x10] ;  /* 0xfffff00606127981 */ /* 0x000f62000c1e1b00 */
[----:B--2---:R-:W-:-:S06]  /*0240*/  DSETP.GT.AND P2, PT, R16, R12, PT ;  /* 0x0000000c1000722a */ /* 0x004fcc0003f44000 */
[----:B------:R-:W-:Y:S02]  /*0250*/  FSEL R12, R16, R12, P2 ;  /* 0x0000000c100c7208 */ /* 0x000fe40001000000 */
[----:B------:R-:W-:Y:S02]  /*0260*/  FSEL R13, R17, R13, P2 ;  /* 0x0000000d110d7208 */ /* 0x000fe40001000000 */
[----:B------:R-:W2:Y:S04]  /*0270*/  LDG.E.64 R16, desc[UR6][R6.64+-0x18] ;  /* 0xffffe80606107981 */ /* 0x000ea8000c1e1b00 */
[----:B---3--:R-:W-:-:S06]  /*0280*/  DSETP.GT.AND P2, PT, R20, R12, PT ;  /* 0x0000000c1400722a */ /* 0x008fcc0003f44000 */
[----:B------:R-:W-:Y:S02]  /*0290*/  FSEL R12, R20, R12, P2 ;  /* 0x0000000c140c7208 */ /* 0x000fe40001000000 */
[----:B------:R-:W-:Y:S02]  /*02a0*/  FSEL R13, R21, R13, P2 ;  /* 0x0000000d150d7208 */ /* 0x000fe40001000000 */
[----:B------:R-:W3:Y:S04]  /*02b0*/  LDG.E.64 R20, desc[UR6][R6.64+-0x8] ;  /* 0xfffff80606147981 */ /* 0x000ee8000c1e1b00 */
[----:B----4-:R-:W-:-:S06]  /*02c0*/  DSETP.GT.AND P2, PT, R22, R12, PT ;  /* 0x0000000c1600722a */ /* 0x010fcc0003f44000 */
[----:B------:R-:W-:Y:S02]  /*02d0*/  FSEL R12, R22, R12, P2 ;  /* 0x0000000c160c7208 */ /* 0x000fe40001000000 */
[----:B------:R-:W-:Y:S02]  /*02e0*/  FSEL R13, R23, R13, P2 ;  /* 0x0000000d170d7208 */ /* 0x000fe40001000000 */
[----:B------:R-:W4:Y:S04]  /*02f0*/  LDG.E.64 R22, desc[UR6][R6.64] ;  /* 0x0000000606167981 */ /* 0x000f28000c1e1b00 */
[----:B-----5:R-:W-:-:S06]  /*0300*/  DSETP.GT.AND P2, PT, R24, R12, PT ;  /* 0x0000000c1800722a */ /* 0x020fcc0003f44000 */
[----:B------:R-:W-:Y:S02]  /*0310*/  FSEL R12, R24, R12, P2 ;  /* 0x0000000c180c7208 */ /* 0x000fe40001000000 */
[----:B------:R-:W-:Y:S02]  /*0320*/  FSEL R13, R25, R13, P2 ;  /* 0x0000000d190d7208 */ /* 0x000fe40001000000 */
[----:B------:R-:W5:Y:S04]  /*0330*/  LDG.E.64 R24, desc[UR6][R6.64+0x8] ;  /* 0x0000080606187981 */ /* 0x000f68000c1e1b00 */
[----:B------:R-:W-:-:S06]  /*0340*/  DSETP.GT.AND P2, PT, R14, R12, PT ;  /* 0x0000000c0e00722a */ /* 0x000fcc0003f44000 */
[----:B------:R-:W-:Y:S02]  /*0350*/  FSEL R14, R14, R12, P2 ;  /* 0x0000000c0e0e7208 */ /* 0x000fe40001000000 */
[----:B------:R-:W-:Y:S02]  /*0360*/  FSEL R15, R15, R13, P2 ;  /* 0x0000000d0f0f7208 */ /* 0x000fe40001000000 */
[----:B------:R-:W5:Y:S04]  /*0370*/  LDG.E.64 R12, desc[UR6][R6.64+0x10] ;  /* 0x00001006060c7981 */ /* 0x000f68000c1e1b00 */
[----:B--2---:R-:W-:-:S06]  /*0380*/  DSETP.GT.AND P2, PT, R16, R14, PT ;  /* 0x0000000e1000722a */ /* 0x004fcc0003f44000 */
[----:B------:R-:W-:Y:S02]  /*0390*/  FSEL R16, R16, R14, P2 ;  /* 0x0000000e10107208 */ /* 0x000fe40001000000 */
[----:B------:R-:W-:Y:S02]  /*03a0*/  FSEL R17, R17, R15, P2 ;  /* 0x0000000f11117208 */ /* 0x000fe40001000000 */
[----:B------:R-:W2:Y:S04]  /*03b0*/  LDG.E.64 R14, desc[UR6][R6.64+0x18] ;  /* 0x00001806060e7981 */ /* 0x000ea8000c1e1b00 */
[----:B------:R-:W-:-:S06]  /*03c0*/  DSETP.GT.AND P2, PT, R18, R16, PT ;  /* 0x000000101200722a */ /* 0x000fcc0003f44000 */
        /* <DEDUP_REMOVED lines=14> */
[----:B------:R0:W5:Y:S04]  /*04b0*/  LDG.E.64 R24, desc[UR6][R6.64+0x38] ;  /* 0x0000380606187981 */ /* 0x000168000c1e1b00 */
[----:B------:R-:W-:-:S06]  /*04c0*/  DSETP.GT.AND P2, PT, R12, R22, PT ;  /* 0x000000160c00722a */ /* 0x000fcc0003f44000 */
[----:B------:R-:W-:Y:S02]  /*04d0*/  FSEL R12, R12, R22, P2 ;  /* 0x000000160c0c7208 */ /* 0x000fe40001000000 */
[----:B------:R-:W-:Y:S01]  /*04e0*/  FSEL R13, R13, R23, P2 ;  /* 0x000000170d0d7208 */ /* 0x000fe20001000000 */
[----:B------:R-:W-:-:S05]  /*04f0*/  VIADD R26, R26, 0x10 ;  /* 0x000000101a1a7836 */ /* 0x000fca0000000000 */
[----:B------:R-:W-:Y:S02]  /*0500*/  ISETP.NE.AND P3, PT, R26, RZ, PT ;  /* 0x000000ff1a00720c */ /* 0x000fe40003f65270 */
[----:B0-----:R-:W-:-:S05]  /*0510*/  IADD3 R6, P4, PT, R6, 0x80, RZ ;  /* 0x0000008006067810 */ /* 0x001fca0007f9e0ff */
[----:B------:R-:W-:Y:S01]  /*0520*/  IMAD.X R7, RZ, RZ, R7, P4 ;  /* 0x000000ffff077224 */ /* 0x000fe200020e0607 */
[----:B--2---:R-:W-:-:S06]  /*0530*/  DSETP.GT.AND P2, PT, R14, R12, PT ;  /* 0x0000000c0e00722a */ /* 0x004fcc0003f44000 */
[----:B------:R-:W-:Y:S02]  /*0540*/  FSEL R12, R14, R12, P2 ;  /* 0x0000000c0e0c7208 */ /* 0x000fe40001000000 */
[----:B------:R-:W-:-:S06]  /*0550*/  FSEL R13, R15, R13, P2 ;  /* 0x0000000d0f0d7208 */ /* 0x000fcc0001000000 */
[----:B------:R-:W-:-:S06]  /*0560*/  DSETP.GT.AND P2, PT, R16, R12, PT ;  /* 0x0000000c1000722a */ /* 0x000fcc0003f44000 */
[----:B------:R-:W-:Y:S02]  /*0570*/  FSEL R12, R16, R12, P2 ;  /* 0x0000000c100c7208 */ /* 0x000fe40001000000 */
[----:B------:R-:W-:-:S06]  /*0580*/  FSEL R13, R17, R13, P2 ;  /* 0x0000000d110d7208 */ /* 0x000fcc0001000000 */
[----:B---3--:R-:W-:-:S06]  /*0590*/  DSETP.GT.AND P2, PT, R18, R12, PT ;  /* 0x0000000c1200722a */ /* 0x008fcc0003f44000 */
[----:B------:R-:W-:Y:S02]  /*05a0*/  FSEL R12, R18, R12, P2 ;  /* 0x0000000c120c7208 */ /* 0x000fe40001000000 */
[----:B------:R-:W-:-:S06]  /*05b0*/  FSEL R13, R19, R13, P2 ;  /* 0x0000000d130d7208 */ /* 0x000fcc0001000000 */
[----:B----4-:R-:W-:-:S06]  /*05c0*/  DSETP.GT.AND P2, PT, R20, R12, PT ;  /* 0x0000000c1400722a */ /* 0x010fcc0003f44000 */
[----:B------:R-:W-:Y:S02]  /*05d0*/  FSEL R12, R20, R12, P2 ;  /* 0x0000000c140c7208 */ /* 0x000fe40001000000 */
[----:B------:R-:W-:-:S06]  /*05e0*/  FSEL R13, R21, R13, P2 ;  /* 0x0000000d150d7208 */ /* 0x000fcc0001000000 */
[----:B-----5:R-:W-:-:S06]  /*05f0*/  DSETP.GT.AND P2, PT, R24, R12, PT ;  /* 0x0000000c1800722a */ /* 0x020fcc0003f44000 */
[----:B------:R-:W-:Y:S02]  /*0600*/  FSEL R12, R24, R12, P2 ;  /* 0x0000000c180c7208 */ /* 0x000fe40001000000 */
[----:B------:R-:W-:Y:S01]  /*0610*/  FSEL R13, R25, R13, P2 ;  /* 0x0000000d190d7208 */ /* 0x000fe20001000000 */
[----:B------:R-:W-:Y:S06]  /*0620*/  @P3 BRA `(.L_x_31) ;  /* 0xfffffff800ec3947 */ /* 0x000fec000383ffff */
.L_x_30:
[----:B------:R-:W-:Y:S05]  /*0630*/  @!P1 BRA `(.L_x_29) ;  /* 0x00000004003c9947 */ /* 0x000fea0003800000 */
[----:B------:R-:W-:Y:S02]  /*0640*/  ISETP.GE.U32.AND P2, PT, R2, 0x8, PT ;  /* 0x000000080200780c */ /* 0x000fe40003f46070 */
[----:B------:R-:W-:-:S04]  /*0650*/  LOP3.LUT R26, R0, 0x7, RZ, 0xc0, !PT ;  /* 0x00000007001a7812 */ /* 0x000fc800078ec0ff */
[----:B------:R-:W-:-:S07]  /*0660*/  ISETP.NE.AND P1, PT, R26, RZ, PT ;  /* 0x000000ff1a00720c */ /* 0x000fce0003f25270 */
[----:B------:R-:W-:Y:S06]  /*0670*/  @!P2 BRA `(.L_x_32) ;  /* 0x000000000088a947 */ /* 0x000fec0003800000 */
[----:B------:R-:W-:-:S05]  /*0680*/  IMAD.WIDE.U32 R6, R3, 0x8, R8 ;  /* 0x0000000803067825 */ /* 0x000fca00078e0008 */
[----:B------:R-:W2:Y:S04]  /*0690*/  LDG.E.64 R24, desc[UR6][R6.64] ;  /* 0x0000000606187981 */ /* 0x000ea8000c1e1b00 */
[----:B------:R-:W3:Y:S04]  /*06a0*/  LDG.E.64 R14, desc[UR6][R6.64+0x8] ;  /* 0x00000806060e7981 */ /* 0x000ee8000c1e1b00 */
[----:B------:R-:W4:Y:S04]  /*06b0*/  LDG.E.64 R16, desc[UR6][R6.64+0x10] ;  /* 0x0000100606107981 */ /* 0x000f28000c1e1b00 */
[----:B------:R-:W5:Y:S04]  /*06c0*/  LDG.E.64 R18, desc[UR6][R6.64+0x18] ;  /* 0x0000180606127981 */ /* 0x000f68000c1e1b00 */
[----:B------:R-:W5:Y:S04]  /*06d0*/  LDG.E.64 R20, desc[UR6][R6.64+0x20] ;  /* 0x0000200606147981 */ /* 0x000f68000c1e1b00 */
[----:B------:R-:W5:Y:S04]  /*06e0*/  LDG.E.64 R22, desc[UR6][R6.64+0x28] ;  /* 0x0000280606167981 */ /* 0x000f68000c1e1b00 */
[----:B------:R-:W5:Y:S01]  /*06f0*/  LDG.E.64 R28, desc[UR6][R6.64+0x38] ;  /* 0x00003806061c7981 */ /* 0x000f62000c1e1b00 */
[----:B--2---:R-:W-:-:S06]  /*0700*/  DSETP.GT.AND P2, PT, R24, R12, PT ;  /* 0x0000000c1800722a */ /* 0x004fcc0003f44000 */
[----:B------:R-:W-:Y:S02]  /*0710*/  FSEL R12, R24, R12, P2 ;  /* 0x0000000c180c7208 */ /* 0x000fe40001000000 */
[----:B------:R-:W-:Y:S02]  /*0720*/  FSEL R13, R25, R13, P2 ;  /* 0x0000000d190d7208 */ /* 0x000fe40001000000 */
[----:B------:R0:W2:Y:S04]  /*0730*/  LDG.E.64 R24, desc[UR6][R6.64+0x30] ;  /* 0x0000300606187981 */ /* 0x0000a8000c1e1b00 */
        /* <DEDUP_REMOVED lines=8> */
[----:B------:R-:W-:-:S06]  /*07c0*/  FSEL R13, R19, R13, P2 ;  /* 0x0000000d130d7208 */ /* 0x000fcc0001000000 */
[----:B------:R-:W-:-:S06]  /*07d0*/  DSETP.GT.AND P2, PT, R20, R12, PT ;  /* 0x0000000c1400722a */ /* 0x000fcc0003f44000 */
[----:B------:R-:W-:Y:S02]  /*07e0*/  FSEL R12, R20, R12, P2 ;  /* 0x0000000c140c7208 */ /* 0x000fe40001000000 */
[----:B------:R-:W-:-:S06]  /*07f0*/  FSEL R13, R21, R13, P2 ;  /* 0x0000000d150d7208 */ /* 0x000fcc0001000000 */
[----:B------:R-:W-:-:S06]  /*0800*/  DSETP.GT.AND P2, PT, R22, R12, PT ;  /* 0x0000000c1600722a */ /* 0x000fcc0003f44000 */
[----:B0-----:R-:W-:Y:S02]  /*0810*/  FSEL R6, R22, R12, P2 ;  /* 0x0000000c16067208 */ /* 0x001fe40001000000 */
[----:B------:R-:W-:Y:S01]  /*0820*/  FSEL R7, R23, R13, P2 ;  /* 0x0000000d17077208 */ /* 0x000fe20001000000 */
[----:B------:R-:W-:-:S05]  /*0830*/  VIADD R3, R3, 0x8 ;  /* 0x0000000803037836 */ /* 0x000fca0000000000 */
[----:B--2---:R-:W-:-:S06]  /*0840*/  DSETP.GT.AND P2, PT, R24, R6, PT ;  /* 0x000000061800722a */ /* 0x004fcc0003f44000 */
[----:B------:R-:W-:Y:S02]  /*0850*/  FSEL R6, R24, R6, P2 ;  /* 0x0000000618067208 */ /* 0x000fe40001000000 */
[----:B------:R-:W-:-:S06]  /*0860*/  FSEL R7, R25, R7, P2 ;  /* 0x0000000719077208 */ /* 0x000fcc0001000000 */
[----:B------:R-:W-:-:S06]  /*0870*/  DSETP.GT.AND P2, PT, R28, R6, PT ;  /* 0x000000061c00722a */ /* 0x000fcc0003f44000 */
[----:B------:R-:W-:Y:S02]  /*0880*/  FSEL R12, R28, R6, P2 ;  /* 0x000000061c0c7208 */ /* 0x000fe40001000000 */
[----:B------:R-:W-:-:S07]  /*0890*/  FSEL R13, R29, R7, P2 ;  /* 0x000000071d0d7208 */ /* 0x000fce0001000000 */
.L_x_32:
[----:B------:R-:W-:Y:S05]  /*08a0*/  @!P1 BRA `(.L_x_29) ;  /* 0x0000000000a09947 */ /* 0x000fea0003800000 */
[----:B------:R-:W-:Y:S02]  /*08b0*/  ISETP.GE.U32.AND P2, PT, R26, 0x4, PT ;  /* 0x000000041a00780c */ /* 0x000fe40003f46070 */
[----:B------:R-:W-:-:S04]  /*08c0*/  LOP3.LUT R2, R0, 0x3, RZ, 0xc0, !PT ;  /* 0x0000000300027812 */ /* 0x000fc800078ec0ff */
[----:B------:R-:W-:-:S07]  /*08d0*/  ISETP.NE.AND P1, PT, R2, RZ, PT ;  /* 0x000000ff0200720c */ /* 0x000fce0003f25270 */
[----:B------:R-:W-:Y:S06]  /*08e0*/  @!P2 BRA `(.L_x_33) ;  /* 0x000000000050a947 */ /* 0x000fec0003800000 */
[----:B------:R-:W-:Y:S02]  /*08f0*/  IMAD.MOV.U32 R6, RZ, RZ, R8 ;  /* 0x000000ffff067224 */ /* 0x000fe400078e0008 */
[----:B------:R-:W-:Y:S02]  /*0900*/  IMAD.MOV.U32 R7, RZ, RZ, R9 ;  /* 0x000000ffff077224 */ /* 0x000fe400078e0009 */
[----:B------:R-:W-:-:S05]  /*0910*/  IMAD.WIDE.U32 R14, R3, 0x8, R6 ;  /* 0x00000008030e7825 */ /* 0x000fca00078e0006 */
[----:B------:R-:W2:Y:S04]  /*0920*/  LDG.E.64 R16, desc[UR6][R14.64] ;  /* 0x000000060e107981 */ /* 0x000ea8000c1e1b00 */
[----:B------:R-:W3:Y:S04]  /*0930*/  LDG.E.64 R18, desc[UR6][R14.64+0x8] ;  /* 0x000008060e127981 */ /* 0x000ee8000c1e1b00 */
[----:B------:R-:W4:Y:S04]  /*0940*/  LDG.E.64 R20, desc[UR6][R14.64+0x10] ;  /* 0x000010060e147981 */ /* 0x000f28000c1e1b00 */
[----:B------:R-:W5:Y:S01]  /*0950*/  LDG.E.64 R6, desc[UR6][R14.64+0x18] ;  /* 0x000018060e067981 */ /* 0x000f62000c1e1b00 */
[----:B------:R-:W-:Y:S01]  /*0960*/  VIADD R3, R3, 0x4 ;  /* 0x0000000403037836 */ /* 0x000fe20000000000 */
[----:B--2---:R-:W-:-:S06]  /*0970*/  DSETP.GT.AND P2, PT, R16, R12, PT ;  /* 0x0000000c1000722a */ /* 0x004fcc0003f44000 */
        /* <DEDUP_REMOVED lines=10> */
[----:B------:R-:W-:-:S07]  /*0a20*/  FSEL R13, R7, R13, P2 ;  /* 0x0000000d070d7208 */ /* 0x000fce0001000000 */
.L_x_33:
[----:B------:R-:W-:Y:S05]  /*0a30*/  @!P1 BRA `(.L_x_29) ;  /* 0x00000000003c9947 */ /* 0x000fea0003800000 */
[----:B------:R-:W-:-:S03]  /*0a40*/  IMAD.WIDE.U32 R6, R3, 0x8, R10 ;  /* 0x0000000803067825 */ /* 0x000fc600078e000a */
[----:B------:R-:W-:Y:S01]  /*0a50*/  IADD3 R6, P1, PT, R6, R4, RZ ;  /* 0x0000000406067210 */ /* 0x000fe20007f3e0ff */
[----:B------:R-:W-:-:S04]  /*0a60*/  IMAD.MOV R4, RZ, RZ, -R2 ;  /* 0x000000ffff047224 */ /* 0x000fc800078e0a02 */
[----:B------:R-:W-:-:S08]  /*0a70*/  IMAD.X R7, R7, 0x1, R5, P1 ;  /* 0x0000000107077824 */ /* 0x000fd000008e0605 */
.L_x_34:
[----:B------:R-:W-:Y:S02]  /*0a80*/  IMAD.MOV.U32 R2, RZ, RZ, R6 ;  /* 0x000000ffff027224 */ /* 0x000fe400078e0006 */
[----:B------:R-:W-:-:S06]  /*0a90*/  IMAD.MOV.U32 R3, RZ, RZ, R7 ;  /* 0x000000ffff037224 */ /* 0x000fcc00078e0007 */
[----:B------:R-:W2:Y:S01]  /*0aa0*/  LDG.E.64 R2, desc[UR6][R2.64] ;  /* 0x0000000602027981 */ /* 0x000ea2000c1e1b00 */
[----:B------:R-:W-:Y:S01]  /*0ab0*/  VIADD R4, R4, 0x1 ;  /* 0x0000000104047836 */ /* 0x000fe20000000000 */
[----:B------:R-:W-:-:S04]  /*0ac0*/  IADD3 R6, P3, PT, R6, 0x8, RZ ;  /* 0x0000000806067810 */ /* 0x000fc80007f7e0ff */
[----:B------:R-:W-:Y:S01]  /*0ad0*/  ISETP.NE.AND P2, PT, R4, RZ, PT ;  /* 0x000000ff0400720c */ /* 0x000fe20003f45270 */
[----:B------:R-:W-:Y:S01]  /*0ae0*/  IMAD.X R7, RZ, RZ, R7, P3 ;  /* 0x000000ffff077224 */ /* 0x000fe200018e0607 */
[----:B--2---:R-:W-:-:S06]  /*0af0*/  DSETP.GT.AND P1, PT, R2, R12, PT ;  /* 0x0000000c0200722a */ /* 0x004fcc0003f24000 */
[----:B------:R-:W-:Y:S02]  /*0b00*/  FSEL R12, R2, R12, P1 ;  /* 0x0000000c020c7208 */ /* 0x000fe40000800000 */
[----:B------:R-:W-:-:S03]  /*0b10*/  FSEL R13, R3, R13, P1 ;  /* 0x0000000d030d7208 */ /* 0x000fc60000800000 */
[----:B------:R-:W-:Y:S05]  /*0b20*/  @P2 BRA `(.L_x_34) ;  /* 0xfffffffc00d42947 */ /* 0x000fea000383ffff */
.L_x_29:
[----:B------:R-:W-:Y:S01]  /*0b30*/  CS2R R6, SRZ ;  /* 0x0000000000067805 */ /* 0x000fe2000001ff00 */
[----:B------:R-:W-:Y:S06]  /*0b40*/  @!P0 BRA `(.L_x_35) ;  /* 0x0000000800f48947 */ /* 0x000fec0003800000 */
[----:B------:R-:W-:Y:S02]  /*0b50*/  ISETP.NE.AND P0, PT, R0, 0x1, PT ;  /* 0x000000010000780c */ /* 0x000fe40003f05270 */
[----:B------:R-:W-:Y:S02]  /*0b60*/  CS2R R6, SRZ ;  /* 0x0000000000067805 */ /* 0x000fe4000001ff00 */
[----:B------:R-:W-:-:S09]  /*0b70*/  CS2R R4, SRZ ;  /* 0x0000000000047805 */ /* 0x000fd2000001ff00 */
[----:B------:R-:W-:Y:S05]  /*0b80*/  @!P0 BRA `(.L_x_36) ;  /* 0x0000000400d08947 */ /* 0x000fea0003800000 */
[----:B------:R-:W-:Y:S02]  /*0b90*/  IADD3 R2, P0, PT, R8, 0x8, RZ ;  /* 0x0000000808027810 */ /* 0x000fe40007f1e0ff */
[----:B------:R-:W-:Y:S02]  /*0ba0*/  CS2R R6, SRZ ;  /* 0x0000000000067805 */ /* 0x000fe4000001ff00 */
[----:B------:R-:W-:Y:S01]  /*0bb0*/  LOP3.LUT R0, R0, 0x7ffffffe, RZ, 0xc0, !PT ;  /* 0x7ffffffe00007812 */ /* 0x000fe200078ec0ff */
[----:B------:R-:W-:-:S04]  /*0bc0*/  IMAD.X R3, RZ, RZ, R9, P0 ;  /* 0x000000ffff037224 */ /* 0x000fc800000e0609 */
[----:B------:R-:W-:-:S07]  /*0bd0*/  IMAD.MOV R20, RZ, RZ, -R0 ;  /* 0x000000ffff147224 */ /* 0x000fce00078e0a00 */
.L_x_39:
[----:B0-----:R-:W-:Y:S02]  /*0be0*/  IMAD.MOV.U32 R18, RZ, RZ, R2 ;  /* 0x000000ffff127224 */ /* 0x001fe400078e0002 */
[----:B------:R-:W-:-:S05]  /*0bf0*/  IMAD.MOV.U32 R19, RZ, RZ, R3 ;  /* 0x000000ffff137224 */ /* 0x000fca00078e0003 */
[----:B------:R-:W2:Y:S04]  /*0c00*/  LDG.E.64 R16, desc[UR6][R18.64+-0x8] ;  /* 0xfffff80612107981 */ /* 0x000ea8000c1e1b00 */
[----:B------:R-:W3:Y:S01]  /*0c10*/  LDG.E.64 R22, desc[UR6][R18.64] ;  /* 0x0000000612167981 */ /* 0x000ee2000c1e1b00 */
[----:B------:R-:W-:Y:S01]  /*0c20*/  IMAD.MOV.U32 R14, RZ, RZ, 0x652b82fe ;  /* 0x652b82feff0e7424 */ /* 0x000fe200078e00ff */
[----:B------:R-:W-:Y:S01]  /*0c30*/  UMOV UR4, 0xfefa39ef ;  /* 0xfefa39ef00047882 */ /* 0x000fe20000000000 */
[----:B------:R-:W-:Y:S01]  /*0c40*/  IMAD.MOV.U32 R15, RZ, RZ, 0x3ff71547 ;  /* 0x3ff71547ff0f7424 */ /* 0x000fe200078e00ff */
[----:B------:R-:W-:Y:S01]  /*0c50*/  UMOV UR5, 0x3fe62e42 ;  /* 0x3fe62e4200057882 */ /* 0x000fe20000000000 */
        /* <DEDUP_REMOVED lines=18> */
[----:B--2---:R-:W-:-:S02]  /*0d80*/  DADD R16, R16, -R12 ;  /* 0x0000000010107229 */ /* 0x004fc4000000080c */
[----:B---3--:R-:W-:-:S06]  /*0d90*/  DADD R22, R22, -R12 ;  /* 0x0000000016167229 */ /* 0x008fcc000000080c */
[----:B------:R-:W-:Y:S02]  /*0da0*/  DFMA R14, R16, R14, 6.75539944105574400000e+15 ;  /* 0x43380000100e742b */ /* 0x000fe4000000000e */
[----:B------:R-:W-:-:S06]  /*0db0*/  FSETP.GEU.AND P0, PT, |R17|, 4.1917929649353027344, PT ;  /* 0x4086232b1100780b */ /* 0x000fcc0003f0e200 */
[----:B------:R-:W-:-:S08]  /*0dc0*/  DADD R2, R14, -6.75539944105574400000e+15 ;  /* 0xc33800000e027429 */ /* 0x000fd00000000000 */
[----:B------:R-:W-:Y:S01]  /*0dd0*/  DFMA R4, R2, -UR4, R16 ;  /* 0x8000000402047c2b */ /* 0x000fe20008000010 */
[----:B------:R-:W-:Y:S01]  /*0de0*/  UMOV UR4, 0x3b39803f ;  /* 0x3b39803f00047882 */ /* 0x000fe20000000000 */
[----:B------:R-:W-:-:S06]  /*0df0*/  UMOV UR5, 0x3c7abc9e ;  /* 0x3c7abc9e00057882 */ /* 0x000fcc0000000000 */
[----:B------:R-:W-:Y:S01]  /*0e00*/  DFMA R2, R2, -UR4, R4 ;  /* 0x8000000402027c2b */ /* 0x000fe20008000004 */
[----:B------:R-:W-:Y:S02]  /*0e10*/  IMAD.MOV.U32 R4, RZ, RZ, -0x35dec16 ;  /* 0xfca213eaff047424 */ /* 0x000fe400078e00ff */
[----:B------:R-:W-:-:S06]  /*0e20*/  IMAD.MOV.U32 R5, RZ, RZ, 0x3e928af3 ;  /* 0x3e928af3ff057424 */ /* 0x000fcc00078e00ff */
[----:B------:R-:W-:-:S08]  /*0e30*/  DFMA R24, R2, UR8, R4 ;  /* 0x0000000802187c2b */ /* 0x000fd00008000004 */
[----:B------:R-:W-:-:S08]  /*0e40*/  DFMA R24, R2, R24, UR10 ;  /* 0x0000000a02187e2b */ /* 0x000fd00008000018 */
[----:B------:R-:W-:-:S08]  /*0e50*/  DFMA R24, R2, R24, UR12 ;  /* 0x0000000c02187e2b */ /* 0x000fd00008000018 */
[----:B------:R-:W-:-:S08]  /*0e60*/  DFMA R24, R2, R24, UR14 ;  /* 0x0000000e02187e2b */ /* 0x000fd00008000018 */
[----:B------:R-:W-:-:S08]  /*0e70*/  DFMA R24, R2, R24, UR16 ;  /* 0x0000001002187e2b */ /* 0x000fd00008000018 */
[----:B------:R-:W-:-:S08]  /*0e80*/  DFMA R24, R2, R24, UR18 ;  /* 0x0000001202187e2b */ /* 0x000fd00008000018 */
[----:B------:R-:W-:-:S08]  /*0e90*/  DFMA R24, R2, R24, UR20 ;  /* 0x0000001402187e2b */ /* 0x000fd00008000018 */
[----:B------:R-:W-:-:S08]  /*0ea0*/  DFMA R24, R2, R24, UR22 ;  /* 0x0000001602187e2b */ /* 0x000fd00008000018 */
[----:B------:R-:W-:-:S08]  /*0eb0*/  DFMA R24, R2, R24, UR24 ;  /* 0x0000001802187e2b */ /* 0x000fd00008000018 */
[----:B------:R-:W-:-:S08]  /*0ec0*/  DFMA R24, R2, R24, 1 ;  /* 0x3ff000000218742b */ /* 0x000fd00000000018 */
[----:B------:R-:W-:Y:S01]  /*0ed0*/  DFMA R2, R2, R24, 1 ;  /* 0x3ff000000202742b */ /* 0x000fe20000000018 */
[----:B------:R-:W-:Y:S02]  /*0ee0*/  IMAD.MOV.U32 R24, RZ, RZ, 0x652b82fe ;  /* 0x652b82feff187424 */ /* 0x000fe400078e00ff */
[----:B------:R-:W-:-:S06]  /*0ef0*/  IMAD.MOV.U32 R25, RZ, RZ, 0x3ff71547 ;  /* 0x3ff71547ff197424 */ /* 0x000fcc00078e00ff */
[----:B------:R-:W-:Y:S01]  /*0f00*/  DFMA R24, R22, R24, 6.75539944105574400000e+15 ;  /* 0x433800001618742b */ /* 0x000fe20000000018 */
[----:B------:R-:W-:Y:S02]  /*0f10*/  IMAD R27, R14, 0x100000, R3 ;  /* 0x001000000e1b7824 */ /* 0x000fe400078e0203 */
[----:B------:R-:W-:Y:S01]  /*0f20*/  IMAD.MOV.U32 R26, RZ, RZ, R2 ;  /* 0x000000ffff1a7224 */ /* 0x000fe200078e0002 */
[----:B------:R-:W-:Y:S07]  /*0f30*/  @!P0 BRA `(.L_x_37) ;  /* 0x0000000000348947 */ /* 0x000fee0003800000 */
[----:B------:R-:W-:Y:S01]  /*0f40*/  FSETP.GEU.AND P1, PT, |R17|, 4.2275390625, PT ;  /* 0x408748001100780b */ /* 0x000fe20003f2e200 */
[C---:B------:R-:W-:Y:S02]  /*0f50*/  DADD R26, R16.reuse, +INF ;  /* 0x7ff00000101a7429 */ /* 0x040fe40000000000 */
[----:B------:R-:W-:-:S08]  /*0f60*/  DSETP.GEU.AND P0, PT, R16, RZ, PT ;  /* 0x000000ff1000722a */ /* 0x000fd00003f0e000 */
[----:B------:R-:W-:Y:S02]  /*0f70*/  FSEL R26, R26, RZ, P0 ;  /* 0x000000ff1a1a7208 */ /* 0x000fe40000000000 */
[----:B------:R-:W-:Y:S01]  /*0f80*/  FSEL R27, R27, RZ, P0 ;  /* 0x000000ff1b1b7208 */ /* 0x000fe20000000000 */
[----:B------:R-:W-:Y:S06]  /*0f90*/  @P1 BRA `(.L_x_37) ;  /* 0x00000000001c1947 */ /* 0x000fec0003800000 */
[----:B------:R-:W-:Y:S01]  /*0fa0*/  LEA.HI R15, R14, R14, RZ, 0x1 ;  /* 0x0000000e0e0f7211 */ /* 0x000fe200078f08ff */
[----:B------:R-:W-:-:S03]  /*0fb0*/  IMAD.MOV.U32 R26, RZ, RZ, RZ ;  /* 0x000000ffff1a7224 */ /* 0x000fc600078e00ff */
[----:B------:R-:W-:-:S05]  /*0fc0*/  SHF.R.S32.HI R15, RZ, 0x1, R15 ;  /* 0x00000001ff0f7819 */ /* 0x000fca000001140f */
[----:B------:R-:W-:Y:S02]  /*0fd0*/  IMAD.IADD R14, R14, 0x1, -R15 ;  /* 0x000000010e0e7824 */ /* 0x000fe400078e0a0f */
[----:B------:R-:W-:-:S03]  /*0fe0*/  IMAD R3, R15, 0x100000, R3 ;  /* 0x001000000f037824 */ /* 0x000fc600078e0203 */
[----:B------:R-:W-:-:S06]  /*0ff0*/  LEA R27, R14, 0x3ff00000, 0x14 ;  /* 0x3ff000000e1b7811 */ /* 0x000fcc00078ea0ff */
[----:B------:R-:W-:-:S11]  /*1000*/  DMUL R26, R2, R26 ;  /* 0x0000001a021a7228 */ /* 0x000fd60000000000 */
.L_x_37:
[----:B------:R-:W-:Y:S01]  /*1010*/  DADD R2, R24, -6.75539944105574400000e+15 ;  /* 0xc338000018027429 */ /* 0x000fe20000000000 */
[----:B------:R-:W-:Y:S01]  /*1020*/  UMOV UR26, 0xfefa39ef ;  /* 0xfefa39ef001a7882 */ /* 0x000fe20000000000 */
[----:B------:R-:W-:Y:S01]  /*1030*/  UMOV UR27, 0x3fe62e42 ;  /* 0x3fe62e42001b7882 */ /* 0x000fe20000000000 */
[----:B------:R0:W-:Y:S01]  /*1040*/  STG.E.64 desc[UR6][R18.64+-0x8], R26 ;  /* 0xfffff81a12007986 */ /* 0x0001e2000c101b06 */
[----:B------:R-:W-:Y:S01]  /*1050*/  FSETP.GEU.AND P0, PT, |R23|, 4.1917929649353027344, PT ;  /* 0x4086232b1700780b */ /* 0x000fe20003f0e200 */
[----:B------:R-:W-:Y:S01]  /*1060*/  VIADD R20, R20, 0x2 ;  /* 0x0000000214147836 */ /* 0x000fe20000000000 */
[----:B------:R-:W-:Y:S02]  /*1070*/  DADD R6, R26, R6 ;  /* 0x000000001a067229 */ /* 0x000fe40000000006 */
[----:B------:R-:W-:Y:S02]  /*1080*/  DFMA R14, R2, -UR26, R22 ;  /* 0x8000001a020e7c2b */ /* 0x000fe40008000016 */
[----:B------:R-:W-:-:S06]  /*1090*/  ISETP.NE.AND P2, PT, R20, RZ, PT ;  /* 0x000000ff1400720c */ /* 0x000fcc0003f45270 */
[----:B------:R-:W-:-:S08]  /*10a0*/  DFMA R2, R2, -UR4, R14 ;  /* 0x8000000402027c2b */ /* 0x000fd0000800000e */
        /* <DEDUP_REMOVED lines=10> */
[----:B------:R-:W-:-:S10]  /*1150*/  DFMA R2, R2, R4, 1 ;  /* 0x3ff000000202742b */ /* 0x000fd40000000004 */
[----:B------:R-:W-:Y:S02]  /*1160*/  IMAD R5, R24, 0x100000, R3 ;  /* 0x0010000018057824 */ /* 0x000fe400078e0203 */
[----:B------:R-:W-:Y:S01]  /*1170*/  IMAD.MOV.U32 R4, RZ, RZ, R2 ;  /* 0x000000ffff047224 */ /* 0x000fe200078e0002 */
[----:B0-----:R-:W-:Y:S06]  /*1180*/  @!P0 BRA `(.L_x_38) ;  /* 0x0000000000348947 */ /* 0x001fec0003800000 */
[----:B------:R-:W-:Y:S01]  /*1190*/  FSETP.GEU.AND P1, PT, |R23|, 4.2275390625, PT ;  /* 0x408748001700780b */ /* 0x000fe20003f2e200 */
[C---:B------:R-:W-:Y:S02]  /*11a0*/  DADD R4, R22.reuse, +INF ;  /* 0x7ff0000016047429 */ /* 0x040fe40000000000 */
[----:B------:R-:W-:-:S08]  /*11b0*/  DSETP.GEU.AND P0, PT, R22, RZ, PT ;  /* 0x000000ff1600722a */ /* 0x000fd00003f0e000 */
[----:B------:R-:W-:Y:S02]  /*11c0*/  FSEL R4, R4, RZ, P0 ;  /* 0x000000ff04047208 */ /* 0x000fe40000000000 */
[----:B------:R-:W-:Y:S01]  /*11d0*/  FSEL R5, R5, RZ, P0 ;  /* 0x000000ff05057208 */ /* 0x000fe20000000000 */
[----:B------:R-:W-:Y:S06]  /*11e0*/  @P1 BRA `(.L_x_38) ;  /* 0x00000000001c1947 */ /* 0x000fec0003800000 */
[----:B------:R-:W-:-:S04]  /*11f0*/  LEA.HI R4, R24, R24, RZ, 0x1 ;  /* 0x0000001818047211 */ /* 0x000fc800078f08ff */
[----:B------:R-:W-:-:S05]  /*1200*/  SHF.R.S32.HI R5, RZ, 0x1, R4 ;  /* 0x00000001ff057819 */ /* 0x000fca0000011404 */
[----:B------:R-:W-:Y:S02]  /*1210*/  IMAD.IADD R4, R24, 0x1, -R5 ;  /* 0x0000000118047824 */ /* 0x000fe400078e0a05 */
[----:B------:R-:W-:-:S03]  /*1220*/  IMAD R3, R5, 0x100000, R3 ;  /* 0x0010000005037824 */ /* 0x000fc600078e0203 */
[----:B------:R-:W-:Y:S01]  /*1230*/  LEA R5, R4, 0x3ff00000, 0x14 ;  /* 0x3ff0000004057811 */ /* 0x000fe200078ea0ff */
[----:B------:R-:W-:-:S06]  /*1240*/  IMAD.MOV.U32 R4, RZ, RZ, RZ ;  /* 0x000000ffff047224 */ /* 0x000fcc00078e00ff */
[----:B------:R-:W-:-:S11]  /*1250*/  DMUL R4, R2, R4 ;  /* 0x0000000402047228 */ /* 0x000fd60000000000 */
.L_x_38:
[----:B------:R0:W-:Y:S01]  /*1260*/  STG.E.64 desc[UR6][R18.64], R4 ;  /* 0x0000000412007986 */ /* 0x0001e2000c101b06 */
[----:B------:R-:W-:Y:S01]  /*1270*/  IADD3 R2, P0, PT, R18, 0x10, RZ ;  /* 0x0000001012027810 */ /* 0x000fe20007f1e0ff */
[----:B------:R-:W-:-:S04]  /*1280*/  DADD R6, R6, R4 ;  /* 0x0000000006067229 */ /* 0x000fc80000000004 */
[----:B------:R-:W-:Y:S01]  /*1290*/  IMAD.X R3, RZ, RZ, R19, P0 ;  /* 0x000000ffff037224 */ /* 0x000fe200000e0613 */
[----:B------:R-:W-:Y:S07]  /*12a0*/  @P2 BRA `(.L_x_39) ;  /* 0xfffffff8004c2947 */ /* 0x000fee000383ffff */
[----:B0-----:R-:W-:Y:S02]  /*12b0*/  IMAD.MOV.U32 R4, RZ, RZ, R0 ;  /* 0x000000ffff047224 */ /* 0x001fe400078e0000 */
[----:B------:R-:W-:-:S07]  /*12c0*/  IMAD.MOV.U32 R5, RZ, RZ, RZ ;  /* 0x000000ffff057224 */ /* 0x000fce00078e00ff */
.L_x_36:
[----:B------:R-:W0:Y:S02]  /*12d0*/  LDC R0, c[0x0][0x38c] ;  /* 0x0000e300ff007b82 */ /* 0x000e240000000800 */
[----:B0-----:R-:W-:-:S04]  /*12e0*/  LOP3.LUT R2, R0, 0x1, RZ, 0xc0, !PT ;  /* 0x0000000100027812 */ /* 0x001fc800078ec0ff */
[----:B------:R-:W-:-:S13]  /*12f0*/  ISETP.NE.U32.AND P0, PT, R2, 0x1, PT ;  /* 0x000000010200780c */ /* 0x000fda0003f05070 */
[----:B------:R-:W-:Y:S05]  /*1300*/  @P0 BRA `(.L_x_35) ;  /* 0x0000000400040947 */ /* 0x000fea0003800000 */
[----:B------:R-:W-:-:S04]  /*1310*/  LEA R2, P0, R4, R8, 0x3 ;  /* 0x0000000804027211 */ /* 0x000fc800078018ff */
[----:B------:R-:W-:-:S05]  /*1320*/  LEA.HI.X R3, R4, R9, R5, 0x3, P0 ;  /* 0x0000000904037211 */ /* 0x000fca00000f1c05 */
[----:B------:R-:W2:Y:S01]  /*1330*/  LDG.E.64 R4, desc[UR6][R2.64] ;  /* 0x0000000602047981 */ /* 0x000ea2000c1e1b00 */
[----:B------:R-:W-:Y:S01]  /*1340*/  UMOV UR4, 0xfefa39ef ;  /* 0xfefa39ef00047882 */ /* 0x000fe20000000000 */
[----:B------:R-:W-:Y:S01]  /*1350*/  UMOV UR5, 0x3fe62e42 ;  /* 0x3fe62e4200057882 */ /* 0x000fe20000000000 */
[----:B--2---:R-:W-:Y:S01]  /*1360*/  DADD R12, R4, -R12 ;  /* 0x00000000040c7229 */ /* 0x004fe2000000080c */
[----:B------:R-:W-:Y:S02]  /*1370*/  IMAD.MOV.U32 R4, RZ, RZ, 0x652b82fe ;  /* 0x652b82feff047424 */ /* 0x000fe400078e00ff */
[----:B------:R-:W-:-:S06]  /*1380*/  IMAD.MOV.U32 R5, RZ, RZ, 0x3ff71547 ;  /* 0x3ff71547ff057424 */ /* 0x000fcc00078e00ff */
[----:B------:R-:W-:Y:S01]  /*1390*/  DFMA R4, R12, R4, 6.75539944105574400000e+15 ;  /* 0x433800000c04742b */ /* 0x000fe20000000004 */
[----:B------:R-:W-:-:S07]  /*13a0*/  FSETP.GEU.AND P0, PT, |R13|, 4.1917929649353027344, PT ;  /* 0x4086232b0d00780b */ /* 0x000fce0003f0e200 */
[----:B------:R-:W-:-:S08]  /*13b0*/  DADD R14, R4, -6.75539944105574400000e+15 ;  /* 0xc3380000040e7429 */ /* 0x000fd00000000000 */
[----:B------:R-:W-:Y:S01]  /*13c0*/  DFMA R16, R14, -UR4, R12 ;  /* 0x800000040e107c2b */ /* 0x000fe2000800000c */
[----:B------:R-:W-:Y:S01]  /*13d0*/  UMOV UR4, 0x3b39803f ;  /* 0x3b39803f00047882 */ /* 0x000fe20000000000 */
[----:B------:R-:W-:-:S06]  /*13e0*/  UMOV UR5, 0x3c7abc9e ;  /* 0x3c7abc9e00057882 */ /* 0x000fcc0000000000 */
[----:B------:R-:W-:Y:S01]  /*13f0*/  DFMA R14, R14, -UR4, R16 ;  /* 0x800000040e0e7c2b */ /* 0x000fe20008000010 */
[----:B------:R-:W-:Y:S01]  /*1400*/  UMOV UR4, 0x69ce2bdf ;  /* 0x69ce2bdf00047882 */ /* 0x000fe20000000000 */
[----:B------:R-:W-:Y:S01]  /*1410*/  IMAD.MOV.U32 R16, RZ, RZ, -0x35dec16 ;  /* 0xfca213eaff107424 */ /* 0x000fe200078e00ff */
[----:B------:R-:W-:Y:S01]  /*1420*/  UMOV UR5, 0x3e5ade15 ;  /* 0x3e5ade1500057882 */ /* 0x000fe20000000000 */
[----:B------:R-:W-:-:S06]  /*1430*/  IMAD.MOV.U32 R17, RZ, RZ, 0x3e928af3 ;  /* 0x3e928af3ff117424 */ /* 0x000fcc00078e00ff */
[----:B------:R-:W-:Y:S01]  /*1440*/  DFMA R16, R14, UR4, R16 ;  /* 0x000000040e107c2b */ /* 0x000fe20008000010 */
[----:B------:R-:W-:Y:S01]  /*1450*/  UMOV UR4, 0x62401315 ;  /* 0x6240131500047882 */ /* 0x000fe20000000000 */
[----:B------:R-:W-:-:S06]  /*1460*/  UMOV UR5, 0x3ec71dee ;  /* 0x3ec71dee00057882 */ /* 0x000fcc0000000000 */
[----:B------:R-:W-:Y:S01]  /*1470*/  DFMA R16, R14, R16, UR4 ;  /* 0x000000040e107e2b */ /* 0x000fe20008000010 */
        /* <DEDUP_REMOVED lines=20> */
[----:B------:R-:W-:-:S08]  /*15c0*/  DFMA R16, R14, R16, UR4 ;  /* 0x000000040e107e2b */ /* 0x000fd00008000010 */
[----:B------:R-:W-:-:S08]  /*15d0*/  DFMA R16, R14, R16, 1 ;  /* 0x3ff000000e10742b */ /* 0x000fd00000000010 */
[----:B------:R-:W-:-:S10]  /*15e0*/  DFMA R16, R14, R16, 1 ;  /* 0x3ff000000e10742b */ /* 0x000fd40000000010 */
[----:B------:R-:W-:Y:S02]  /*15f0*/  IMAD R15, R4, 0x100000, R17 ;  /* 0x00100000040f7824 */ /* 0x000fe400078e0211 */
[----:B------:R-:W-:Y:S01]  /*1600*/  IMAD.MOV.U32 R14, RZ, RZ, R16 ;  /* 0x000000ffff0e7224 */ /* 0x000fe200078e0010 */
[----:B------:R-:W-:Y:S06]  /*1610*/  @!P0 BRA `(.L_x_40) ;  /* 0x0000000000388947 */ /* 0x000fec0003800000 */
[----:B------:R-:W-:Y:S01]  /*1620*/  FSETP.GEU.AND P1, PT, |R13|, 4.2275390625, PT ;  /* 0x408748000d00780b */ /* 0x000fe20003f2e200 */
[C---:B------:R-:W-:Y:S02]  /*1630*/  DADD R14, R12.reuse, +INF ;  /* 0x7ff000000c0e7429 */ /* 0x040fe40000000000 */
[----:B------:R-:W-:-:S08]  /*1640*/  DSETP.GEU.AND P0, PT, R12, RZ, PT ;  /* 0x000000ff0c00722a */ /* 0x000fd00003f0e000 */
[----:B------:R-:W-:Y:S02]  /*1650*/  FSEL R14, R14, RZ, P0 ;  /* 0x000000ff0e0e7208 */ /* 0x000fe40000000000 */
[----:B------:R-:W-:Y:S01]  /*1660*/  FSEL R15, R15, RZ, P0 ;  /* 0x000000ff0f0f7208 */ /* 0x000fe20000000000 */
[----:B------:R-:W-:Y:S06]  /*1670*/  @P1 BRA `(.L_x_40) ;  /* 0x0000000000201947 */ /* 0x000fec0003800000 */
[----:B------:R-:W-:Y:S01]  /*1680*/  LEA.HI R5, R4, R4, RZ, 0x1 ;  /* 0x0000000404057211 */ /* 0x000fe200078f08ff */
[----:B------:R-:W-:-:S03]  /*1690*/  IMAD.MOV.U32 R14, RZ, RZ, R16 ;  /* 0x000000ffff0e7224 */ /* 0x000fc600078e0010 */
[----:B------:R-:W-:-:S05]  /*16a0*/  SHF.R.S32.HI R5, RZ, 0x1, R5 ;  /* 0x00000001ff057819 */ /* 0x000fca0000011405 */
[----:B------:R-:W-:Y:S02]  /*16b0*/  IMAD.IADD R4, R4, 0x1, -R5 ;  /* 0x0000000104047824 */ /* 0x000fe400078e0a05 */
[----:B------:R-:W-:-:S03]  /*16c0*/  IMAD R15, R5, 0x100000, R17 ;  /* 0x00100000050f7824 */ /* 0x000fc600078e0211 */
[----:B------:R-:W-:Y:S01]  /*16d0*/  LEA R5, R4, 0x3ff00000, 0x14 ;  /* 0x3ff0000004057811 */ /* 0x000fe200078ea0ff */
[----:B------:R-:W-:-:S06]  /*16e0*/  IMAD.MOV.U32 R4, RZ, RZ, RZ ;  /* 0x000000ffff047224 */ /* 0x000fcc00078e00ff */
[----:B------:R-:W-:-:S11]  /*16f0*/  DMUL R14, R14, R4 ;  /* 0x000000040e0e7228 */ /* 0x000fd60000000000 */
.L_x_40:
[----:B------:R0:W-:Y:S01]  /*1700*/  STG.E.64 desc[UR6][R2.64], R14 ;  /* 0x0000000e02007986 */ /* 0x0001e2000c101b06 */
[----:B------:R-:W-:-:S11]  /*1710*/  DADD R6, R6, R14 ;  /* 0x0000000006067229 */ /* 0x000fd6000000000e */
.L_x_35:
[----:B------:R-:W-:-:S13]  /*1720*/  ISETP.GE.AND P0, PT, R0, 0x1, PT ;  /* 0x000000010000780c */ /* 0x000fda0003f06270 */
[----:B------:R-:W-:Y:S05]  /*1730*/  @!P0 EXIT ;  /* 0x000000000000894d */ /* 0x000fea0003800000 */
[C---:B------:R-:W-:Y:S01]  /*1740*/  ISETP.GE.U32.AND P0, PT, R0.reuse, 0x10, PT ;  /* 0x000000100000780c */ /* 0x040fe20003f06070 */
[----:B0-----:R-:W-:Y:S01]  /*1750*/  IMAD.MOV.U32 R2, RZ, RZ, RZ ;  /* 0x000000ffff027224 */ /* 0x001fe200078e00ff */
[----:B------:R-:W-:-:S11]  /*1760*/  LOP3.LUT R24, R0, 0xf, RZ, 0xc0, !PT ;  /* 0x0000000f00187812 */ /* 0x000fd600078ec0ff */
[----:B------:R-:W-:Y:S05]  /*1770*/  @!P0 BRA `(.L_x_41) ;  /* 0x00000014006c8947 */ /* 0x000fea0003800000 */
[----:B------:R-:W-:Y:S02]  /*1780*/  IADD3 R3, P0, PT, R8, 0x40, RZ ;  /* 0x0000004008037810 */ /* 0x000fe40007f1e0ff */
[----:B------:R-:W-:-:S03]  /*1790*/  LOP3.LUT R2, R0, 0x7ffffff0, RZ, 0xc0, !PT ;  /* 0x7ffffff000027812 */ /* 0x000fc600078ec0ff */
[----:B------:R-:W-:Y:S02]  /*17a0*/  IMAD.X R0, RZ, RZ, R9, P0 ;  /* 0x000000ffff007224 */ /* 0x000fe400000e0609 */
[----:B------:R-:W-:-:S07]  /*17b0*/  IMAD.MOV R25, RZ, RZ, -R2 ;  /* 0x000000ffff197224 */ /* 0x000fce00078e0a02 */
.L_x_58:
[----:B0-----:R-:W-:Y:S02]  /*17c0*/  IMAD.MOV.U32 R22, RZ, RZ, R3 ;  /* 0x000000ffff167224 */ /* 0x001fe400078e0003 */
[----:B------:R-:W-:-:S05]  /*17d0*/  IMAD.MOV.U32 R23, RZ, RZ, R0 ;  /* 0x000000ffff177224 */ /* 0x000fca00078e0000 */
[----:B------:R-:W2:Y:S01]  /*17e0*/  LDG.E.64 R14, desc[UR6][R22.64+-0x40] ;  /* 0xffffc006160e7981 */ /* 0x000ea2000c1e1b00 */
[----:B------:R-:W0:Y:S01]  /*17f0*/  MUFU.RCP64H R5, R7 ;  /* 0x0000000700057308 */ /* 0x000e220000001800 */
[----:B------:R-:W-:Y:S02]  /*1800*/  IMAD.MOV.U32 R4, RZ, RZ, 0x1 ;  /* 0x00000001ff047424 */ /* 0x000fe400078e00ff */
[----:B------:R-:W-:-:S05]  /*1810*/  VIADD R25, R25, 0x10 ;  /* 0x0000001019197836 */ /* 0x000fca0000000000 */
[----:B------:R-:W-:Y:S01]  /*1820*/  ISETP.NE.AND P1, PT, R25, RZ, PT ;  /* 0x000000ff1900720c */ /* 0x000fe20003f25270 */
[----:B0-----:R-:W-:-:S08]  /*1830*/  DFMA R12, R4, -R6, 1 ;  /* 0x3ff00000040c742b */ /* 0x001fd00000000806 */
[----:B------:R-:W-:-:S08]  /*1840*/  DFMA R12, R12, R12, R12 ;  /* 0x0000000c0c0c722b */ /* 0x000fd0000000000c */
[----:B------:R-:W-:-:S08]  /*1850*/  DFMA R12, R4, R12, R4 ;  /* 0x0000000c040c722b */ /* 0x000fd00000000004 */
[----:B------:R-:W-:-:S08]  /*1860*/  DFMA R4, R12, -R6, 1 ;  /* 0x3ff000000c04742b */ /* 0x000fd00000000806 */
[----:B------:R-:W-:-:S08]  /*1870*/  DFMA R4, R12, R4, R12 ;  /* 0x000000040c04722b */ /* 0x000fd0000000000c */
[----:B--2---:R-:W-:Y:S01]  /*1880*/  DMUL R12, R14, R4 ;  /* 0x000000040e0c7228 */ /* 0x004fe20000000000 */
[----:B------:R-:W-:-:S07]  /*1890*/  FSETP.GEU.AND P2, PT, |R15|, 6.5827683646048100446e-37, PT ;  /* 0x036000000f00780b */ /* 0x000fce0003f4e200 */
[----:B------:R-:W-:-:S08]  /*18a0*/  DFMA R16, R12, -R6, R14 ;  /* 0x800000060c10722b */ /* 0x000fd0000000000e */
[----:B------:R-:W-:-:S10]  /*18b0*/  DFMA R4, R4, R16, R12 ;  /* 0x000000100404722b */ /* 0x000fd4000000000c */
[----:B------:R-:W-:-:S05]  /*18c0*/  FFMA R0, RZ, R7, R5 ;  /* 0x00000007ff007223 */ /* 0x000fca0000000005 */
[----:B------:R-:W-:-:S13]  /*18d0*/  FSETP.GT.AND P0, PT, |R0|, 1.469367938527859385e-39, PT ;  /* 0x001000000000780b */ /* 0x000fda0003f04200 */
[----:B------:R-:W-:Y:S05]  /*18e0*/  @P0 BRA P2, `(.L_x_42) ;  /* 0x0000000000180947 */ /* 0x000fea0001000000 */
[----:B------:R-:W-:Y:S01]  /*18f0*/  IMAD.MOV.U32 R12, RZ, RZ, R6 ;  /* 0x000000ffff0c7224 */ /* 0x000fe200078e0006 */
[----:B------:R-:W-:Y:S01]  /*1900*/  MOV R0, 0x1930 ;  /* 0x0000193000007802 */ /* 0x000fe20000000f00 */
[----:B------:R-:W-:-:S07]  /*1910*/  IMAD.MOV.U32 R17, RZ, RZ, R7 ;  /* 0x000000ffff117224 */ /* 0x000fce00078e0007 */
[----:B------:R-:W-:Y:S05]  /*1920*/  CALL.REL.NOINC `($__internal_2_$__cuda_sm20_div_rn_f64_full) ;  /* 0x0000002400cc7944 */ /* 0x000fea0003c00000 */
[----:B------:R-:W-:Y:S02]  /*1930*/  IMAD.MOV.U32 R4, RZ, RZ, R12 ;  /* 0x000000ffff047224 */ /* 0x000fe400078e000c */
[----:B------:R-:W-:-:S07]  /*1940*/  IMAD.MOV.U32 R5, RZ, RZ, R13 ;  /* 0x000000ffff057224 */ /* 0x000fce00078e000d */
.L_x_42:
[----:B------:R-:W2:Y:S01]  /*1950*/  LDG.E.64 R14, desc[UR6][R22.64+-0x38] ;  /* 0xffffc806160e7981 */ /* 0x000ea2000c1e1b00 */
[----:B------:R-:W0:Y:S01]  /*1960*/  MUFU.RCP64H R13, R7 ;  /* 0x00000007000d7308 */ /* 0x000e220000001800 */
[----:B------:R-:W-:Y:S02]  /*1970*/  IMAD.MOV.U32 R12, RZ, RZ, 0x1 ;  /* 0x00000001ff0c7424 */ /* 0x000fe400078e00ff */
[----:B------:R1:W-:Y:S04]  /*1980*/  STG.E.64 desc[UR6][R22.64+-0x40], R4 ;  /* 0xffffc00416007986 */ /* 0x0003e8000c101b06 */
        /* <DEDUP_REMOVED lines=11> */
[----:B-1----:R-:W-:Y:S05]  /*1a40*/  @P0 BRA P2, `(.L_x_43) ;  /* 0x0000000000100947 */ /* 0x002fea0001000000 */
[----:B------:R-:W-:Y:S01]  /*1a50*/  IMAD.MOV.U32 R12, RZ, RZ, R6 ;  /* 0x000000ffff0c7224 */ /* 0x000fe200078e0006 */
[----:B------:R-:W-:Y:S01]  /*1a60*/  MOV R0, 0x1a90 ;  /* 0x00001a9000007802 */ /* 0x000fe20000000f00 */
[----:B------:R-:W-:-:S07]  /*1a70*/  IMAD.MOV.U32 R17, RZ, RZ, R7 ;  /* 0x000000ffff117224 */ /* 0x000fce00078e0007 */
[----:B------:R-:W-:Y:S05]  /*1a80*/  CALL.REL.NOINC `($__internal_2_$__cuda_sm20_div_rn_f64_full) ;  /* 0x0000002400747944 */ /* 0x000fea0003c00000 */
.L_x_43:
        /* <DEDUP_REMOVED lines=20> */
[----:B------:R-:W-:Y:S02]  /*1bd0*/  IMAD.MOV.U32 R4, RZ, RZ, R12 ;  /* 0x000000ffff047224 */ /* 0x000fe400078e000c */
[----:B------:R-:W-:-:S07]  /*1be0*/  IMAD.MOV.U32 R5, RZ, RZ, R13 ;  /* 0x000000ffff057224 */ /* 0x000fce00078e000d */
.L_x_44:
        /* <DEDUP_REMOVED lines=20> */
.L_x_45:
        /* <DEDUP_REMOVED lines=22> */
.L_x_46:
        /* <DEDUP_REMOVED lines=20> */
.L_x_47:
        /* <DEDUP_REMOVED lines=22> */
.L_x_48:
        /* <DEDUP_REMOVED lines=20> */
.L_x_49:
        /* <DEDUP_REMOVED lines=22> */
.L_x_50:
        /* <DEDUP_REMOVED lines=20> */
.L_x_51:
        /* <DEDUP_REMOVED lines=22> */
.L_x_52:
        /* <DEDUP_REMOVED lines=20> */
.L_x_53:
        /* <DEDUP_REMOVED lines=22> */
.L_x_54:
        /* <DEDUP_REMOVED lines=20> */
.L_x_55:
        /* <DEDUP_REMOVED lines=22> */
.L_x_56:
        /* <DEDUP_REMOVED lines=20> */
.L_x_57:
[----:B------:R0:W-:Y:S01]  /*2cf0*/  STG.E.64 desc[UR6][R22.64+0x38], R12 ;  /* 0x0000380c16007986 */ /* 0x0001e2000c101b06 */
[----:B------:R-:W-:-:S05]  /*2d00*/  IADD3 R3, P0, PT, R22, 0x80, RZ ;  /* 0x0000008016037810 */ /* 0x000fca0007f1e0ff */
[----:B------:R-:W-:Y:S01]  /*2d10*/  IMAD.X R0, RZ, RZ, R23, P0 ;  /* 0x000000ffff007224 */ /* 0x000fe200000e0617 */
[----:B------:R-:W-:Y:S07]  /*2d20*/  @P1 BRA `(.L_x_58) ;  /* 0xffffffe800a41947 */ /* 0x000fee000383ffff */
.L_x_41:
[----:B------:R-:W-:-:S13]  /*2d30*/  ISETP.NE.AND P0, PT, R24, RZ, PT ;  /* 0x000000ff1800720c */ /* 0x000fda0003f05270 */
[----:B------:R-:W-:Y:S05]  /*2d40*/  @!P0 EXIT ;  /* 0x000000000000894d */ /* 0x000fea0003800000 */
[----:B------:R-:W1:Y:S01]  /*2d50*/  LDCU UR4, c[0x0][0x38c] ;  /* 0x00007180ff0477ac */ /* 0x000e620008000800 */
[----:B------:R-:W-:Y:S01]  /*2d60*/  ISETP.GE.U32.AND P0, PT, R24, 0x8, PT ;  /* 0x000000081800780c */ /* 0x000fe20003f06070 */
[----:B-1----:R-:W-:-:S12]  /*2d70*/  ULOP3.LUT UR4, UR4, 0x7, URZ, 0xc0, !UPT ;  /* 0x0000000704047892 */ /* 0x002fd8000f8ec0ff */
[----:B------:R-:W-:Y:S05]  /*2d80*/  @!P0 BRA `(.L_x_59) ;  /* 0x0000000800b08947 */ /* 0x000fea0003800000 */
[----:B0-----:R-:W-:Y:S02]  /*2d90*/  IMAD.MOV.U32 R22, RZ, RZ, R8 ;  /* 0x000000ffff167224 */ /* 0x001fe400078e0008 */
[----:B------:R-:W-:Y:S02]  /*2da0*/  IMAD.MOV.U32 R23, RZ, RZ, R9 ;  /* 0x000000ffff177224 */ /* 0x000fe400078e0009 */
[----:B------:R-:W-:-:S05]  /*2db0*/  IMAD.WIDE.U32 R22, R2, 0x8, R22 ;  /* 0x0000000802167825 */ /* 0x000fca00078e0016 */
[----:B------:R-:W2:Y:S01]  /*2dc0*/  LDG.E.64 R14, desc[UR6][R22.64] ;  /* 0x00000006160e7981 */ /* 0x000ea2000c1e1b00 */
[----:B------:R-:W0:Y:S01]  /*2dd0*/  MUFU.RCP64H R5, R7 ;  /* 0x0000000700057308 */ /* 0x000e220000001800 */
[----:B------:R-:W-:-:S06]  /*2de0*/  IMAD.MOV.U32 R4, RZ, RZ, 0x1 ;  /* 0x00000001ff047424 */ /* 0x000fcc00078e00ff */
        /* <DEDUP_REMOVED lines=18> */
.L_x_60:
        /* <DEDUP_REMOVED lines=20> */
.L_x_61:
        /* <DEDUP_REMOVED lines=22> */
.L_x_62:
        /* <DEDUP_REMOVED lines=20> */
.L_x_63:
        /* <DEDUP_REMOVED lines=22> */
.L_x_64:
        /* <DEDUP_REMOVED lines=20> */
.L_x_65:
        /* <DEDUP_REMOVED lines=22> */
.L_x_66:
        /* <DEDUP_REMOVED lines=20> */
.L_x_67:
[----:B------:R1:W-:Y:S01]  /*3830*/  STG.E.64 desc[UR6][R22.64+0x38], R12 ;  /* 0x0000380c16007986 */ /* 0x0003e2000c101b06 */
[----:B------:R-:W-:-:S07]  /*3840*/  VIADD R2, R2, 0x8 ;  /* 0x0000000802027836 */ /* 0x000fce0000000000 */
.L_x_59:
[----:B------:R-:W-:-:S13]  /*3850*/  ISETP.NE.AND P0, PT, RZ, UR4, PT ;  /* 0x00000004ff007c0c */ /* 0x000fda000bf05270 */
[----:B------:R-:W-:Y:S05]  /*3860*/  @!P0 EXIT ;  /* 0x000000000000894d */ /* 0x000fea0003800000 */
[----:B------:R-:W2:Y:S01]  /*3870*/  LDCU UR5, c[0x0][0x38c] ;  /* 0x00007180ff0577ac */ /* 0x000ea20008000800 */
[----:B------:R-:W-:Y:S02]  /*3880*/  UISETP.GE.U32.AND UP0, UPT, UR4, 0x4, UPT ;  /* 0x000000040400788c */ /* 0x000fe4000bf06070 */
[----:B--2---:R-:W-:-:S07]  /*3890*/  ULOP3.LUT UR5, UR5, 0x3, URZ, 0xc0, !UPT ;  /* 0x0000000305057892 */ /* 0x004fce000f8ec0ff */
[----:B------:R-:W-:Y:S05]  /*38a0*/  BRA.U !UP0, `(.L_x_68) ;  /* 0x0000000508587547 */ /* 0x000fea000b800000 */
[----:B------:R-:W-:-:S05]  /*38b0*/  IMAD.WIDE.U32 R8, R2, 0x8, R8 ;  /* 0x0000000802087825 */ /* 0x000fca00078e0008 */
[----:B------:R-:W2:Y:S01]  /*38c0*/  LDG.E.64 R14, desc[UR6][R8.64] ;  /* 0x00000006080e7981 */ /* 0x000ea2000c1e1b00 */
[----:B------:R-:W0:Y:S01]  /*38d0*/  MUFU.RCP64H R5, R7 ;  /* 0x0000000700057308 */ /* 0x000e220000001800 */
[----:B------:R-:W-:-:S06]  /*38e0*/  IMAD.MOV.U32 R4, RZ, RZ, 0x1 ;  /* 0x00000001ff047424 */ /* 0x000fcc00078e00ff */
[----:B01----:R-:W-:-:S08]  /*38f0*/  DFMA R12, R4, -R6, 1 ;  /* 0x3ff00000040c742b */ /* 0x003fd00000000806 */
        /* <DEDUP_REMOVED lines=17> */
.L_x_69:
        /* <DEDUP_REMOVED lines=20> */
.L_x_70:
        /* <DEDUP_REMOVED lines=22> */
.L_x_71:
        /* <DEDUP_REMOVED lines=20> */
.L_x_72:
[----:B------:R2:W-:Y:S01]  /*3df0*/  STG.E.64 desc[UR6][R8.64+0x18], R12 ;  /* 0x0000180c08007986 */ /* 0x0005e2000c101b06 */
[----:B------:R-:W-:-:S07]  /*3e00*/  VIADD R2, R2, 0x4 ;  /* 0x0000000402027836 */ /* 0x000fce0000000000 */
.L_x_68:
[----:B------:R-:W-:-:S13]  /*3e10*/  ISETP.NE.AND P0, PT, RZ, UR5, PT ;  /* 0x00000005ff007c0c */ /* 0x000fda000bf05270 */
[----:B------:R-:W-:Y:S05]  /*3e20*/  @!P0 EXIT ;  /* 0x000000000000894d */ /* 0x000fea0003800000 */
[----:B------:R-:W3:Y:S01]  /*3e30*/  LDCU.64 UR8, c[0x0][0x380] ;  /* 0x00007000ff0877ac */ /* 0x000ee20008000a00 */
[----:B------:R-:W-:Y:S01]  /*3e40*/  IMAD.WIDE.U32 R2, R2, 0x8, R10 ;  /* 0x0000000802027825 */ /* 0x000fe200078e000a */
[----:B------:R-:W-:Y:S02]  /*3e50*/  UIADD3 UR4, UPT, UPT, -UR5, URZ, URZ ;  /* 0x000000ff05047290 */ /* 0x000fe4000fffe1ff */
[----:B---3--:R-:W-:-:S04]  /*3e60*/  IADD3 R0, P0, PT, R2, UR8, RZ ;  /* 0x0000000802007c10 */ /* 0x008fc8000ff1e0ff */
[----:B------:R-:W-:-:S09]  /*3e70*/  IADD3.X R5, PT, PT, R3, UR9, RZ, P0, !PT ;  /* 0x0000000903057c10 */ /* 0x000fd200087fe4ff */
.L_x_74:
[----:B--23--:R-:W-:Y:S02]  /*3e80*/  IMAD.MOV.U32 R8, RZ, RZ, R0 ;  /* 0x000000ffff087224 */ /* 0x00cfe400078e0000 */
[----:B------:R-:W-:-:S05]  /*3e90*/  IMAD.MOV.U32 R9, RZ, RZ, R5 ;  /* 0x000000ffff097224 */ /* 0x000fca00078e0005 */
[----:B------:R-:W2:Y:S01]  /*3ea0*/  LDG.E.64 R14, desc[UR6][R8.64] ;  /* 0x00000006080e7981 */ /* 0x000ea2000c1e1b00 */
[----:B------:R-:W3:Y:S01]  /*3eb0*/  MUFU.RCP64H R3, R7 ;  /* 0x0000000700037308 */ /* 0x000ee20000001800 */
[----:B------:R-:W-:Y:S01]  /*3ec0*/  IMAD.MOV.U32 R2, RZ, RZ, 0x1 ;  /* 0x00000001ff027424 */ /* 0x000fe200078e00ff */
[----:B------:R-:W-:-:S04]  /*3ed0*/  UIADD3 UR4, UPT, UPT, UR4, 0x1, URZ ;  /* 0x0000000104047890 */ /* 0x000fc8000fffe0ff */
[----:B------:R-:W-:Y:S01]  /*3ee0*/  UISETP.NE.AND UP0, UPT, UR4, URZ, UPT ;  /* 0x000000ff0400728c */ /* 0x000fe2000bf05270 */
[----:B---3--:R-:W-:-:S08]  /*3ef0*/  DFMA R4, R2, -R6, 1 ;  /* 0x3ff000000204742b */ /* 0x008fd00000000806 */
        /* <DEDUP_REMOVED lines=11> */
[----:B01----:R-:W-:Y:S01]  /*3fb0*/  IMAD.MOV.U32 R12, RZ, RZ, R6 ;  /* 0x000000ffff0c7224 */ /* 0x003fe200078e0006 */
[----:B------:R-:W-:Y:S01]  /*3fc0*/  MOV R0, 0x3ff0 ;  /* 0x00003ff000007802 */ /* 0x000fe20000000f00 */
[----:B------:R-:W-:-:S07]  /*3fd0*/  IMAD.MOV.U32 R17, RZ, RZ, R7 ;  /* 0x000000ffff117224 */ /* 0x000fce00078e0007 */
[----:B------:R-:W-:Y:S05]  /*3fe0*/  CALL.REL.NOINC `($__internal_2_$__cuda_sm20_div_rn_f64_full) ;  /* 0x00000000001c7944 */ /* 0x000fea0003c00000 */
[----:B------:R-:W-:Y:S02]  /*3ff0*/  IMAD.MOV.U32 R2, RZ, RZ, R12 ;  /* 0x000000ffff027224 */ /* 0x000fe400078e000c */
[----:B------:R-:W-:-:S07]  /*4000*/  IMAD.MOV.U32 R3, RZ, RZ, R13 ;  /* 0x000000ffff037224 */ /* 0x000fce00078e000d */
.L_x_73:
[----:B------:R3:W-:Y:S01]  /*4010*/  STG.E.64 desc[UR6][R8.64], R2 ;  /* 0x0000000208007986 */ /* 0x0007e2000c101b06 */
[----:B------:R-:W-:-:S05]  /*4020*/  IADD3 R0, P0, PT, R8, 0x8, RZ ;  /* 0x0000000808007810 */ /* 0x000fca0007f1e0ff */
[----:B------:R-:W-:Y:S01]  /*4030*/  IMAD.X R5, RZ, RZ, R9, P0 ;  /* 0x000000ffff057224 */ /* 0x000fe200000e0609 */
[----:B------:R-:W-:Y:S07]  /*4040*/  BRA.U UP0, `(.L_x_74) ;  /* 0xfffffffd008c7547 */ /* 0x000fee000b83ffff */
[----:B------:R-:W-:Y:S05]  /*4050*/  EXIT ;  /* 0x000000000000794d */ /* 0x000fea0003800000 */
        .weak           $__internal_2_$__cuda_sm20_div_rn_f64_full
        .type           $__internal_2_$__cuda_sm20_div_rn_f64_full,@function
        .size           $__internal_2_$__cuda_sm20_div_rn_f64_full,(.L_x_250 - $__internal_2_$__cuda_sm20_div_rn_f64_full)
$__internal_2_$__cuda_sm20_div_rn_f64_full:
[C---:B------:R-:W-:Y:S01]  /*4060*/  FSETP.GEU.AND P0, PT, |R17|.reuse, 1.469367938527859385e-39, PT ;  /* 0x001000001100780b */ /* 0x040fe20003f0e200 */
[----:B------:R-:W-:Y:S01]  /*4070*/  IMAD.MOV.U32 R16, RZ, RZ, R12 ;  /* 0x000000ffff107224 */ /* 0x000fe200078e000c */
[----:B------:R-:W-:Y:S01]  /*4080*/  LOP3.LUT R4, R17, 0x7ff00000, RZ, 0xc0, !PT ;  /* 0x7ff0000011047812 */ /* 0x000fe200078ec0ff */
[----:B------:R-:W-:Y:S01]  /*4090*/  IMAD.MOV.U32 R5, RZ, RZ, 0x1ca00000 ;  /* 0x1ca00000ff057424 */ /* 0x000fe200078e00ff */
[----:B------:R-:W-:Y:S01]  /*40a0*/  LOP3.LUT R3, R15, 0x7ff00000, RZ, 0xc0, !PT ;  /* 0x7ff000000f037812 */ /* 0x000fe200078ec0ff */
[----:B------:R-:W-:Y:S01]  /*40b0*/  IMAD.MOV.U32 R18, RZ, RZ, R14 ;  /* 0x000000ffff127224 */ /* 0x000fe200078e000e */
[----:B------:R-:W-:Y:S02]  /*40c0*/  LOP3.LUT R13, R17, 0x800fffff, RZ, 0xc0, !PT ;  /* 0x800fffff110d7812 */ /* 0x000fe400078ec0ff */
[----:B------:R-:W-:Y:S02]  /*40d0*/  ISETP.GE.U32.AND P2, PT, R3, R4, PT ;  /* 0x000000040300720c */ /* 0x000fe40003f46070 */
[----:B------:R-:W-:-:S02]  /*40e0*/  LOP3.LUT R13, R13, 0x3ff00000, RZ, 0xfc, !PT ;  /* 0x3ff000000d0d7812 */ /* 0x000fc400078efcff */
[----:B------:R-:W-:Y:S01]  /*40f0*/  SEL R19, R5, 0x63400000, !P2 ;  /* 0x6340000005137807 */ /* 0x000fe20005000000 */
[----:B------:R-:W-:Y:S01]  /*4100*/  @!P0 DMUL R12, R16, 8.98846567431157953865e+307 ;  /* 0x7fe00000100c8828 */ /* 0x000fe20000000000 */
[----:B------:R-:W-:Y:S02]  /*4110*/  FSETP.GEU.AND P2, PT, |R15|, 1.469367938527859385e-39, PT ;  /* 0x001000000f00780b */ /* 0x000fe40003f4e200 */
[----:B------:R-:W-:-:S03]  /*4120*/  LOP3.LUT R19, R19, 0x800fffff, R15, 0xf8, !PT ;  /* 0x800fffff13137812 */ /* 0x000fc600078ef80f */
[----:B------:R0:W1:Y:S08]  /*4130*/  MUFU.RCP64H R27, R13 ;  /* 0x0000000d001b7308 */ /* 0x0000700000001800 */
[----:B------:R-:W-:Y:S05]  /*4140*/  @P2 BRA `(.L_x_75) ;  /* 0x0000000000202947 */ /* 0x000fea0003800000 */
[----:B------:R-:W-:-:S04]  /*4150*/  LOP3.LUT R20, R17, 0x7ff00000, RZ, 0xc0, !PT ;  /* 0x7ff0000011147812 */ /* 0x000fc800078ec0ff */
[----:B------:R-:W-:Y:S01]  /*4160*/  ISETP.GE.U32.AND P2, PT, R3, R20, PT ;  /* 0x000000140300720c */ /* 0x000fe20003f46070 */
[----:B------:R-:W-:-:S03]  /*4170*/  IMAD.MOV.U32 R20, RZ, RZ, RZ ;  /* 0x000000ffff147224 */ /* 0x000fc600078e00ff */
[----:B------:R-:W-:-:S04]  /*4180*/  SEL R5, R5, 0x63400000, !P2 ;  /* 0x6340000005057807 */ /* 0x000fc80005000000 */
[----:B------:R-:W-:-:S04]  /*4190*/  LOP3.LUT R5, R5, 0x80000000, R15, 0xf8, !PT ;  /* 0x8000000005057812 */ /* 0x000fc800078ef80f */
[----:B------:R-:W-:-:S06]  /*41a0*/  LOP3.LUT R21, R5, 0x100000, RZ, 0xfc, !PT ;  /* 0x0010000005157812 */ /* 0x000fcc00078efcff */
[----:B------:R-:W-:-:S10]  /*41b0*/  DFMA R18, R18, 2, -R20 ;  /* 0x400000001212782b */ /* 0x000fd40000000814 */
[----:B------:R-:W-:-:S07]  /*41c0*/  LOP3.LUT R3, R19, 0x7ff00000, RZ, 0xc0, !PT ;  /* 0x7ff0000013037812 */ /* 0x000fce00078ec0ff */
.L_x_75:
[----:B------:R-:W-:Y:S01]  /*41d0*/  IMAD.MOV.U32 R26, RZ, RZ, 0x1 ;  /* 0x00000001ff1a7424 */ /* 0x000fe200078e00ff */
[----:B------:R-:W-:Y:S01]  /*41e0*/  @!P0 LOP3.LUT R4, R13, 0x7ff00000, RZ, 0xc0, !PT ;  /* 0x7ff000000d048812 */ /* 0x000fe200078ec0ff */
[----:B------:R-:W-:-:S04]  /*41f0*/  VIADD R5, R3, 0xffffffff ;  /* 0xffffffff03057836 */ /* 0x000fc80000000000 */
[----:B-1----:R-:W-:Y:S01]  /*4200*/  DFMA R20, R26, -R12, 1 ;  /* 0x3ff000001a14742b */ /* 0x002fe2000000080c */
[----:B------:R-:W-:Y:S01]  /*4210*/  ISETP.GT.U32.AND P0, PT, R5, 0x7feffffe, PT ;  /* 0x7feffffe0500780c */ /* 0x000fe20003f04070 */
[----:B------:R-:W-:-:S05]  /*4220*/  VIADD R5, R4, 0xffffffff ;  /* 0xffffffff04057836 */ /* 0x000fca0000000000 */
[----:B------:R-:W-:Y:S01]  /*4230*/  ISETP.GT.U32.OR P0, PT, R5, 0x7feffffe, P0 ;  /* 0x7feffffe0500780c */ /* 0x000fe20000704470 */
[----:B------:R-:W-:-:S08]  /*4240*/  DFMA R20, R20, R20, R20 ;  /* 0x000000141414722b */ /* 0x000fd00000000014 */
[----:B------:R-:W-:-:S08]  /*4250*/  DFMA R26, R26, R20, R26 ;  /* 0x000000141a1a722b */ /* 0x000fd0000000001a */
[----:B------:R-:W-:-:S08]  /*4260*/  DFMA R28, R26, -R12, 1 ;  /* 0x3ff000001a1c742b */ /* 0x000fd0000000080c */
[----:B------:R-:W-:-:S08]  /*4270*/  DFMA R28, R26, R28, R26 ;  /* 0x0000001c1a1c722b */ /* 0x000fd0000000001a */
[----:B------:R-:W-:-:S08]  /*4280*/  DMUL R26, R28, R18 ;  /* 0x000000121c1a7228 */ /* 0x000fd00000000000 */
[----:B------:R-:W-:-:S08]  /*4290*/  DFMA R20, R26, -R12, R18 ;  /* 0x8000000c1a14722b */ /* 0x000fd00000000012 */
[----:B------:R-:W-:Y:S01]  /*42a0*/  DFMA R20, R28, R20, R26 ;  /* 0x000000141c14722b */ /* 0x000fe2000000001a */
[----:B------:R-:W-:Y:S10]  /*42b0*/  @P0 BRA `(.L_x_76) ;  /* 0x0000000000740947 */ /* 0x000ff40003800000 */
[----:B------:R-:W-:Y:S01]  /*42c0*/  LOP3.LUT R14, R15, 0x7ff00000, RZ, 0xc0, !PT ;  /* 0x7ff000000f0e7812 */ /* 0x000fe200078ec0ff */
[----:B------:R-:W-:Y:S01]  /*42d0*/  IMAD.MOV.U32 R4, RZ, RZ, 0x1ca00000 ;  /* 0x1ca00000ff047424 */ /* 0x000fe200078e00ff */
[----:B------:R-:W-:-:S04]  /*42e0*/  LOP3.LUT R3, R17, 0x7ff00000, RZ, 0xc0, !PT ;  /* 0x7ff0000011037812 */ /* 0x000fc800078ec0ff */
[CC--:B------:R-:W-:Y:S02]  /*42f0*/  VIADDMNMX R5, R14.reuse, -R3.reuse, 0xb9600000, !PT ;  /* 0xb96000000e057446 */ /* 0x0c0fe40007800903 */
[----:B------:R-:W-:Y:S02]  /*4300*/  ISETP.GE.U32.AND P0, PT, R14, R3, PT ;  /* 0x000000030e00720c */ /* 0x000fe40003f06070 */
[----:B------:R-:W-:Y:S02]  /*4310*/  VIMNMX R3, PT, PT, R5, 0x46a00000, PT ;  /* 0x46a0000005037848 */ /* 0x000fe40003fe0100 */
[----:B------:R-:W-:-:S05]  /*4320*/  SEL R4, R4, 0x63400000, !P0 ;  /* 0x6340000004047807 */ /* 0x000fca0004000000 */
[----:B------:R-:W-:Y:S02]  /*4330*/  IMAD.IADD R3, R3, 0x1, -R4 ;  /* 0x0000000103037824 */ /* 0x000fe400078e0a04 */
[----:B------:R-:W-:Y:S02]  /*4340*/  IMAD.MOV.U32 R4, RZ, RZ, RZ ;  /* 0x000000ffff047224 */ /* 0x000fe400078e00ff */
[----:B------:R-:W-:-:S06]  /*4350*/  VIADD R5, R3, 0x7fe00000 ;  /* 0x7fe0000003057836 */ /* 0x000fcc0000000000 */
[----:B------:R-:W-:-:S10]  /*4360*/  DMUL R26, R20, R4 ;  /* 0x00000004141a7228 */ /* 0x000fd40000000000 */
[----:B------:R-:W-:-:S13]  /*4370*/  FSETP.GTU.AND P0, PT, |R27|, 1.469367938527859385e-39, PT ;  /* 0x001000001b00780b */ /* 0x000fda0003f0c200 */
[----:B------:R-:W-:Y:S05]  /*4380*/  @P0 BRA `(.L_x_77) ;  /* 0x0000000000940947 */ /* 0x000fea0003800000 */
[----:B0-----:R-:W-:-:S06]  /*4390*/  DFMA R12, R20, -R12, R18 ;  /* 0x8000000c140c722b */ /* 0x001fcc0000000012 */
[----:B------:R-:W-:-:S04]  /*43a0*/  IMAD.MOV.U32 R12, RZ, RZ, RZ ;  /* 0x000000ffff0c7224 */ /* 0x000fc800078e00ff */
[C---:B------:R-:W-:Y:S02]  /*43b0*/  FSETP.NEU.AND P0, PT, R13.reuse, RZ, PT ;  /* 0x000000ff0d00720b */ /* 0x040fe40003f0d000 */
[----:B------:R-:W-:-:S04]  /*43c0*/  LOP3.LUT R17, R13, 0x80000000, R17, 0x48, !PT ;  /* 0x800000000d117812 */ /* 0x000fc800078e4811 */
[----:B------:R-:W-:-:S07]  /*43d0*/  LOP3.LUT R13, R17, R5, RZ, 0xfc, !PT ;  /* 0x00000005110d7212 */ /* 0x000fce00078efcff */
[----:B------:R-:W-:Y:S05]  /*43e0*/  @!P0 BRA `(.L_x_77) ;  /* 0x00000000007c8947 */ /* 0x000fea0003800000 */
[----:B------:R-:W-:Y:S01]  /*43f0*/  IMAD.MOV R5, RZ, RZ, -R3 ;  /* 0x000000ffff057224 */ /* 0x000fe200078e0a03 */
[----:B------:R-:W-:Y:S01]  /*4400*/  DMUL.RP R12, R20, R12 ;  /* 0x0000000c140c7228 */ /* 0x000fe20000008000 */
[----:B------:R-:W-:Y:S01]  /*4410*/  IMAD.MOV.U32 R4, RZ, RZ, RZ ;  /* 0x000000ffff047224 */ /* 0x000fe200078e00ff */
[----:B------:R-:W-:-:S05]  /*4420*/  IADD3 R3, PT, PT, -R3, -0x43300000, RZ ;  /* 0xbcd0000003037810 */ /* 0x000fca0007ffe1ff */
[----:B------:R-:W-:-:S03]  /*4430*/  DFMA R4, R26, -R4, R20 ;  /* 0x800000041a04722b */ /* 0x000fc60000000014 */
[----:B------:R-:W-:-:S07]  /*4440*/  LOP3.LUT R17, R13, R17, RZ, 0x3c, !PT ;  /* 0x000000110d117212 */ /* 0x000fce00078e3cff */
[----:B------:R-:W-:-:S04]  /*4450*/  FSETP.NEU.AND P0, PT, |R5|, R3, PT ;  /* 0x000000030500720b */ /* 0x000fc80003f0d200 */
[----:B------:R-:W-:Y:S02]  /*4460*/  FSEL R26, R12, R26, !P0 ;  /* 0x0000001a0c1a7208 */ /* 0x000fe40004000000 */
[----:B------:R-:W-:Y:S01]  /*4470*/  FSEL R27, R17, R27, !P0 ;  /* 0x0000001b111b7208 */ /* 0x000fe20004000000 */
[----:B------:R-:W-:Y:S06]  /*4480*/  BRA `(.L_x_77) ;  /* 0x0000000000547947 */ /* 0x000fec0003800000 */
.L_x_76:
        /* <DEDUP_REMOVED lines=11> */
[----:B------:R-:W-:Y:S01]  /*4540*/  @P0 LOP3.LUT R3, R27, 0x7ff00000, RZ, 0xfc, !PT ;  /* 0x7ff000001b030812 */ /* 0x000fe200078efcff */
[----:B------:R-:W-:Y:S02]  /*4550*/  @!P0 IMAD.MOV.U32 R26, RZ, RZ, RZ ;  /* 0x000000ffff1a8224 */ /* 0x000fe400078e00ff */
[----:B------:R-:W-:Y:S02]  /*4560*/  @P0 IMAD.MOV.U32 R26, RZ, RZ, RZ ;  /* 0x000000ffff1a0224 */ /* 0x000fe400078e00ff */
[----:B------:R-:W-:Y:S01]  /*4570*/  @P0 IMAD.MOV.U32 R27, RZ, RZ, R3 ;  /* 0x000000ffff1b0224 */ /* 0x000fe200078e0003 */
[----:B------:R-:W-:Y:S06]  /*4580*/  BRA `(.L_x_77) ;  /* 0x0000000000147947 */ /* 0x000fec0003800000 */
.L_x_79:
[----:B------:R-:W-:Y:S01]  /*4590*/  LOP3.LUT R27, R17, 0x80000, RZ, 0xfc, !PT ;  /* 0x00080000111b7812 */ /* 0x000fe200078efcff */
[----:B------:R-:W-:Y:S01]  /*45a0*/  IMAD.MOV.U32 R26, RZ, RZ, R16 ;  /* 0x000000ffff1a7224 */ /* 0x000fe200078e0010 */
[----:B------:R-:W-:Y:S06]  /*45b0*/  BRA `(.L_x_77) ;  /* 0x0000000000087947 */ /* 0x000fec0003800000 */
.L_x_78:
[----:B------:R-:W-:Y:S01]  /*45c0*/  LOP3.LUT R27, R15, 0x80000, RZ, 0xfc, !PT ;  /* 0x000800000f1b7812 */ /* 0x000fe200078efcff */
[----:B------:R-:W-:-:S07]  /*45d0*/  IMAD.MOV.U32 R26, RZ, RZ, R14 ;  /* 0x000000ffff1a7224 */ /* 0x000fce00078e000e */
.L_x_77:
[----:B------:R-:W-:Y:S02]  /*45e0*/  IMAD.MOV.U32 R4, RZ, RZ, R0 ;  /* 0x000000ffff047224 */ /* 0x000fe400078e0000 */
[----:B------:R-:W-:Y:S02]  /*45f0*/  IMAD.MOV.U32 R5, RZ, RZ, 0x0 ;  /* 0x00000000ff057424 */ /* 0x000fe400078e00ff */
[----:B------:R-:W-:Y:S02]  /*4600*/  IMAD.MOV.U32 R12, RZ, RZ, R26 ;  /* 0x000000ffff0c7224 */ /* 0x000fe400078e001a */
[----:B0-----:R-:W-:Y:S01]  /*4610*/  IMAD.MOV.U32 R13, RZ, RZ, R27 ;  /* 0x000000ffff0d7224 */ /* 0x001fe200078e001b */
[----:B------:R-:W-:Y:S06]  /*4620*/  RET.REL.NODEC R4 `(_Z20batch_softmax_kernelPdii) ;  /* 0xffffffb804747950 */ /* 0x000fec0003c3ffff */
.L_x_80:
        /* <DEDUP_REMOVED lines=13> */
.L_x_250:


//--------------------- .text._Z17batch_relu_kernelPdii --------------------------
	.section	.text._Z17batch_relu_kernelPdii,"ax",@progbits
	.align	128
        .global         _Z17batch_relu_kernelPdii
        .type           _Z17batch_relu_kernelPdii,@function
        .size           _Z17batch_relu_kernelPdii,(.L_x_257 - _Z17batch_relu_kernelPdii)
        .other          _Z17batch_relu_kernelPdii,@"STO_CUDA_ENTRY STV_DEFAULT"
_Z17batch_relu_kernelPdii:
.text._Z17batch_relu_kernelPdii:
        /* <DEDUP_REMOVED lines=12> */
[----:B------:R-:W-:-:S04]  /*00c0*/  IMAD R5, R5, UR6, R0 ;  /* 0x0000000605057c24 */ /* 0x000fc8000f8e0200 */
[----:B0-----:R-:W-:-:S05]  /*00d0*/  IMAD.WIDE R2, R5, 0x8, R2 ;  /* 0x0000000805027825 */ /* 0x001fca00078e0202 */
[----:B-1----:R-:W2:Y:S01]  /*00e0*/  LDG.E.64 R4, desc[UR4][R2.64] ;  /* 0x0000000402047981 */ /* 0x002ea2000c1e1b00 */
[----:B------:R-:W-:Y:S01]  /*00f0*/  IMAD.MOV.U32 R0, RZ, RZ, RZ ;  /* 0x000000ffff007224 */ /* 0x000fe200078e00ff */
[----:B--2---:R-:W-:Y:S01]  /*0100*/  DSETP.MAX.AND P0, P1, RZ, R4, PT ;  /* 0x00000004ff00722a */ /* 0x004fe2000390f000 */
[----:B------:R-:W-:-:S05]  /*0110*/  MOV R7, R5 ;  /* 0x0000000500077202 */ /* 0x000fca0000000f00 */
[C---:B------:R-:W-:Y:S02]  /*0120*/  FSEL R9, R0.reuse, R7, P0 ;  /* 0x0000000700097208 */ /* 0x040fe40000000000 */
[----:B------:R-:W-:-:S06]  /*0130*/  SEL R4, R0, R4, P0 ;  /* 0x0000000400047207 */ /* 0x000fcc0000000000 */
[----:B------:R-:W-:-:S05]  /*0140*/  @P1 LOP3.LUT R9, R7, 0x80000, RZ, 0xfc, !PT ;  /* 0x0008000007091812 */ /* 0x000fca00078efcff */
[----:B------:R-:W-:-:S05]  /*0150*/  IMAD.MOV.U32 R5, RZ, RZ, R9 ;  /* 0x000000ffff057224 */ /* 0x000fca00078e0009 */
[----:B------:R-:W-:Y:S01]  /*0160*/  STG.E.64 desc[UR4][R2.64], R4 ;  /* 0x0000000402007986 */ /* 0x000fe2000c101b04 */
[----:B------:R-:W-:Y:S05]  /*0170*/  EXIT ;  /* 0x000000000000794d */ /* 0x000fea0003800000 */
.L_x_81:
        /* <DEDUP_REMOVED lines=16> */
.L_x_257:


//--------------------- .text._Z32batch_update_hidden_weights_wmmaP6__halfS0_Pdiiid --------------------------
	.section	.text._Z32batch_update_hidden_weights_wmmaP6__halfS0_Pdiiid,"ax",@progbits
	.align	128
        .global         _Z32batch_update_hidden_weights_wmmaP6__halfS0_Pdiiid
        .type           _Z32batch_update_hidden_weights_wmmaP6__halfS0_Pdiiid,@function
        .size           _Z32batch_update_hidden_weights_wmmaP6__halfS0_Pdiiid,(.L_x_251 - _Z32batch_update_hidden_weights_wmmaP6__halfS0_Pdiiid)
        .other          _Z32batch_update_hidden_weights_wmmaP6__halfS0_Pdiiid,@"STO_CUDA_ENTRY STV_DEFAULT"
_Z32batch_update_hidden_weights_wmmaP6__halfS0_Pdiiid:
.text._Z32batch_update_hidden_weights_wmmaP6__halfS0_Pdiiid:
[----:B------:R-:W-:Y:S08]  /*0000*/  LDC R1, c[0x0][0x37c] ;  /* 0x0000df00ff017b82 */ /* 0x000ff00000000800 */
[----:B------:R-:W0:Y:S01]  /*0010*/  S2UR UR7, SR_CTAID.X ;  /* 0x00000000000779c3 */ /* 0x000e220000002500 */
[----:B------:R-:W1:Y:S01]  /*0020*/  LDCU UR13, c[0x0][0x3a0] ;  /* 0x00007400ff0d77ac */ /* 0x000e620008000800 */
[----:B------:R-:W2:Y:S06]  /*0030*/  LDCU UR14, c[0x0][0x39c] ;  /* 0x00007380ff0e77ac */ /* 0x000eac0008000800 */
[----:B------:R-:W3:Y:S01]  /*0040*/  S2UR UR8, SR_CTAID.Y ;  /* 0x00000000000879c3 */ /* 0x000ee20000002600 */
[----:B0-----:R-:W-:-:S04]  /*0050*/  USHF.L.U32 UR7, UR7, 0x4, URZ ;  /* 0x0000000407077899 */ /* 0x001fc800080006ff */
[----:B-1----:R-:W-:Y:S02]  /*0060*/  UISETP.GE.AND UP0, UPT, UR7, UR13, UPT ;  /* 0x0000000d0700728c */ /* 0x002fe4000bf06270 */
[----:B---3--:R-:W-:-:S04]  /*0070*/  USHF.L.U32 UR6, UR8, 0x4, URZ ;  /* 0x0000000408067899 */ /* 0x008fc800080006ff */
[----:B--2---:R-:W-:-:S06]  /*0080*/  UISETP.GE.OR UP0, UPT, UR6, UR14, UP0 ;  /* 0x0000000e0600728c */ /* 0x004fcc0008706670 */
[----:B------:R-:W-:-:S13]  /*0090*/  PLOP3.LUT P0, PT, PT, PT, UP0, 0x80, 0x8 ;  /* 0x000000000008781c */ /* 0x000fda0003f0f008 */
[----:B------:R-:W-:Y:S05]  /*00a0*/  @P0 EXIT ;  /* 0x000000000000094d */ /* 0x000fea0003800000 */
[----:B------:R-:W0:Y:S01]  /*00b0*/  LDCU UR9, c[0x0][0x398] ;  /* 0x00007300ff0977ac */ /* 0x000e220008000800 */
[----:B------:R-:W-:Y:S02]  /*00c0*/  CS2R R14, SRZ ;  /* 0x00000000000e7805 */ /* 0x000fe4000001ff00 */
[----:B------:R-:W-:Y:S02]  /*00d0*/  CS2R R12, SRZ ;  /* 0x00000000000c7805 */ /* 0x000fe4000001ff00 */
[----:B------:R-:W-:Y:S02]  /*00e0*/  CS2R R6, SRZ ;  /* 0x0000000000067805 */ /* 0x000fe4000001ff00 */
[----:B------:R-:W-:Y:S01]  /*00f0*/  CS2R R4, SRZ ;  /* 0x0000000000047805 */ /* 0x000fe2000001ff00 */
[----:B------:R-:W1:Y:S01]  /*0100*/  LDCU.64 UR16, c[0x0][0x358] ;  /* 0x00006b00ff1077ac */ /* 0x000e620008000a00 */
[----:B0-----:R-:W-:-:S09]  /*0110*/  UISETP.GE.AND UP0, UPT, UR9, 0x1, UPT ;  /* 0x000000010900788c */ /* 0x001fd2000bf06270 */
[----:B-1----:R-:W-:Y:S05]  /*0120*/  BRA.U !UP0, `(.L_x_82) ;  /* 0x0000001508407547 */ /* 0x002fea000b800000 */
[----:B------:R-:W-:Y:S01]  /*0130*/  UISETP.GE.U32.AND UP0, UPT, UR9, 0x31, UPT ;  /* 0x000000310900788c */ /* 0x000fe2000bf06070 */
[----:B------:R-:W-:Y:S01]  /*0140*/  IMAD.MOV.U32 R15, RZ, RZ, RZ ;  /* 0x000000ffff0f7224 */ /* 0x000fe200078e00ff */
[----:B------:R-:W-:-:S04]  /*0150*/  UIADD3 UR4, UPT, UPT, UR9, 0xf, URZ ;  /* 0x0000000f09047890 */ /* 0x000fc8000fffe0ff */
[----:B------:R-:W-:-:S03]  /*0160*/  USHF.R.U32.HI UR5, URZ, 0x4, UR4 ;  /* 0x00000004ff057899 */ /* 0x000fc60008011604 */
[----:B------:R-:W-:Y:S01]  /*0170*/  UMOV UR4, URZ ;  /* 0x000000ff00047c82 */ /* 0x000fe20008000000 */
[----:B------:R-:W-:Y:S01]  /*0180*/  ULOP3.LUT UR10, UR5, 0x3, URZ, 0xc0, !UPT ;  /* 0x00000003050a7892 */ /* 0x000fe2000f8ec0ff */
[----:B------:R-:W-:Y:S11]  /*0190*/  BRA.U !UP0, `(.L_x_83) ;  /* 0x0000000d08f87547 */ /* 0x000ff6000b800000 */
[----:B------:R-:W0:Y:S01]  /*01a0*/  LDC R16, c[0x0][0x3a0] ;  /* 0x0000e800ff107b82 */ /* 0x000e220000000800 */
[----:B------:R-:W-:Y:S01]  /*01b0*/  ULOP3.LUT UR11, UR5, 0x7fffffc, URZ, 0xc0, !UPT ;  /* 0x07fffffc050b7892 */ /* 0x000fe2000f8ec0ff */
[----:B------:R-:W-:Y:S02]  /*01c0*/  CS2R R14, SRZ ;  /* 0x00000000000e7805 */ /* 0x000fe4000001ff00 */
[----:B------:R-:W-:Y:S02]  /*01d0*/  CS2R R12, SRZ ;  /* 0x00000000000c7805 */ /* 0x000fe4000001ff00 */
[----:B------:R-:W-:Y:S02]  /*01e0*/  CS2R R6, SRZ ;  /* 0x0000000000067805 */ /* 0x000fe4000001ff00 */
[----:B------:R-:W-:Y:S01]  /*01f0*/  CS2R R4, SRZ ;  /* 0x0000000000047805 */ /* 0x000fe2000001ff00 */
[----:B------:R-:W-:Y:S01]  /*0200*/  UIMAD UR24, UR13, 0x30, URZ ;  /* 0x000000300d1878a4 */ /* 0x000fe2000f8e02ff */
[----:B------:R-:W1:Y:S01]  /*0210*/  LDC R0, c[0x0][0x39c] ;  /* 0x0000e700ff007b82 */ /* 0x000e620000000800 */
[----:B------:R-:W-:-:S02]  /*0220*/  UIMAD UR25, UR14, 0x30, URZ ;  /* 0x000000300e1978a4 */ /* 0x000fc4000f8e02ff */
[----:B------:R-:W-:Y:S02]  /*0230*/  USHF.L.U32 UR26, UR13, 0x5, URZ ;  /* 0x000000050d1a7899 */ /* 0x000fe400080006ff */
[----:B------:R-:W-:Y:S02]  /*0240*/  USHF.L.U32 UR27, UR14, 0x5, URZ ;  /* 0x000000050e1b7899 */ /* 0x000fe400080006ff */
[----:B------:R-:W-:Y:S01]  /*0250*/  USHF.L.U32 UR12, UR14, 0x4, URZ ;  /* 0x000000040e0c7899 */ /* 0x000fe200080006ff */
[----:B------:R-:W2:Y:S01]  /*0260*/  LDCU UR9, c[0x0][0x398] ;  /* 0x00007300ff0977ac */ /* 0x000ea20008000800 */
[----:B------:R-:W3:Y:S01]  /*0270*/  LDCU UR15, c[0x0][0x3a0] ;  /* 0x00007400ff0f77ac */ /* 0x000ee20008000800 */
[----:B------:R-:W4:Y:S01]  /*0280*/  LDCU UR22, c[0x0][0x39c] ;  /* 0x00007380ff1677ac */ /* 0x000f220008000800 */
[----:B------:R-:W0:Y:S01]  /*0290*/  LDCU.64 UR18, c[0x0][0x380] ;  /* 0x00007000ff1277ac */ /* 0x000e220008000a00 */
[----:B------:R-:W0:Y:S01]  /*02a0*/  LDCU.64 UR20, c[0x0][0x388] ;  /* 0x00007100ff1477ac */ /* 0x000e220008000a00 */
[----:B------:R-:W-:Y:S01]  /*02b0*/  USHF.L.U32 UR28, UR13, 0x4, URZ ;  /* 0x000000040d1c7899 */ /* 0x000fe200080006ff */
[----:B------:R-:W-:Y:S01]  /*02c0*/  UMOV UR29, 0x20 ;  /* 0x00000020001d7882 */ /* 0x000fe20000000000 */
[----:B------:R-:W-:Y:S01]  /*02d0*/  UIADD3 UR23, UPT, UPT, -UR11, URZ, URZ ;  /* 0x000000ff0b177290 */ /* 0x000fe2000fffe1ff */
[----:B------:R-:W-:Y:S01]  /*02e0*/  UMOV UR4, URZ ;  /* 0x000000ff00047c82 */ /* 0x000fe20008000000 */
[----:B------:R-:W-:-:S10]  /*02f0*/  UMOV UR5, URZ ;  /* 0x000000ff00057c82 */ /* 0x000fd40008000000 */
.L_x_94:
[----:B------:R-:W-:-:S04]  /*0300*/  UIADD3 UR13, UPT, UPT, UR29, -0x20, URZ ;  /* 0xffffffe01d0d7890 */ /* 0x000fc8000fffe0ff */
[----:B--2---:R-:W-:-:S09]  /*0310*/  UISETP.GE.AND UP0, UPT, UR13, UR9, UPT ;  /* 0x000000090d00728c */ /* 0x004fd2000bf06270 */
[----:B------:R-:W-:Y:S05]  /*0320*/  BRA.U UP0, `(.L_x_84) ;  /* 0x0000000100587547 */ /* 0x000fea000b800000 */
[----:B------:R-:W2:Y:S01]  /*0330*/  S2R R9, SR_LANEID ;  /* 0x0000000000097919 */ /* 0x000ea20000000000 */
[----:B------:R-:W-:Y:S01]  /*0340*/  UIADD3 UR13, UP1, UPT, UR4, UR6, URZ ;  /* 0x00000006040d7290 */ /* 0x000fe2000ff3e0ff */
[----:B-1----:R-:W-:Y:S01]  /*0350*/  SHF.R.U32.HI R8, RZ, 0x1, R0 ;  /* 0x00000001ff087819 */ /* 0x002fe20000011600 */
[----:B------:R-:W-:Y:S02]  /*0360*/  IMAD.MOV.U32 R3, RZ, RZ, RZ ;  /* 0x000000ffff037224 */ /* 0x000fe400078e00ff */
[----:B------:R-:W-:Y:S02]  /*0370*/  ULEA.HI.X.SX32 UR14, UR4, URZ, 0x1, UP1 ;  /* 0x000000ff040e7291 */ /* 0x000fe400088f0eff */
[----:B0-----:R-:W-:-:S04]  /*0380*/  ULEA UR30, UP1, UR13, UR18, 0x1 ;  /* 0x000000120d1e7291 */ /* 0x001fc8000f8208ff */
[----:B------:R-:W-:Y:S01]  /*0390*/  ULEA.HI.X UR13, UR13, UR19, UR14, 0x1, UP1 ;  /* 0x000000130d0d7291 */ /* 0x000fe200088f0c0e */
[----:B--2---:R-:W-:Y:S02]  /*03a0*/  LOP3.LUT R2, R9, 0x3, RZ, 0xc0, !PT ;  /* 0x0000000309027812 */ /* 0x004fe400078ec0ff */
[----:B------:R-:W-:-:S05]  /*03b0*/  SHF.R.U32.HI R9, RZ, 0x2, R9 ;  /* 0x00000002ff097819 */ /* 0x000fca0000011609 */
[----:B------:R-:W-:-:S03]  /*03c0*/  IMAD.WIDE.U32 R2, R9, R8, R2 ;  /* 0x0000000809027225 */ /* 0x000fc600078e0002 */
[----:B------:R-:W-:-:S04]  /*03d0*/  LEA R18, P0, R2, UR30, 0x2 ;  /* 0x0000001e02127c11 */ /* 0x000fc8000f8010ff */
[----:B------:R-:W-:-:S03]  /*03e0*/  LEA.HI.X R19, R2, UR13, R3, 0x2, P0 ;  /* 0x0000000d02137c11 */ /* 0x000fc600080f1403 */
[----:B------:R-:W-:Y:S02]  /*03f0*/  IMAD.WIDE.U32 R2, R0, 0x10, R18 ;  /* 0x0000001000027825 */ /* 0x000fe400078e0012 */
[----:B------:R-:W2:Y:S04]  /*0400*/  LDG.E R8, desc[UR16][R18.64] ;  /* 0x0000001012087981 */ /* 0x000ea8000c1e1900 */
[----:B------:R-:W5:Y:S04]  /*0410*/  LDG.E R9, desc[UR16][R18.64+0x10] ;  /* 0x0000101012097981 */ /* 0x000f68000c1e1900 */
[----:B------:R-:W3:Y:S04]  /*0420*/  LDG.E R10, desc[UR16][R2.64] ;  /* 0x00000010020a7981 */ /* 0x000ee8000c1e1900 */
[----:B------:R-:W4:Y:S04]  /*0430*/  LDG.E R11, desc[UR16][R2.64+0x10] ;  /* 0x00001010020b7981 */ /* 0x000f28000c1e1900 */
[----:B--2---:R-:W2:Y:S04]  /*0440*/  MOVM.16.MT88 R8, R8 ;  /* 0x000000000808723a */ /* 0x004ea80000000000 */
[----:B-----5:R-:W0:Y:S04]  /*0450*/  MOVM.16.MT88 R9, R9 ;  /* 0x000000000909723a */ /* 0x020e280000000000 */
[----:B---3--:R-:W1:Y:S04]  /*0460*/  MOVM.16.MT88 R10, R10 ;  /* 0x000000000a0a723a */ /* 0x008e680000000000 */
[----:B----4-:R-:W3:Y:S01]  /*0470*/  MOVM.16.MT88 R11, R11 ;  /* 0x000000000b0b723a */ /* 0x010ee20000000000 */
[----:B------:R-:W-:Y:S05]  /*0480*/  BRA `(.L_x_85) ;  /* 0x0000000000087947 */ /* 0x000fea0003800000 */
.L_x_84:
[----:B------:R-:W-:Y:S02]  /*0490*/  CS2R R10, SRZ ;  /* 0x00000000000a7805 */ /* 0x000fe4000001ff00 */
[----:B------:R-:W-:-:S07]  /*04a0*/  CS2R R8, SRZ ;  /* 0x0000000000087805 */ /* 0x000fce000001ff00 */
.L_x_85:
[----:B------:R-:W-:Y:S05]  /*04b0*/  BRA.U UP0, `(.L_x_86) ;  /* 0x00000001005c7547 */ /* 0x000fea000b800000 */
[----:B------:R-:W5:Y:S01]  /*04c0*/  S2R R3, SR_LANEID ;  /* 0x0000000000037919 */ /* 0x000f620000000000 */
[----:B------:R-:W-:Y:S01]  /*04d0*/  USHF.R.S32.HI UR14, URZ, 0x1f, UR7 ;  /* 0x0000001fff0e7899 */ /* 0x000fe20008011407 */
[----:B0-----:R-:W-:Y:S01]  /*04e0*/  SHF.R.U32.HI R17, RZ, 0x1, R16 ;  /* 0x00000001ff117819 */ /* 0x001fe20000011610 */
[----:B------:R-:W-:-:S04]  /*04f0*/  UIADD3 UR13, UP0, UPT, UR7, UR5, URZ ;  /* 0x00000005070d7290 */ /* 0x000fc8000ff1e0ff */
[----:B------:R-:W-:Y:S02]  /*0500*/  ULEA.HI.X.SX32 UR14, UR5, UR14, 0x1, UP0 ;  /* 0x0000000e050e7291 */ /* 0x000fe400080f0eff */
[----:B------:R-:W-:-:S04]  /*0510*/  ULEA UR30, UP0, UR13, UR20, 0x1 ;  /* 0x000000140d1e7291 */ /* 0x000fc8000f8008ff */
[----:B------:R-:W-:Y:S01]  /*0520*/  ULEA.HI.X UR13, UR13, UR21, UR14, 0x1, UP0 ;  /* 0x000000150d0d7291 */ /* 0x000fe200080f0c0e */
[----:B-----5:R-:W-:Y:S02]  /*0530*/  LOP3.LUT R2, R3, 0x3, RZ, 0xc0, !PT ;  /* 0x0000000303027812 */ /* 0x020fe400078ec0ff */
[----:B------:R-:W-:Y:S01]  /*0540*/  SHF.R.U32.HI R18, RZ, 0x2, R3 ;  /* 0x00000002ff127819 */ /* 0x000fe20000011603 */
[----:B------:R-:W-:-:S04]  /*0550*/  IMAD.MOV.U32 R3, RZ, RZ, RZ ;  /* 0x000000ffff037224 */ /* 0x000fc800078e00ff */
[----:B------:R-:W-:-:S03]  /*0560*/  IMAD.WIDE.U32 R2, R18, R17, R2 ;  /* 0x0000001112027225 */ /* 0x000fc600078e0002 */
[----:B------:R-:W-:-:S04]  /*0570*/  LEA R18, P0, R2, UR30, 0x2 ;  /* 0x0000001e02127c11 */ /* 0x000fc8000f8010ff */
[----:B------:R-:W-:-:S03]  /*0580*/  LEA.HI.X R19, R2, UR13, R3, 0x2, P0 ;  /* 0x0000000d02137c11 */ /* 0x000fc600080f1403 */
[----:B------:R-:W-:Y:S02]  /*0590*/  IMAD.WIDE.U32 R2, R16, 0x10, R18 ;  /* 0x0000001010027825 */ /* 0x000fe400078e0012 */
[----:B------:R-:W5:Y:S04]  /*05a0*/  LDG.E R17, desc[UR16][R18.64] ;  /* 0x0000001012117981 */ /* 0x000f68000c1e1900 */
[----:B------:R-:W4:Y:S04]  /*05b0*/  LDG.E R21, desc[UR16][R18.64+0x10] ;  /* 0x0000101012157981 */ /* 0x000f28000c1e1900 */
[----:B------:R-:W2:Y:S04]  /*05c0*/  LDG.E R20, desc[UR16][R2.64] ;  /* 0x0000001002147981 */ /* 0x000ea8000c1e1900 */
[----:B------:R-:W3:Y:S04]  /*05d0*/  LDG.E R22, desc[UR16][R2.64+0x10] ;  /* 0x0000101002167981 */ /* 0x000ee8000c1e1900 */
[----:B-----5:R0:W0:Y:S04]  /*05e0*/  MOVM.16.MT88 R24, R17 ;  /* 0x000000001118723a */ /* 0x0200280000000000 */
[----:B----4-:R4:W0:Y:S04]  /*05f0*/  MOVM.16.MT88 R26, R21 ;  /* 0x00000000151a723a */ /* 0x0108280000000000 */
[----:B--2---:R4:W2:Y:S04]  /*0600*/  MOVM.16.MT88 R25, R20 ;  /* 0x000000001419723a */ /* 0x0048a80000000000 */
[----:B---3--:R4:W3:Y:S01]  /*0610*/  MOVM.16.MT88 R27, R22 ;  /* 0x00000000161b723a */ /* 0x0088e20000000000 */
[----:B------:R-:W-:Y:S05]  /*0620*/  BRA `(.L_x_87) ;  /* 0x0000000000087947 */ /* 0x000fea0003800000 */
.L_x_86:
[----:B------:R-:W-:Y:S02]  /*0630*/  CS2R R26, SRZ ;  /* 0x00000000001a7805 */ /* 0x000fe4000001ff00 */
[----:B------:R-:W-:-:S07]  /*0640*/  CS2R R24, SRZ ;  /* 0x0000000000187805 */ /* 0x000fce000001ff00 */
.L_x_87:
[----:B------:R-:W-:Y:S01]  /*0650*/  UIADD3 UR13, UPT, UPT, UR29, -0x10, URZ ;  /* 0xfffffff01d0d7890 */ /* 0x000fe2000fffe0ff */
[C---:B0123--:R-:W-:Y:S01]  /*0660*/  HMMA.16816.F32 R4, R8.reuse, R24, R4 ;  /* 0x000000180804723c */ /* 0x04ffe20000001804 */
[----:B------:R-:W-:Y:S02]  /*0670*/  UISETP.GE.AND UP0, UPT, UR29, UR9, UPT ;  /* 0x000000091d00728c */ /* 0x000fe4000bf06270 */
[----:B------:R-:W-:Y:S02]  /*0680*/  UISETP.GE.AND UP1, UPT, UR13, UR9, UPT ;  /* 0x000000090d00728c */ /* 0x000fe4000bf26270 */
[----:B------:R-:W-:Y:S02]  /*0690*/  UIADD3 UR31, UPT, UPT, UR29, 0x10, URZ ;  /* 0x000000101d1f7890 */ /* 0x000fe4000fffe0ff */
[----:B------:R-:W-:Y:S01]  /*06a0*/  PLOP3.LUT P0, PT, PT, PT, UP0, 0x80, 0x8 ;  /* 0x000000000008781c */ /* 0x000fe20003f0f008 */
[----:B------:R-:W-:Y:S01]  /*06b0*/  HMMA.16816.F32 R8, R8, R26, R12 ;  /* 0x0000001a0808723c */ /* 0x000fe2000000180c */
[----:B------:R-:W-:-:S13]  /*06c0*/  PLOP3.LUT P1, PT, PT, PT, UP1, 0x80, 0x8 ;  /* 0x000000000008781c */ /* 0x000fda0003f2f018 */
[----:B------:R-:W-:Y:S02]  /*06d0*/  @P1 CS2R R2, SRZ ;  /* 0x0000000000021805 */ /* 0x000fe4000001ff00 */
[----:B------:R-:W-:Y:S02]  /*06e0*/  @P1 CS2R R18, SRZ ;  /* 0x0000000000121805 */ /* 0x000fe4000001ff00 */
[----:B------:R-:W-:Y:S02]  /*06f0*/  @P1 CS2R R14, SRZ ;  /* 0x00000000000e1805 */ /* 0x000fe4000001ff00 */
[----:B------:R-:W-:Y:S01]  /*0700*/  @P1 CS2R R12, SRZ ;  /* 0x00000000000c1805 */ /* 0x000fe2000001ff00 */
[----:B------:R-:W-:Y:S06]  /*0710*/  BRA.U UP1, `(.L_x_88) ;  /* 0x0000000101547547 */ /* 0x000fec000b800000 */
[----:B------:R-:W0:Y:S01]  /*0720*/  S2R R13, SR_LANEID ;  /* 0x00000000000d7919 */ /* 0x000e220000000000 */
[----:B------:R-:W-:Y:S01]  /*0730*/  UIADD3 UR13, UP2, UPT, UR12, UR6, URZ ;  /* 0x000000060c0d7290 */ /* 0x000fe2000ff5e0ff */
[----:B------:R-:W-:-:S03]  /*0740*/  SHF.R.U32.HI R14, RZ, 0x1, R0 ;  /* 0x00000001ff0e7819 */ /* 0x000fc60000011600 */
[----:B------:R-:W-:Y:S02]  /*0750*/  ULEA.HI.X.SX32 UR14, UR12, URZ, 0x1, UP2 ;  /* 0x000000ff0c0e7291 */ /* 0x000fe400090f0eff */
[----:B------:R-:W-:-:S04]  /*0760*/  ULEA UR30, UP2, UR13, UR18, 0x1 ;  /* 0x000000120d1e7291 */ /* 0x000fc8000f8408ff */
[----:B------:R-:W-:Y:S01]  /*0770*/  ULEA.HI.X UR13, UR13, UR19, UR14, 0x1, UP2 ;  /* 0x000000130d0d7291 */ /* 0x000fe200090f0c0e */
[----:B0-----:R-:W-:Y:S02]  /*0780*/  LOP3.LUT R12, R13, 0x3, RZ, 0xc0, !PT ;  /* 0x000000030d0c7812 */ /* 0x001fe400078ec0ff */
[----:B------:R-:W-:Y:S01]  /*0790*/  SHF.R.U32.HI R15, RZ, 0x2, R13 ;  /* 0x00000002ff0f7819 */ /* 0x000fe2000001160d */
[----:B------:R-:W-:-:S04]  /*07a0*/  IMAD.MOV.U32 R13, RZ, RZ, RZ ;  /* 0x000000ffff0d7224 */ /* 0x000fc800078e00ff */
[----:B------:R-:W-:-:S03]  /*07b0*/  IMAD.WIDE.U32 R12, R15, R14, R12 ;  /* 0x0000000e0f0c7225 */ /* 0x000fc600078e000c */
[----:B----4-:R-:W-:-:S04]  /*07c0*/  LEA R20, P1, R12, UR30, 0x2 ;  /* 0x0000001e0c147c11 */ /* 0x010fc8000f8210ff */
[----:B------:R-:W-:-:S03]  /*07d0*/  LEA.HI.X R21, R12, UR13, R13, 0x2, P1 ;  /* 0x0000000d0c157c11 */ /* 0x000fc600088f140d */
[----:B------:R-:W-:Y:S02]  /*07e0*/  IMAD.WIDE.U32 R22, R0, 0x10, R20 ;  /* 0x0000001000167825 */ /* 0x000fe400078e0014 */
[----:B------:R-:W2:Y:S04]  /*07f0*/  LDG.E R12, desc[UR16][R20.64] ;  /* 0x00000010140c7981 */ /* 0x000ea8000c1e1900 */
[----:B------:R-:W3:Y:S04]  /*0800*/  LDG.E R13, desc[UR16][R20.64+0x10] ;  /* 0x00001010140d7981 */ /* 0x000ee8000c1e1900 */
[----:B------:R-:W4:Y:S04]  /*0810*/  LDG.E R14, desc[UR16][R22.64] ;  /* 0x00000010160e7981 */ /* 0x000f28000c1e1900 */
[----:B------:R-:W5:Y:S04]  /*0820*/  LDG.E R15, desc[UR16][R22.64+0x10] ;  /* 0x00001010160f7981 */ /* 0x000f68000c1e1900 */
[----:B--2---:R-:W0:Y:S04]  /*0830*/  MOVM.16.MT88 R12, R12 ;  /* 0x000000000c0c723a */ /* 0x004e280000000000 */
[----:B---3--:R-:W1:Y:S04]  /*0840*/  MOVM.16.MT88 R13, R13 ;  /* 0x000000000d0d723a */ /* 0x008e680000000000 */
[----:B----4-:R-:W2:Y:S04]  /*0850*/  MOVM.16.MT88 R14, R14 ;  /* 0x000000000e0e723a */ /* 0x010ea80000000000 */
[----:B-----5:R-:W3:Y:S02]  /*0860*/  MOVM.16.MT88 R15, R15 ;  /* 0x000000000f0f723a */ /* 0x020ee40000000000 */
.L_x_88:
[----:B------:R-:W-:Y:S05]  /*0870*/  BRA.U UP1, `(.L_x_89) ;  /* 0x0000000101587547 */ /* 0x000fea000b800000 */
[----:B------:R-:W5:Y:S01]  /*0880*/  S2R R3, SR_LANEID ;  /* 0x0000000000037919 */ /* 0x000f620000000000 */
[----:B------:R-:W-:Y:S01]  /*0890*/  USHF.R.S32.HI UR14, URZ, 0x1f, UR7 ;  /* 0x0000001fff0e7899 */ /* 0x000fe20008011407 */
[----:B------:R-:W-:Y:S01]  /*08a0*/  SHF.R.U32.HI R18, RZ, 0x1, R16 ;  /* 0x00000001ff127819 */ /* 0x000fe20000011610 */
        /* <DEDUP_REMOVED lines=8> */
[----:B----4-:R-:W-:-:S04]  /*0930*/  LEA R20, P1, R2, UR30, 0x2 ;  /* 0x0000001e02147c11 */ /* 0x010fc8000f8210ff */
[----:B------:R-:W-:-:S03]  /*0940*/  LEA.HI.X R21, R2, UR13, R3, 0x2, P1 ;  /* 0x0000000d02157c11 */ /* 0x000fc600088f1403 */
[----:B------:R-:W-:Y:S02]  /*0950*/  IMAD.WIDE.U32 R22, R16, 0x10, R20 ;  /* 0x0000001010167825 */ /* 0x000fe400078e0014 */
[----:B------:R-:W4:Y:S04]  /*0960*/  LDG.E R18, desc[UR16][R20.64] ;  /* 0x0000001014127981 */ /* 0x000f28000c1e1900 */
[----:B------:R-:W5:Y:S04]  /*0970*/  LDG.E R2, desc[UR16][R20.64+0x10] ;  /* 0x0000101014027981 */ /* 0x000f68000c1e1900 */
[----:B------:R-:W2:Y:S04]  /*0980*/  LDG.E R19, desc[UR16][R22.64] ;  /* 0x0000001016137981 */ /* 0x000ea8000c1e1900 */
[----:B------:R-:W3:Y:S04]  /*0990*/  LDG.E R3, desc[UR16][R22.64+0x10] ;  /* 0x0000101016037981 */ /* 0x000ee8000c1e1900 */
[----:B----4-:R-:W4:Y:S04]  /*09a0*/  MOVM.16.MT88 R18, R18 ;  /* 0x000000001212723a */ /* 0x010f280000000000 */
[----:B-----5:R-:W0:Y:S04]  /*09b0*/  MOVM.16.MT88 R2, R2 ;  /* 0x000000000202723a */ /* 0x020e280000000000 */
[----:B--2---:R-:W2:Y:S04]  /*09c0*/  MOVM.16.MT88 R19, R19 ;  /* 0x000000001313723a */ /* 0x004ea80000000000 */
[----:B---3--:R-:W3:Y:S02]  /*09d0*/  MOVM.16.MT88 R3, R3 ;  /* 0x000000000303723a */ /* 0x008ee40000000000 */
.L_x_89:
[----:B------:R-:W-:Y:S01]  /*09e0*/  UISETP.GE.AND UP1, UPT, UR31, UR9, UPT ;  /* 0x000000091f00728c */ /* 0x000fe2000bf26270 */
[----:B01234-:R-:W-:Y:S01]  /*09f0*/  HMMA.16816.F32 R4, R12, R18, R4 ;  /* 0x000000120c04723c */ /* 0x01ffe20000001804 */
[----:B------:R-:W-:-:S04]  /*0a00*/  @P0 CS2R R18, SRZ ;  /* 0x0000000000120805 */ /* 0x000fc8000001ff00 */
[----:B------:R-:W-:-:S03]  /*0a10*/  PLOP3.LUT P1, PT, PT, PT, UP1, 0x80, 0x8 ;  /* 0x000000000008781c */ /* 0x000fc60003f2f018 */
[----:B------:R-:W-:Y:S01]  /*0a20*/  HMMA.16816.F32 R8, R12, R2, R8 ;  /* 0x000000020c08723c */ /* 0x000fe20000001808 */
[----:B------:R-:W-:Y:S02]  /*0a30*/  @P0 CS2R R2, SRZ ;  /* 0x0000000000020805 */ /* 0x000fe4000001ff00 */
[----:B------:R-:W-:Y:S02]  /*0a40*/  @P0 CS2R R14, SRZ ;  /* 0x00000000000e0805 */ /* 0x000fe4000001ff00 */
[----:B------:R-:W-:Y:S01]  /*0a50*/  @P0 CS2R R12, SRZ ;  /* 0x00000000000c0805 */ /* 0x000fe2000001ff00 */
[----:B------:R-:W-:-:S14]  /*0a60*/  BRA.U UP0, `(.L_x_90) ;  /* 0x0000000100547547 */ /* 0x000fdc000b800000 */
        /* <DEDUP_REMOVED lines=10> */
[----:B------:R-:W-:-:S04]  /*0b10*/  LEA R20, P0, R12, UR30, 0x2 ;  /* 0x0000001e0c147c11 */ /* 0x000fc8000f8010ff */
        /* <DEDUP_REMOVED lines=10> */
.L_x_90:
[----:B------:R-:W-:Y:S05]  /*0bc0*/  BRA.U UP0, `(.L_x_91) ;  /* 0x0000000100587547 */ /* 0x000fea000b800000 */
[----:B------:R-:W4:Y:S01]  /*0bd0*/  S2R R3, SR_LANEID ;  /* 0x0000000000037919 */ /* 0x000f220000000000 */
[----:B------:R-:W-:Y:S01]  /*0be0*/  USHF.R.S32.HI UR14, URZ, 0x1f, UR7 ;  /* 0x0000001fff0e7899 */ /* 0x000fe20008011407 */
[----:B------:R-:W-:Y:S01]  /*0bf0*/  SHF.R.U32.HI R18, RZ, 0x1, R16 ;  /* 0x00000001ff127819 */ /* 0x000fe20000011610 */
[----:B------:R-:W-:-:S04]  /*0c00*/  UIADD3 UR13, UP0, UPT, UR7, UR26, URZ ;  /* 0x0000001a070d7290 */ /* 0x000fc8000ff1e0ff */
[----:B------:R-:W-:Y:S02]  /*0c10*/  ULEA.HI.X.SX32 UR14, UR26, UR14, 0x1, UP0 ;  /* 0x0000000e1a0e7291 */ /* 0x000fe400080f0eff */
[----:B------:R-:W-:-:S04]  /*0c20*/  ULEA UR30, UP0, UR13, UR20, 0x1 ;  /* 0x000000140d1e7291 */ /* 0x000fc8000f8008ff */
[----:B------:R-:W-:Y:S01]  /*0c30*/  ULEA.HI.X UR13, UR13, UR21, UR14, 0x1, UP0 ;  /* 0x000000150d0d7291 */ /* 0x000fe200080f0c0e */
[----:B----4-:R-:W-:Y:S02]  /*0c40*/  LOP3.LUT R2, R3, 0x3, RZ, 0xc0, !PT ;  /* 0x0000000303027812 */ /* 0x010fe400078ec0ff */
[----:B------:R-:W-:Y:S01]  /*0c50*/  SHF.R.U32.HI R17, RZ, 0x2, R3 ;  /* 0x00000002ff117819 */ /* 0x000fe20000011603 */
[----:B------:R-:W-:-:S04]  /*0c60*/  IMAD.MOV.U32 R3, RZ, RZ, RZ ;  /* 0x000000ffff037224 */ /* 0x000fc800078e00ff */
[----:B------:R-:W-:-:S03]  /*0c70*/  IMAD.WIDE.U32 R2, R17, R18, R2 ;  /* 0x0000001211027225 */ /* 0x000fc600078e0002 */
[----:B------:R-:W-:-:S04]  /*0c80*/  LEA R20, P0, R2, UR30, 0x2 ;  /* 0x0000001e02147c11 */ /* 0x000fc8000f8010ff */
        /* <DEDUP_REMOVED lines=10> */
.L_x_91:
[----:B01234-:R-:W-:Y:S01]  /*0d30*/  HMMA.16816.F32 R4, R12, R2, R4 ;  /* 0x000000020c04723c */ /* 0x01ffe20000001804 */
[----:B------:R-:W-:-:S07]  /*0d40*/  @P1 CS2R R2, SRZ ;  /* 0x0000000000021805 */ /* 0x000fce000001ff00 */
[----:B------:R-:W-:Y:S01]  /*0d50*/  HMMA.16816.F32 R8, R12, R18, R8 ;  /* 0x000000120c08723c */ /* 0x000fe20000001808 */
[----:B------:R-:W-:Y:S02]  /*0d60*/  @P1 CS2R R14, SRZ ;  /* 0x00000000000e1805 */ /* 0x000fe4000001ff00 */
[----:B------:R-:W-:Y:S01]  /*0d70*/  @P1 CS2R R12, SRZ ;  /* 0x00000000000c1805 */ /* 0x000fe2000001ff00 */
[----:B------:R-:W-:-:S01]  /*0d80*/  NOP ;  /* 0x0000000000007918 */ /* 0x000fc20000000000 */
[----:B------:R-:W-:-:S15]  /*0d90*/  BRA.U UP1, `(.L_x_92) ;  /* 0x0000000101547547 */ /* 0x000fde000b800000 */
        /* <DEDUP_REMOVED lines=21> */
.L_x_92:
[----:B------:R-:W-:Y:S01]  /*0ef0*/  @P1 CS2R R22, SRZ ;  /* 0x0000000000161805 */ /* 0x000fe2000001ff00 */
[----:B------:R-:W-:Y:S06]  /*0f00*/  BRA.U UP1, `(.L_x_93) ;  /* 0x0000000101587547 */ /* 0x000fec000b800000 */
        /* <DEDUP_REMOVED lines=22> */
.L_x_93:
[C---:B01234-:R-:W-:Y:S01]  /*1070*/  HMMA.16816.F32 R4, R12.reuse, R22, R4 ;  /* 0x000000160c04723c */ /* 0x05ffe20000001804 */
[----:B------:R-:W-:Y:S01]  /*1080*/  UIADD3 UR23, UPT, UPT, UR23, 0x4, URZ ;  /* 0x0000000417177890 */ /* 0x000fe2000fffe0ff */
[----:B------:R-:W-:Y:S01]  /*1090*/  UMOV UR13, UR15 ;  /* 0x0000000f000d7c82 */ /* 0x000fe20008000000 */
[----:B------:R-:W-:Y:S02]  /*10a0*/  UMOV UR14, UR22 ;  /* 0x00000016000e7c82 */ /* 0x000fe40008000000 */
[----:B------:R-:W-:Y:S02]  /*10b0*/  UISETP.NE.AND UP0, UPT, UR23, URZ, UPT ;  /* 0x000000ff1700728c */ /* 0x000fe4000bf05270 */
[----:B------:R-:W-:Y:S01]  /*10c0*/  UIADD3 UR29, UPT, UPT, UR29, 0x40, URZ ;  /* 0x000000401d1d7890 */ /* 0x000fe2000fffe0ff */
[----:B------:R-:W-:Y:S01]  /*10d0*/  HMMA.16816.F32 R12, R12, R2, R8 ;  /* 0x000000020c0c723c */ /* 0x000fe20000001808 */
[----:B------:R-:W-:Y:S02]  /*10e0*/  ULEA UR24, UR13, UR24, 0x6 ;  /* 0x000000180d187291 */ /* 0x000fe4000f8e30ff */
[----:B------:R-:W-:-:S02]  /*10f0*/  ULEA UR25, UR14, UR25, 0x6 ;  /* 0x000000190e197291 */ /* 0x000fc4000f8e30ff */
[----:B------:R-:W-:Y:S02]  /*1100*/  ULEA UR26, UR13, UR26, 0x6 ;  /* 0x0000001a0d1a7291 */ /* 0x000fe4000f8e30ff */
[----:B------:R-:W-:Y:S02]  /*1110*/  ULEA UR27, UR14, UR27, 0x6 ;  /* 0x0000001b0e1b7291 */ /* 0x000fe4000f8e30ff */
[----:B------:R-:W-:Y:S02]  /*1120*/  ULEA UR12, UR14, UR12, 0x6 ;  /* 0x0000000c0e0c7291 */ /* 0x000fe4000f8e30ff */
[----:B------:R-:W-:Y:S02]  /*1130*/  ULEA UR28, UR13, UR28, 0x6 ;  /* 0x0000001c0d1c7291 */ /* 0x000fe4000f8e30ff */
[----:B------:R-:W-:Y:S02]  /*1140*/  ULEA UR5, UR13, UR5, 0x6 ;  /* 0x000000050d057291 */ /* 0x000fe4000f8e30ff */
[----:B------:R-:W-:Y:S01]  /*1150*/  ULEA UR4, UR14, UR4, 0x6 ;  /* 0x000000040e047291 */ /* 0x000fe2000f8e30ff */
[----:B------:R-:W-:Y:S11]  /*1160*/  BRA.U UP0, `(.L_x_94) ;  /* 0xfffffff100647547 */ /* 0x000ff6000b83ffff */
[----:B------:R-:W-:-:S05]  /*1170*/  UMOV UR4, UR11 ;  /* 0x0000000b00047c82 */ /* 0x000fca0008000000 */
.L_x_83:
[----:B------:R-:W-:-:S09]  /*1180*/  UISETP.NE.AND UP0, UPT, UR10, URZ, UPT ;  /* 0x000000ff0a00728c */ /* 0x000fd2000bf05270 */
[----:B------:R-:W-:Y:S05]  /*1190*/  BRA.U !UP0, `(.L_x_82) ;  /* 0x0000000508247547 */ /* 0x000fea000b800000 */
[----:B------:R-:W0:Y:S01]  /*11a0*/  LDC R0, c[0x0][0x3a0] ;  /* 0x0000e800ff007b82 */ /* 0x000e220000000800 */
[----:B------:R-:W-:Y:S02]  /*11b0*/  UIMAD UR5, UR4, UR13, URZ ;  /* 0x0000000d040572a4 */ /* 0x000fe4000f8e02ff */
[----:B------:R-:W-:Y:S02]  /*11c0*/  UIMAD UR9, UR4, UR14, URZ ;  /* 0x0000000e040972a4 */ /* 0x000fe4000f8e02ff */
[----:B------:R-:W-:Y:S02]  /*11d0*/  USHF.L.U32 UR4, UR4, 0x4, URZ ;  /* 0x0000000404047899 */ /* 0x000fe400080006ff */
[----:B------:R-:W-:Y:S01]  /*11e0*/  UIADD3 UR11, UPT, UPT, -UR10, URZ, URZ ;  /* 0x000000ff0a0b7290 */ /* 0x000fe2000fffe1ff */
[----:B------:R-:W1:Y:S01]  /*11f0*/  LDC R2, c[0x0][0x39c] ;  /* 0x0000e700ff027b82 */ /* 0x000e620000000800 */
[----:B------:R-:W2:Y:S02]  /*1200*/  LDCU UR15, c[0x0][0x398] ;  /* 0x00007300ff0f77ac */ /* 0x000ea40008000800 */
[----:B------:R-:W-:Y:S01]  /*1210*/  IMAD.U32 R3, RZ, RZ, UR4 ;  /* 0x00000004ff037e24 */ /* 0x000fe2000f8e00ff */
[----:B------:R-:W3:Y:S01]  /*1220*/  LDCU UR13, c[0x0][0x3a0] ;  /* 0x00007400ff0d77ac */ /* 0x000ee20008000800 */
[----:B------:R-:W4:Y:S01]  /*1230*/  LDCU UR22, c[0x0][0x39c] ;  /* 0x00007380ff1677ac */ /* 0x000f220008000800 */
[----:B------:R-:W0:Y:S01]  /*1240*/  LDCU.64 UR18, c[0x0][0x380] ;  /* 0x00007000ff1277ac */ /* 0x000e220008000a00 */
[----:B------:R-:W0:Y:S01]  /*1250*/  LDCU.64 UR20, c[0x0][0x388] ;  /* 0x00007100ff1477ac */ /* 0x000e220008000a00 */
[----:B------:R-:W-:-:S02]  /*1260*/  USHF.L.U32 UR5, UR5, 0x4, URZ ;  /* 0x0000000405057899 */ /* 0x000fc400080006ff */
[----:B------:R-:W-:-:S12]  /*1270*/  USHF.L.U32 UR10, UR9, 0x4, URZ ;  /* 0x00000004090a7899 */ /* 0x000fd800080006ff */
.L_x_97:
[----:B--2---:R-:W-:Y:S02]  /*1280*/  UMOV UR9, UR15 ;  /* 0x0000000f00097c82 */ /* 0x004fe40008000000 */
[----:B------:R-:W-:-:S13]  /*1290*/  ISETP.GE.AND P0, PT, R3, UR9, PT ;  /* 0x0000000903007c0c */ /* 0x000fda000bf06270 */
[----:B------:R-:W-:Y:S02]  /*12a0*/  @P0 CS2R R16, SRZ ;  /* 0x0000000000100805 */ /* 0x000fe4000001ff00 */
[----:B------:R-:W-:Y:S02]  /*12b0*/  @P0 CS2R R10, SRZ ;  /* 0x00000000000a0805 */ /* 0x000fe4000001ff00 */
[----:B------:R-:W-:Y:S01]  /*12c0*/  @P0 CS2R R8, SRZ ;  /* 0x0000000000080805 */ /* 0x000fe2000001ff00 */
[----:B------:R-:W-:Y:S06]  /*12d0*/  @P0 BRA `(.L_x_95) ;  /* 0x0000000000540947 */ /* 0x000fec0003800000 */
[----:B------:R-:W2:Y:S01]  /*12e0*/  S2R R9, SR_LANEID ;  /* 0x0000000000097919 */ /* 0x000ea20000000000 */
[----:B------:R-:W-:Y:S01]  /*12f0*/  UIADD3 UR4, UP0, UPT, UR10, UR6, URZ ;  /* 0x000000060a047290 */ /* 0x000fe2000ff1e0ff */
[----:B-1----:R-:W-:-:S03]  /*1300*/  SHF.R.U32.HI R10, RZ, 0x1, R2 ;  /* 0x00000001ff0a7819 */ /* 0x002fc60000011602 */
[----:B------:R-:W-:Y:S02]  /*1310*/  ULEA.HI.X.SX32 UR12, UR10, URZ, 0x1, UP0 ;  /* 0x000000ff0a0c7291 */ /* 0x000fe400080f0eff */
[----:B0-----:R-:W-:-:S04]  /*1320*/  ULEA UR14, UP0, UR4, UR18, 0x1 ;  /* 0x00000012040e7291 */ /* 0x001fc8000f8008ff */
[----:B------:R-:W-:Y:S01]  /*1330*/  ULEA.HI.X UR4, UR4, UR19, UR12, 0x1, UP0 ;  /* 0x0000001304047291 */ /* 0x000fe200080f0c0c */
[----:B--2---:R-:W-:Y:S02]  /*1340*/  LOP3.LUT R8, R9, 0x3, RZ, 0xc0, !PT ;  /* 0x0000000309087812 */ /* 0x004fe400078ec0ff */
[----:B------:R-:W-:Y:S01]  /*1350*/  SHF.R.U32.HI R11, RZ, 0x2, R9 ;  /* 0x00000002ff0b7819 */ /* 0x000fe20000011609 */
[----:B------:R-:W-:-:S04]  /*1360*/  IMAD.MOV.U32 R9, RZ, RZ, RZ ;  /* 0x000000ffff097224 */ /* 0x000fc800078e00ff */
        /* <DEDUP_REMOVED lines=11> */
[----:B----4-:R-:W3:Y:S02]  /*1420*/  MOVM.16.MT88 R11, R11 ;  /* 0x000000000b0b723a */ /* 0x010ee40000000000 */
.L_x_95:
[----:B------:R-:W-:Y:S01]  /*1430*/  @P0 CS2R R22, SRZ ;  /* 0x0000000000160805 */ /* 0x000fe2000001ff00 */
[----:B------:R-:W-:Y:S06]  /*1440*/  @P0 BRA `(.L_x_96) ;  /* 0x0000000000580947 */ /* 0x000fec0003800000 */
        /* <DEDUP_REMOVED lines=18> */
[----:B-----5:R-:W0:Y:S04]  /*1570*/  MOVM.16.MT88 R22, R22 ;  /* 0x000000001616723a */ /* 0x020e280000000000 */
[----:B----4-:R-:W4:Y:S04]  /*1580*/  MOVM.16.MT88 R16, R16 ;  /* 0x000000001010723a */ /* 0x010f280000000000 */
[----:B--2---:R-:W2:Y:S04]  /*1590*/  MOVM.16.MT88 R23, R23 ;  /* 0x000000001717723a */ /* 0x004ea80000000000 */
[----:B---3--:R-:W3:Y:S02]  /*15a0*/  MOVM.16.MT88 R17, R17 ;  /* 0x000000001111723a */ /* 0x008ee40000000000 */
.L_x_96:
[C---:B0123--:R-:W-:Y:S01]  /*15b0*/  HMMA.16816.F32 R4, R8.reuse, R22, R4 ;  /* 0x000000160804723c */ /* 0x04ffe20000001804 */
[----:B------:R-:W-:Y:S01]  /*15c0*/  UIADD3 UR11, UPT, UPT, UR11, 0x1, URZ ;  /* 0x000000010b0b7890 */ /* 0x000fe2000fffe0ff */
[----:B------:R-:W-:Y:S01]  /*15d0*/  VIADD R3, R3, 0x10 ;  /* 0x0000001003037836 */ /* 0x000fe20000000000 */
[----:B----4-:R-:W-:Y:S02]  /*15e0*/  ULEA UR10, UR22, UR10, 0x4 ;  /* 0x0000000a160a7291 */ /* 0x010fe4000f8e20ff */
[----:B------:R-:W-:Y:S02]  /*15f0*/  UISETP.NE.AND UP0, UPT, UR11, URZ, UPT ;  /* 0x000000ff0b00728c */ /* 0x000fe4000bf05270 */
[----:B------:R-:W-:Y:S01]  /*1600*/  ULEA UR5, UR13, UR5, 0x4 ;  /* 0x000000050d057291 */ /* 0x000fe2000f8e20ff */
[----:B------:R-:W-:Y:S06]  /*1610*/  HMMA.16816.F32 R12, R8, R16, R12 ;  /* 0x00000010080c723c */ /* 0x000fec000000180c */
[----:B------:R-:W-:-:S14]  /*1620*/  BRA.U UP0, `(.L_x_97) ;  /* 0xfffffffd00147547 */ /* 0x000fdc000b83ffff */
.L_x_82:
[----:B------:R-:W0:Y:S01]  /*1630*/  S2R R0, SR_LANEID ;  /* 0x0000000000007919 */ /* 0x000e220000000000 */
[----:B------:R-:W1:Y:S01]  /*1640*/  S2UR UR5, SR_CgaCtaId ;  /* 0x00000000000579c3 */ /* 0x000e620000008800 */
[----:B------:R-:W-:Y:S01]  /*1650*/  UMOV UR4, 0x400 ;  /* 0x0000040000047882 */ /* 0x000fe20000000000 */
[----:B------:R-:W-:Y:S01]  /*1660*/  UIMAD UR8, UR8, UR13, URZ ;  /* 0x0000000d080872a4 */ /* 0x000fe2000f8e02ff */
[----:B------:R-:W-:Y:S01]  /*1670*/  IMAD.MOV.U32 R26, RZ, RZ, 0x20 ;  /* 0x00000020ff1a7424 */ /* 0x000fe200078e00ff */
[----:B------:R-:W-:Y:S02]  /*1680*/  UIADD3 UR10, UPT, UPT, UR7, 0x1, URZ ;  /* 0x00000001070a7890 */ /* 0x000fe4000fffe0ff */
[----:B------:R-:W-:Y:S02]  /*1690*/  ULEA UR8, UR8, UR7, 0x4 ;  /* 0x0000000708087291 */ /* 0x000fe4000f8e20ff */
[----:B------:R-:W2:Y:S01]  /*16a0*/  LDC R28, c[0x0][0x3a0] ;  /* 0x0000e800ff1c7b82 */ /* 0x000ea20000000800 */
[----:B------:R-:W-:-:S02]  /*16b0*/  UIADD3 UR11, UPT, UPT, UR7, 0x2, URZ ;  /* 0x00000002070b7890 */ /* 0x000fc4000fffe0ff */
[----:B------:R-:W-:Y:S02]  /*16c0*/  UIADD3 UR12, UPT, UPT, UR7, 0x3, URZ ;  /* 0x00000003070c7890 */ /* 0x000fe4000fffe0ff */
[----:B------:R-:W-:Y:S02]  /*16d0*/  UIADD3 UR14, UPT, UPT, UR7, 0x5, URZ ;  /* 0x00000005070e7890 */ /* 0x000fe4000fffe0ff */
[----:B------:R-:W-:Y:S01]  /*16e0*/  UIADD3 UR15, UPT, UPT, UR7, 0x6, URZ ;  /* 0x00000006070f7890 */ /* 0x000fe2000fffe0ff */
[----:B------:R-:W3:Y:S01]  /*16f0*/  LDC.64 R8, c[0x0][0x390] ;  /* 0x0000e400ff087b82 */ /* 0x000ee20000000a00 */
[----:B------:R-:W-:Y:S02]  /*1700*/  UIADD3 UR18, UPT, UPT, UR7, 0x7, URZ ;  /* 0x0000000707127890 */ /* 0x000fe4000fffe0ff */
[----:B------:R-:W-:Y:S02]  /*1710*/  UIADD3 UR19, UPT, UPT, UR7, 0x8, URZ ;  /* 0x0000000807137890 */ /* 0x000fe4000fffe0ff */
[----:B------:R-:W-:-:S02]  /*1720*/  UIADD3 UR20, UPT, UPT, UR7, 0x9, URZ ;  /* 0x0000000907147890 */ /* 0x000fc4000fffe0ff */
[----:B------:R-:W-:Y:S02]  /*1730*/  UIADD3 UR21, UPT, UPT, UR7, 0xa, URZ ;  /* 0x0000000a07157890 */ /* 0x000fe4000fffe0ff */
[----:B-1----:R-:W-:Y:S02]  /*1740*/  ULEA UR4, UR5, UR4, 0x18 ;  /* 0x0000000405047291 */ /* 0x002fe4000f8ec0ff */
[----:B------:R-:W-:Y:S02]  /*1750*/  UIADD3 UR5, UPT, UPT, UR7, 0x4, URZ ;  /* 0x0000000407057890 */ /* 0x000fe4000fffe0ff */
[----:B------:R-:W-:Y:S01]  /*1760*/  UIADD3 UR22, UPT, UPT, UR7, 0xb, URZ ;  /* 0x0000000b07167890 */ /* 0x000fe2000fffe0ff */
[----:B0-----:R-:W-:Y:S01]  /*1770*/  SHF.R.U32.HI R2, RZ, 0x2, R0 ;  /* 0x00000002ff027819 */ /* 0x001fe20000011600 */
[----:B------:R-:W-:Y:S01]  /*1780*/  UIADD3 UR23, UPT, UPT, UR7, 0xc, URZ ;  /* 0x0000000c07177890 */ /* 0x000fe2000fffe0ff */
[----:B------:R-:W-:Y:S01]  /*1790*/  LOP3.LUT R3, R0, 0x3, RZ, 0xc0, !PT ;  /* 0x0000000300037812 */ /* 0x000fe200078ec0ff */
[----:B------:R-:W-:-:S02]  /*17a0*/  UIADD3 UR24, UPT, UPT, UR7, 0xd, URZ ;  /* 0x0000000d07187890 */ /* 0x000fc4000fffe0ff */
[----:B------:R-:W-:Y:S02]  /*17b0*/  UIADD3 UR13, UPT, UPT, UR7, 0xe, URZ ;  /* 0x0000000e070d7890 */ /* 0x000fe4000fffe0ff */
[----:B------:R-:W-:Y:S01]  /*17c0*/  IMAD R0, R2, 0x8, R3 ;  /* 0x0000000802007824 */ /* 0x000fe200078e0203 */
[----:B------:R-:W0:Y:S04]  /*17d0*/  LDCU UR28, c[0x0][0x3a0] ;  /* 0x00007400ff1c77ac */ /* 0x000e280008000800 */
[----:B------:R-:W-:Y:S01]  /*17e0*/  LEA R0, R0, UR4, 0x3 ;  /* 0x0000000400007c11 */ /* 0x000fe2000f8e18ff */
[----:B------:R-:W1:Y:S04]  /*17f0*/  LDCU.64 UR26, c[0x0][0x3a8] ;  /* 0x00007500ff1a77ac */ /* 0x000e680008000a00 */
[----:B------:R-:W-:Y:S01]  /*1800*/  STS.64 [R0+0x20], R12 ;  /* 0x0000200c00007388 */ /* 0x000fe20000000a00 */
[----:B------:R-:W4:Y:S03]  /*1810*/  LDCU UR25, c[0x0][0x39c] ;  /* 0x00007380ff1977ac */ /* 0x000f260008000800 */
[----:B------:R-:W-:Y:S01]  /*1820*/  STS.64 [R0+0x220], R14 ;  /* 0x0002200e00007388 */ /* 0x000fe20000000a00 */
[----:B------:R-:W-:-:S03]  /*1830*/  UIADD3 UR7, UPT, UPT, UR7, 0xf, URZ ;  /* 0x0000000f07077890 */ /* 0x000fc6000fffe0ff */
[----:B------:R5:W-:Y:S04]  /*1840*/  STS.64 [R0+0x200], R6 ;  /* 0x0002000600007388 */ /* 0x000be80000000a00 */
[----:B------:R2:W-:Y:S01]  /*1850*/  STS.64 [R0], R4 ;  /* 0x0000000400007388 */ /* 0x0005e20000000a00 */
[----:B-----5:R-:W0:Y:S01]  /*1860*/  I2F.F64 R6, UR9 ;  /* 0x0000000900067d12 */ /* 0x020e220008201c00 */
[----:B-1234-:R-:W-:-:S07]  /*1870*/  IMAD.U32 R5, RZ, RZ, UR8 ;  /* 0x00000008ff057e24 */ /* 0x01efce000f8e00ff */
.L_x_129:
[----:B------:R-:W-:-:S09]  /*1880*/  UISETP.GE.AND UP0, UPT, UR6, UR25, UPT ;  /* 0x000000190600728c */ /* 0x000fd2000bf06270 */
[----:B01234-:R-:W-:Y:S05]  /*1890*/  BRA.U UP0, `(.L_x_98) ;  /* 0x0000001900807547 */ /* 0x01ffea000b800000 */
[----:B0-----:R-:W0:Y:S01]  /*18a0*/  MUFU.RCP64H R3, R7 ;  /* 0x0000000700037308 */ /* 0x001e220000001800 */
[----:B------:R-:W1:Y:S01]  /*18b0*/  LDS R16, [R26+UR4+-0x20] ;  /* 0xffffe0041a107984 */ /* 0x000e620008000800 */
[----:B------:R-:W-:Y:S01]  /*18c0*/  IMAD.MOV.U32 R2, RZ, RZ, 0x1 ;  /* 0x00000001ff027424 */ /* 0x000fe200078e00ff */
[----:B------:R-:W-:Y:S01]  /*18d0*/  UISETP.GE.AND UP0, UPT, UR10, UR28, UPT ;  /* 0x0000001c0a00728c */ /* 0x000fe2000bf06270 */
[----:B------:R-:W-:-:S04]  /*18e0*/  VIADD R4, R26, UR4 ;  /* 0x000000041a047c36 */ /* 0x000fc80008000000 */
[----:B0-----:R-:W-:-:S08]  /*18f0*/  DFMA R10, -R6, R2, 1 ;  /* 0x3ff00000060a742b */ /* 0x001fd00000000102 */
[----:B------:R-:W-:-:S08]  /*1900*/  DFMA R10, R10, R10, R10 ;  /* 0x0000000a0a0a722b */ /* 0x000fd0000000000a */
[----:B------:R-:W-:-:S08]  /*1910*/  DFMA R10, R2, R10, R2 ;  /* 0x0000000a020a722b */ /* 0x000fd00000000002 */
[----:B------:R-:W-:Y:S01]  /*1920*/  DFMA R2, -R6, R10, 1 ;  /* 0x3ff000000602742b */ /* 0x000fe2000000010a */
[----:B-1----:R-:W0:Y:S07]  /*1930*/  F2F.F64.F32 R16, R16 ;  /* 0x0000001000107310 */ /* 0x002e2e0000201800 */
[----:B------:R-:W-:-:S08]  /*1940*/  DFMA R2, R10, R2, R10 ;  /* 0x000000020a02722b */ /* 0x000fd0000000000a */
[----:B0-----:R-:W-:Y:S01]  /*1950*/  DMUL R10, R16, R2 ;  /* 0x00000002100a7228 */ /* 0x001fe20000000000 */
[----:B------:R-:W-:-:S07]  /*1960*/  FSETP.GEU.AND P1, PT, |R17|, 6.5827683646048100446e-37, PT ;  /* 0x036000001100780b */ /* 0x000fce0003f2e200 */
[----:B------:R-:W-:-:S08]  /*1970*/  DFMA R12, -R6, R10, R16 ;  /* 0x0000000a060c722b */ /* 0x000fd00000000110 */
[----:B------:R-:W-:-:S10]  /*1980*/  DFMA R2, R2, R12, R10 ;  /* 0x0000000c0202722b */ /* 0x000fd4000000000a */
[----:B------:R-:W-:-:S05]  /*1990*/  FFMA R0, RZ, R7, R3 ;  /* 0x00000007ff007223 */ /* 0x000fca0000000003 */
[----:B------:R-:W-:-:S13]  /*19a0*/  FSETP.GT.AND P0, PT, |R0|, 1.469367938527859385e-39, PT ;  /* 0x001000000000780b */ /* 0x000fda0003f04200 */
[----:B------:R-:W-:Y:S05]  /*19b0*/  @P0 BRA P1, `(.L_x_99) ;  /* 0x0000000000180947 */ /* 0x000fea0000800000 */
[----:B------:R-:W-:Y:S01]  /*19c0*/  IMAD.MOV.U32 R14, RZ, RZ, R6 ;  /* 0x000000ffff0e7224 */ /* 0x000fe200078e0006 */
[----:B------:R-:W-:Y:S01]  /*19d0*/  MOV R27, 0x1a00 ;  /* 0x00001a00001b7802 */ /* 0x000fe20000000f00 */
[----:B------:R-:W-:-:S07]  /*19e0*/  IMAD.MOV.U32 R15, RZ, RZ, R7 ;  /* 0x000000ffff0f7224 */ /* 0x000fce00078e0007 */
[----:B------:R-:W-:Y:S05]  /*19f0*/  CALL.REL.NOINC `($__internal_3_$__cuda_sm20_div_rn_f64_full) ;  /* 0x0000001800407944 */ /* 0x000fea0003c00000 */
[----:B------:R-:W-:Y:S02]  /*1a00*/  IMAD.MOV.U32 R2, RZ, RZ, R0 ;  /* 0x000000ffff027224 */ /* 0x000fe400078e0000 */
[----:B------:R-:W-:-:S07]  /*1a10*/  IMAD.MOV.U32 R3, RZ, RZ, R13 ;  /* 0x000000ffff037224 */ /* 0x000fce00078e000d */
.L_x_99:
[----:B------:R-:W-:Y:S01]  /*1a20*/  DMUL R2, R2, -UR26 ;  /* 0x8000001a02027c28 */ /* 0x000fe20008000000 */
[----:B------:R-:W-:-:S06]  /*1a30*/  IMAD.WIDE R10, R5, 0x8, R8 ;  /* 0x00000008050a7825 */ /* 0x000fcc00078e0208 */
[----:B------:R0:W-:Y:S01]  /*1a40*/  REDG.E.ADD.F64.RN.STRONG.GPU desc[UR16][R10.64], R2 ;  /* 0x000000020a0079a6 */ /* 0x0001e2000c12ff10 */
[----:B------:R-:W-:Y:S05]  /*1a50*/  BRA.U UP0, `(.L_x_100) ;  /* 0x0000000100607547 */ /* 0x000fea000b800000 */
[----:B0-----:R-:W0:Y:S01]  /*1a60*/  MUFU.RCP64H R3, R7 ;  /* 0x0000000700037308 */ /* 0x001e220000001800 */
[----:B------:R-:W1:Y:S01]  /*1a70*/  LDS R16, [R4+-0x1c] ;  /* 0xffffe40004107984 */ /* 0x000e620000000800 */
[----:B------:R-:W-:-:S06]  /*1a80*/  IMAD.MOV.U32 R2, RZ, RZ, 0x1 ;  /* 0x00000001ff027424 */ /* 0x000fcc00078e00ff */
        /* <DEDUP_REMOVED lines=19> */
.L_x_101:
[----:B------:R-:W-:-:S07]  /*1bc0*/  DMUL R2, R2, -UR26 ;  /* 0x8000001a02027c28 */ /* 0x000fce0008000000 */
[----:B------:R1:W-:Y:S04]  /*1bd0*/  REDG.E.ADD.F64.RN.STRONG.GPU desc[UR16][R10.64+0x8], R2 ;  /* 0x000008020a0079a6 */ /* 0x0003e8000c12ff10 */
.L_x_100:
[----:B------:R-:W-:-:S09]  /*1be0*/  UISETP.GE.AND UP0, UPT, UR11, UR28, UPT ;  /* 0x0000001c0b00728c */ /* 0x000fd2000bf06270 */
[----:B------:R-:W-:Y:S05]  /*1bf0*/  BRA.U UP0, `(.L_x_102) ;  /* 0x0000000100607547 */ /* 0x000fea000b800000 */
[----:B01----:R-:W0:Y:S01]  /*1c00*/  MUFU.RCP64H R3, R7 ;  /* 0x0000000700037308 */ /* 0x003e220000001800 */
        /* <DEDUP_REMOVED lines=21> */
.L_x_103:
[----:B------:R-:W-:-:S07]  /*1d60*/  DMUL R2, R2, -UR26 ;  /* 0x8000001a02027c28 */ /* 0x000fce0008000000 */
[----:B------:R2:W-:Y:S04]  /*1d70*/  REDG.E.ADD.F64.RN.STRONG.GPU desc[UR16][R10.64+0x10], R2 ;  /* 0x000010020a0079a6 */ /* 0x0005e8000c12ff10 */
.L_x_102:
[----:B------:R-:W-:-:S09]  /*1d80*/  UISETP.GE.AND UP0, UPT, UR12, UR28, UPT ;  /* 0x0000001c0c00728c */ /* 0x000fd2000bf06270 */
[----:B------:R-:W-:Y:S05]  /*1d90*/  BRA.U UP0, `(.L_x_104) ;  /* 0x0000000100607547 */ /* 0x000fea000b800000 */
[----:B012---:R-:W0:Y:S01]  /*1da0*/  MUFU.RCP64H R3, R7 ;  /* 0x0000000700037308 */ /* 0x007e220000001800 */
        /* <DEDUP_REMOVED lines=21> */
.L_x_105:
[----:B------:R-:W-:-:S07]  /*1f00*/  DMUL R2, R2, -UR26 ;  /* 0x8000001a02027c28 */ /* 0x000fce0008000000 */
[----:B------:R3:W-:Y:S04]  /*1f10*/  REDG.E.ADD.F64.RN.STRONG.GPU desc[UR16][R10.64+0x18], R2 ;  /* 0x000018020a0079a6 */ /* 0x0007e8000c12ff10 */
.L_x_104:
[----:B------:R-:W-:-:S09]  /*1f20*/  UISETP.GE.AND UP0, UPT, UR5, UR28, UPT ;  /* 0x0000001c0500728c */ /* 0x000fd2000bf06270 */
[----:B------:R-:W-:Y:S05]  /*1f30*/  BRA.U UP0, `(.L_x_106) ;  /* 0x0000000100607547 */ /* 0x000fea000b800000 */
[----:B0123--:R-:W0:Y:S01]  /*1f40*/  MUFU.RCP64H R3, R7 ;  /* 0x0000000700037308 */ /* 0x00fe220000001800 */
        /* <DEDUP_REMOVED lines=21> */
.L_x_107:
[----:B------:R-:W-:-:S07]  /*20a0*/  DMUL R2, R2, -UR26 ;  /* 0x8000001a02027c28 */ /* 0x000fce0008000000 */
[----:B------:R4:W-:Y:S04]  /*20b0*/  REDG.E.ADD.F64.RN.STRONG.GPU desc[UR16][R10.64+0x20], R2 ;  /* 0x000020020a0079a6 */ /* 0x0009e8000c12ff10 */
.L_x_106:
[----:B------:R-:W-:-:S09]  /*20c0*/  UISETP.GE.AND UP0, UPT, UR14, UR28, UPT ;  /* 0x0000001c0e00728c */ /* 0x000fd2000bf06270 */
[----:B------:R-:W-:Y:S05]  /*20d0*/  BRA.U UP0, `(.L_x_108) ;  /* 0x0000000100607547 */ /* 0x000fea000b800000 */
[----:B01234-:R-:W0:Y:S01]  /*20e0*/  MUFU.RCP64H R3, R7 ;  /* 0x0000000700037308 */ /* 0x01fe220000001800 */
        /* <DEDUP_REMOVED lines=21> */
.L_x_109:
[----:B------:R-:W-:-:S07]  /*2240*/  DMUL R2, R2, -UR26 ;  /* 0x8000001a02027c28 */ /* 0x000fce0008000000 */
[----:B------:R0:W-:Y:S04]  /*2250*/  REDG.E.ADD.F64.RN.STRONG.GPU desc[UR16][R10.64+0x28], R2 ;  /* 0x000028020a0079a6 */ /* 0x0001e8000c12ff10 */
.L_x_108:
        /* <DEDUP_REMOVED lines=24> */
.L_x_111:
[----:B------:R-:W-:-:S07]  /*23e0*/  DMUL R2, R2, -UR26 ;  /* 0x8000001a02027c28 */ /* 0x000fce0008000000 */
[----:B------:R0:W-:Y:S04]  /*23f0*/  REDG.E.ADD.F64.RN.STRONG.GPU desc[UR16][R10.64+0x30], R2 ;  /* 0x000030020a0079a6 */ /* 0x0001e8000c12ff10 */
.L_x_110:
        /* <DEDUP_REMOVED lines=24> */
.L_x_113:
[----:B------:R-:W-:-:S07]  /*2580*/  DMUL R2, R2, -UR26 ;  /* 0x8000001a02027c28 */ /* 0x000fce0008000000 */
[----:B------:R0:W-:Y:S04]  /*2590*/  REDG.E.ADD.F64.RN.STRONG.GPU desc[UR16][R10.64+0x38], R2 ;  /* 0x000038020a0079a6 */ /* 0x0001e8000c12ff10 */
.L_x_112:
[----:B------:R-:W-:-:S09]  /*25a0*/  UISETP.GE.AND UP0, UPT, UR19, UR28, UPT ;  /* 0x0000001c1300728c */ /* 0x000fd2000bf06270 */
[----:B------:R-:W-:Y:S05]  /*25b0*/  BRA.U UP0, `(.L_x_114) ;  /* 0x0000000100607547 */ /* 0x000fea000b800000 */
[----:B01234-:R-:W0:Y:S01]  /*25c0*/  MUFU.RCP64H R3, R7 ;  /* 0x0000000700037308 */ /* 0x01fe220000001800 */
[----:B------:R-:W1:Y:S01]  /*25d0*/  LDS R16, [R4] ;  /* 0x0000000004107984 */ /* 0x000e620000000800 */
        /* <DEDUP_REMOVED lines=20> */
.L_x_115:
[----:B------:R-:W-:-:S07]  /*2720*/  DMUL R2, R2, -UR26 ;  /* 0x8000001a02027c28 */ /* 0x000fce0008000000 */
[----:B------:R0:W-:Y:S04]  /*2730*/  REDG.E.ADD.F64.RN.STRONG.GPU desc[UR16][R10.64+0x40], R2 ;  /* 0x000040020a0079a6 */ /* 0x0001e8000c12ff10 */
.L_x_114:
[----:B------:R-:W-:-:S09]  /*2740*/  UISETP.GE.AND UP0, UPT, UR20, UR28, UPT ;  /* 0x0000001c1400728c */ /* 0x000fd2000bf06270 */
[----:B------:R-:W-:Y:S05]  /*2750*/  BRA.U UP0, `(.L_x_116) ;  /* 0x0000000100607547 */ /* 0x000fea000b800000 */
[----:B01234-:R-:W0:Y:S01]  /*2760*/  MUFU.RCP64H R3, R7 ;  /* 0x0000000700037308 */ /* 0x01fe220000001800 */
[----:B------:R-:W1:Y:S01]  /*2770*/  LDS R16, [R4+0x4] ;  /* 0x0000040004107984 */ /* 0x000e620000000800 */
        /* <DEDUP_REMOVED lines=20> */
.L_x_117:
[----:B------:R-:W-:-:S07]  /*28c0*/  DMUL R2, R2, -UR26 ;  /* 0x8000001a02027c28 */ /* 0x000fce0008000000 */
[----:B------:R0:W-:Y:S04]  /*28d0*/  REDG.E.ADD.F64.RN.STRONG.GPU desc[UR16][R10.64+0x48], R2 ;  /* 0x000048020a0079a6 */ /* 0x0001e8000c12ff10 */
.L_x_116:
        /* <DEDUP_REMOVED lines=24> */
.L_x_119:
[----:B------:R-:W-:-:S07]  /*2a60*/  DMUL R2, R2, -UR26 ;  /* 0x8000001a02027c28 */ /* 0x000fce0008000000 */
[----:B------:R0:W-:Y:S04]  /*2a70*/  REDG.E.ADD.F64.RN.STRONG.GPU desc[UR16][R10.64+0x50], R2 ;  /* 0x000050020a0079a6 */ /* 0x0001e8000c12ff10 */
.L_x_118:
        /* <DEDUP_REMOVED lines=24> */
.L_x_121:
[----:B------:R-:W-:-:S07]  /*2c00*/  DMUL R2, R2, -UR26 ;  /* 0x8000001a02027c28 */ /* 0x000fce0008000000 */
[----:B------:R0:W-:Y:S04]  /*2c10*/  REDG.E.ADD.F64.RN.STRONG.GPU desc[UR16][R10.64+0x58], R2 ;  /* 0x000058020a0079a6 */ /* 0x0001e8000c12ff10 */
.L_x_120:
        /* <DEDUP_REMOVED lines=24> */
.L_x_123:
[----:B------:R-:W-:-:S07]  /*2da0*/  DMUL R2, R2, -UR26 ;  /* 0x8000001a02027c28 */ /* 0x000fce0008000000 */
[----:B------:R0:W-:Y:S04]  /*2db0*/  REDG.E.ADD.F64.RN.STRONG.GPU desc[UR16][R10.64+0x60], R2 ;  /* 0x000060020a0079a6 */ /* 0x0001e8000c12ff10 */
.L_x_122:
        /* <DEDUP_REMOVED lines=24> */
.L_x_125:
[----:B------:R-:W-:-:S07]  /*2f40*/  DMUL R2, R2, -UR26 ;  /* 0x8000001a02027c28 */ /* 0x000fce0008000000 */
[----:B------:R0:W-:Y:S04]  /*2f50*/  REDG.E.ADD.F64.RN.STRONG.GPU desc[UR16][R10.64+0x68], R2 ;  /* 0x000068020a0079a6 */ /* 0x0001e8000c12ff10 */
.L_x_124:
        /* <DEDUP_REMOVED lines=24> */
.L_x_127:
[----:B------:R-:W-:-:S07]  /*30e0*/  DMUL R2, R2, -UR26 ;  /* 0x8000001a02027c28 */ /* 0x000fce0008000000 */
[----:B------:R0:W-:Y:S04]  /*30f0*/  REDG.E.ADD.F64.RN.STRONG.GPU desc[UR16][R10.64+0x70], R2 ;  /* 0x000070020a0079a6 */ /* 0x0001e8000c12ff10 */
.L_x_126:
        /* <DEDUP_REMOVED lines=24> */
.L_x_128:
[----:B------:R-:W-:-:S07]  /*3280*/  DMUL R2, R2, -UR26 ;  /* 0x8000001a02027c28 */ /* 0x000fce0008000000 */
[----:B------:R0:W-:Y:S04]  /*3290*/  REDG.E.ADD.F64.RN.STRONG.GPU desc[UR16][R10.64+0x78], R2 ;  /* 0x000078020a0079a6 */ /* 0x0001e8000c12ff10 */
.L_x_98:
[----:B------:R-:W-:Y:S01]  /*32a0*/  VIADD R26, R26, 0x40 ;  /* 0x000000401a1a7836 */ /* 0x000fe20000000000 */
[----:B------:R-:W-:Y:S01]  /*32b0*/  UIADD3 UR6, UPT, UPT, UR6, 0x1, URZ ;  /* 0x0000000106067890 */ /* 0x000fe2000fffe0ff */
[----:B------:R-:W-:-:S03]  /*32c0*/  IMAD.IADD R5, R5, 0x1, R28 ;  /* 0x0000000105057824 */ /* 0x000fc600078e021c */
[----:B------:R-:W-:-:S13]  /*32d0*/  ISETP.NE.AND P0, PT, R26, 0x420, PT ;  /* 0x000004201a00780c */ /* 0x000fda0003f05270 */
[----:B------:R-:W-:Y:S05]  /*32e0*/  @P0 BRA `(.L_x_129) ;  /* 0xffffffe400640947 */ /* 0x000fea000383ffff */
[----:B0-----:R-:W-:Y:S05]  /*32f0*/  EXIT ;  /* 0x000000000000794d */ /* 0x001fea0003800000 */
        .weak           $__internal_3_$__cuda_sm20_div_rn_f64_full
        .type           $__internal_3_$__cuda_sm20_div_rn_f64_full,@function
        .size           $__internal_3_$__cuda_sm20_div_rn_f64_full,(.L_x_251 - $__internal_3_$__cuda_sm20_div_rn_f64_full)
$__internal_3_$__cuda_sm20_div_rn_f64_full:
[C---:B------:R-:W-:Y:S01]  /*3300*/  FSETP.GEU.AND P0, PT, |R15|.reuse, 1.469367938527859385e-39, PT ;  /* 0x001000000f00780b */ /* 0x040fe20003f0e200 */
[----:B------:R-:W-:Y:S01]  /*3310*/  IMAD.MOV.U32 R22, RZ, RZ, 0x1 ;  /* 0x00000001ff167424 */ /* 0x000fe200078e00ff */
[----:B------:R-:W-:Y:S01]  /*3320*/  LOP3.LUT R12, R15, 0x800fffff, RZ, 0xc0, !PT ;  /* 0x800fffff0f0c7812 */ /* 0x000fe200078ec0ff */
[----:B------:R-:W-:Y:S01]  /*3330*/  IMAD.MOV.U32 R18, RZ, RZ, R16 ;  /* 0x000000ffff127224 */ /* 0x000fe200078e0010 */
[----:B------:R-:W-:Y:S02]  /*3340*/  LOP3.LUT R0, R17, 0x7ff00000, RZ, 0xc0, !PT ;  /* 0x7ff0000011007812 */ /* 0x000fe400078ec0ff */
[----:B------:R-:W-:Y:S01]  /*3350*/  LOP3.LUT R13, R12, 0x3ff00000, RZ, 0xfc, !PT ;  /* 0x3ff000000c0d7812 */ /* 0x000fe200078efcff */
[----:B------:R-:W-:-:S06]  /*3360*/  IMAD.MOV.U32 R12, RZ, RZ, R14 ;  /* 0x000000ffff0c7224 */ /* 0x000fcc00078e000e */
[----:B------:R-:W-:-:S06]  /*3370*/  @!P0 DMUL R12, R14, 8.98846567431157953865e+307 ;  /* 0x7fe000000e0c8828 */ /* 0x000fcc0000000000 */
[----:B------:R-:W0:Y:S02]  /*3380*/  MUFU.RCP64H R23, R13 ;  /* 0x0000000d00177308 */ /* 0x000e240000001800 */
[----:B0-----:R-:W-:-:S08]  /*3390*/  DFMA R2, R22, -R12, 1 ;  /* 0x3ff000001602742b */ /* 0x001fd0000000080c */
[----:B------:R-:W-:-:S08]  /*33a0*/  DFMA R2, R2, R2, R2 ;  /* 0x000000020202722b */ /* 0x000fd00000000002 */
[----:B------:R-:W-:Y:S01]  /*33b0*/  DFMA R22, R22, R2, R22 ;  /* 0x000000021616722b */ /* 0x000fe20000000016 */
[----:B------:R-:W-:Y:S01]  /*33c0*/  LOP3.LUT R3, R15, 0x7ff00000, RZ, 0xc0, !PT ;  /* 0x7ff000000f037812 */ /* 0x000fe200078ec0ff */
[----:B------:R-:W-:-:S03]  /*33d0*/  IMAD.MOV.U32 R2, RZ, RZ, 0x1ca00000 ;  /* 0x1ca00000ff027424 */ /* 0x000fc600078e00ff */
[----:B------:R-:W-:-:S03]  /*33e0*/  ISETP.GE.U32.AND P1, PT, R0, R3, PT ;  /* 0x000000030000720c */ /* 0x000fc60003f26070 */
[----:B------:R-:W-:Y:S01]  /*33f0*/  DFMA R20, R22, -R12, 1 ;  /* 0x3ff000001614742b */ /* 0x000fe2000000080c */
[----:B------:R-:W-:Y:S02]  /*3400*/  SEL R19, R2, 0x63400000, !P1 ;  /* 0x6340000002137807 */ /* 0x000fe40004800000 */
[----:B------:R-:W-:Y:S02]  /*3410*/  FSETP.GEU.AND P1, PT, |R17|, 1.469367938527859385e-39, PT ;  /* 0x001000001100780b */ /* 0x000fe40003f2e200 */
[----:B------:R-:W-:-:S03]  /*3420*/  LOP3.LUT R19, R19, 0x800fffff, R17, 0xf8, !PT ;  /* 0x800fffff13137812 */ /* 0x000fc600078ef811 */
[----:B------:R-:W-:-:S08]  /*3430*/  DFMA R20, R22, R20, R22 ;  /* 0x000000141614722b */ /* 0x000fd00000000016 */
[----:B------:R-:W-:Y:S05]  /*3440*/  @P1 BRA `(.L_x_130) ;  /* 0x0000000000201947 */ /* 0x000fea0003800000 */
[----:B------:R-:W-:Y:S01]  /*3450*/  LOP3.LUT R23, R15, 0x7ff00000, RZ, 0xc0, !PT ;  /* 0x7ff000000f177812 */ /* 0x000fe200078ec0ff */
[----:B------:R-:W-:-:S03]  /*3460*/  IMAD.MOV.U32 R22, RZ, RZ, RZ ;  /* 0x000000ffff167224 */ /* 0x000fc600078e00ff */
[----:B------:R-:W-:-:S04]  /*3470*/  ISETP.GE.U32.AND P1, PT, R0, R23, PT ;  /* 0x000000170000720c */ /* 0x000fc80003f26070 */
[----:B------:R-:W-:-:S04]  /*3480*/  SEL R23, R2, 0x63400000, !P1 ;  /* 0x6340000002177807 */ /* 0x000fc80004800000 */
[----:B------:R-:W-:-:S04]  /*3490*/  LOP3.LUT R23, R23, 0x80000000, R17, 0xf8, !PT ;  /* 0x8000000017177812 */ /* 0x000fc800078ef811 */
[----:B------:R-:W-:-:S06]  /*34a0*/  LOP3.LUT R23, R23, 0x100000, RZ, 0xfc, !PT ;  /* 0x0010000017177812 */ /* 0x000fcc00078efcff */
[----:B------:R-:W-:-:S10]  /*34b0*/  DFMA R18, R18, 2, -R22 ;  /* 0x400000001212782b */ /* 0x000fd40000000816 */
[----:B------:R-:W-:-:S07]  /*34c0*/  LOP3.LUT R0, R19, 0x7ff00000, RZ, 0xc0, !PT ;  /* 0x7ff0000013007812 */ /* 0x000fce00078ec0ff */
.L_x_130:
[----:B------:R-:W-:-:S08]  /*34d0*/  DMUL R22, R20, R18 ;  /* 0x0000001214167228 */ /* 0x000fd00000000000 */
[----:B------:R-:W-:-:S08]  /*34e0*/  DFMA R24, R22, -R12, R18 ;  /* 0x8000000c1618722b */ /* 0x000fd00000000012 */
[----:B------:R-:W-:Y:S01]  /*34f0*/  DFMA R24, R20, R24, R22 ;  /* 0x000000181418722b */ /* 0x000fe20000000016 */
[----:B------:R-:W-:Y:S01]  /*3500*/  IMAD.MOV.U32 R21, RZ, RZ, R3 ;  /* 0x000000ffff157224 */ /* 0x000fe200078e0003 */
[----:B------:R-:W-:Y:S01]  /*3510*/  @!P0 LOP3.LUT R21, R13, 0x7ff00000, RZ, 0xc0, !PT ;  /* 0x7ff000000d158812 */ /* 0x000fe200078ec0ff */
[----:B------:R-:W-:-:S05]  /*3520*/  VIADD R3, R0, 0xffffffff ;  /* 0xffffffff00037836 */ /* 0x000fca0000000000 */
[----:B------:R-:W-:Y:S01]  /*3530*/  ISETP.GT.U32.AND P0, PT, R3, 0x7feffffe, PT ;  /* 0x7feffffe0300780c */ /* 0x000fe20003f04070 */
[----:B------:R-:W-:-:S05]  /*3540*/  VIADD R3, R21, 0xffffffff ;  /* 0xffffffff15037836 */ /* 0x000fca0000000000 */
[----:B------:R-:W-:-:S13]  /*3550*/  ISETP.GT.U32.OR P0, PT, R3, 0x7feffffe, P0 ;  /* 0x7feffffe0300780c */ /* 0x000fda0000704470 */
[----:B------:R-:W-:Y:S05]  /*3560*/  @P0 BRA `(.L_x_131) ;  /* 0x0000000000700947 */ /* 0x000fea0003800000 */
[----:B------:R-:W-:Y:S02]  /*3570*/  LOP3.LUT R16, R17, 0x7ff00000, RZ, 0xc0, !PT ;  /* 0x7ff0000011107812 */ /* 0x000fe400078ec0ff */
[----:B------:R-:W-:-:S04]  /*3580*/  LOP3.LUT R3, R15, 0x7ff00000, RZ, 0xc0, !PT ;  /* 0x7ff000000f037812 */ /* 0x000fc800078ec0ff */
[CC--:B------:R-:W-:Y:S02]  /*3590*/  VIADDMNMX R0, R16.reuse, -R3.reuse, 0xb9600000, !PT ;  /* 0xb960000010007446 */ /* 0x0c0fe40007800903 */
[----:B------:R-:W-:Y:S01]  /*35a0*/  ISETP.GE.U32.AND P0, PT, R16, R3, PT ;  /* 0x000000031000720c */ /* 0x000fe20003f06070 */
[----:B------:R-:W-:Y:S01]  /*35b0*/  IMAD.MOV.U32 R16, RZ, RZ, RZ ;  /* 0x000000ffff107224 */ /* 0x000fe200078e00ff */
[----:B------:R-:W-:Y:S02]  /*35c0*/  VIMNMX R0, PT, PT, R0, 0x46a00000, PT ;  /* 0x46a0000000007848 */ /* 0x000fe40003fe0100 */
[----:B------:R-:W-:-:S05]  /*35d0*/  SEL R3, R2, 0x63400000, !P0 ;  /* 0x6340000002037807 */ /* 0x000fca0004000000 */
[----:B------:R-:W-:-:S04]  /*35e0*/  IMAD.IADD R0, R0, 0x1, -R3 ;  /* 0x0000000100007824 */ /* 0x000fc800078e0a03 */
        /* <DEDUP_REMOVED lines=11> */
[----:B------:R-:W-:Y:S01]  /*36a0*/  DMUL.RP R16, R24, R16 ;  /* 0x0000001018107228 */ /* 0x000fe20000008000 */
[----:B------:R-:W-:-:S06]  /*36b0*/  IMAD.MOV.U32 R12, RZ, RZ, RZ ;  /* 0x000000ffff0c7224 */ /* 0x000fcc00078e00ff */
[----:B------:R-:W-:-:S03]  /*36c0*/  DFMA R12, R2, -R12, R24 ;  /* 0x8000000c020c722b */ /* 0x000fc60000000018 */
[----:B------:R-:W-:-:S03]  /*36d0*/  LOP3.LUT R15, R17, R15, RZ, 0x3c, !PT ;  /* 0x0000000f110f7212 */ /* 0x000fc600078e3cff */
[----:B------:R-:W-:-:S04]  /*36e0*/  IADD3 R12, PT, PT, -R0, -0x43300000, RZ ;  /* 0xbcd00000000c7810 */ /* 0x000fc80007ffe1ff */
[----:B------:R-:W-:-:S04]  /*36f0*/  FSETP.NEU.AND P0, PT, |R13|, R12, PT ;  /* 0x0000000c0d00720b */ /* 0x000fc80003f0d200 */
[----:B------:R-:W-:Y:S02]  /*3700*/  FSEL R2, R16, R2, !P0 ;  /* 0x0000000210027208 */ /* 0x000fe40004000000 */
[----:B------:R-:W-:Y:S01]  /*3710*/  FSEL R3, R15, R3, !P0 ;  /* 0x000000030f037208 */ /* 0x000fe20004000000 */
[----:B------:R-:W-:Y:S06]  /*3720*/  BRA `(.L_x_132) ;  /* 0x0000000000547947 */ /* 0x000fec0003800000 */
.L_x_131:
        /* <DEDUP_REMOVED lines=16> */
.L_x_134:
[----:B------:R-:W-:Y:S01]  /*3830*/  LOP3.LUT R3, R15, 0x80000, RZ, 0xfc, !PT ;  /* 0x000800000f037812 */ /* 0x000fe200078efcff */
[----:B------:R-:W-:Y:S01]  /*3840*/  IMAD.MOV.U32 R2, RZ, RZ, R14 ;  /* 0x000000ffff027224 */ /* 0x000fe200078e000e */
[----:B------:R-:W-:Y:S06]  /*3850*/  BRA `(.L_x_132) ;  /* 0x0000000000087947 */ /* 0x000fec0003800000 */
.L_x_133:
[----:B------:R-:W-:Y:S01]  /*3860*/  LOP3.LUT R3, R17, 0x80000, RZ, 0xfc, !PT ;  /* 0x0008000011037812 */ /* 0x000fe200078efcff */
[----:B------:R-:W-:-:S07]  /*3870*/  IMAD.MOV.U32 R2, RZ, RZ, R16 ;  /* 0x000000ffff027224 */ /* 0x000fce00078e0010 */
.L_x_132:
[----:B------:R-:W-:Y:S02]  /*3880*/  IMAD.MOV.U32 R0, RZ, RZ, R2 ;  /* 0x000000ffff007224 */ /* 0x000fe400078e0002 */
[----:B------:R-:W-:Y:S02]  /*3890*/  IMAD.MOV.U32 R13, RZ, RZ, R3 ;  /* 0x000000ffff0d7224 */ /* 0x000fe400078e0003 */
[----:B------:R-:W-:Y:S02]  /*38a0*/  IMAD.MOV.U32 R2, RZ, RZ, R27 ;  /* 0x000000ffff027224 */ /* 0x000fe400078e001b */
[----:B------:R-:W-:-:S04]  /*38b0*/  IMAD.MOV.U32 R3, RZ, RZ, 0x0 ;  /* 0x00000000ff037424 */ /* 0x000fc800078e00ff */
[----:B------:R-:W-:Y:S05]  /*38c0*/  RET.REL.NODEC R2 `(_Z32batch_update_hidden_weights_wmmaP6__halfS0_Pdiiid) ;  /* 0xffffffc402cc7950 */ /* 0x000fea0003c3ffff */
.L_x_135:
        /* <DEDUP_REMOVED lines=11> */
.L_x_251:


//--------------------- .text._Z32batch_update_output_weights_wmmaP6__halfS0_Pdiiid --------------------------
	.section	.text._Z32batch_update_output_weights_wmmaP6__halfS0_Pdiiid,"ax",@progbits
	.align	128
        .global         _Z32batch_update_output_weights_wmmaP6__halfS0_Pdiiid
        .type           _Z32batch_update_output_weights_wmmaP6__halfS0_Pdiiid,@function
        .size           _Z32batch_update_output_weights_wmmaP6__halfS0_Pdiiid,(.L_x_252 - _Z32batch_update_output_weights_wmmaP6__halfS0_Pdiiid)
        .other          _Z32batch_update_output_weights_wmmaP6__halfS0_Pdiiid,@"STO_CUDA_ENTRY STV_DEFAULT"
_Z32batch_update_output_weights_wmmaP6__halfS0_Pdiiid:
.text._Z32batch_update_output_weights_wmmaP6__halfS0_Pdiiid:
        /* <DEDUP_REMOVED lines=48> */
.L_x_148:
        /* <DEDUP_REMOVED lines=25> */
.L_x_138:
[----:B------:R-:W-:Y:S02]  /*0490*/  CS2R R10, SRZ ;  /* 0x00000000000a7805 */ /* 0x000fe4000001ff00 */
[----:B------:R-:W-:-:S07]  /*04a0*/  CS2R R8, SRZ ;  /* 0x0000000000087805 */ /* 0x000fce000001ff00 */
.L_x_139:
        /* <DEDUP_REMOVED lines=24> */
.L_x_140:
[----:B------:R-:W-:Y:S02]  /*0630*/  CS2R R26, SRZ ;  /* 0x00000000001a7805 */ /* 0x000fe4000001ff00 */
[----:B------:R-:W-:-:S07]  /*0640*/  CS2R R24, SRZ ;  /* 0x0000000000187805 */ /* 0x000fce000001ff00 */
.L_x_141:
        /* <DEDUP_REMOVED lines=34> */
.L_x_142:
        /* <DEDUP_REMOVED lines=23> */
.L_x_143:
        /* <DEDUP_REMOVED lines=30> */
.L_x_144:
        /* <DEDUP_REMOVED lines=23> */
.L_x_145:
        /* <DEDUP_REMOVED lines=28> */
.L_x_146:
        /* <DEDUP_REMOVED lines=24> */
.L_x_147:
        /* <DEDUP_REMOVED lines=17> */
.L_x_137:
        /* <DEDUP_REMOVED lines=16> */
.L_x_151:
        /* <DEDUP_REMOVED lines=27> */
.L_x_149:
        /* <DEDUP_REMOVED lines=24> */
.L_x_150:
        /* <DEDUP_REMOVED lines=8> */
.L_x_136:
        /* <DEDUP_REMOVED lines=37> */
.L_x_183:
        /* <DEDUP_REMOVED lines=23> */
[----:B------:R-:W-:Y:S05]  /*19f0*/  CALL.REL.NOINC `($__internal_4_$__cuda_sm20_div_rn_f64_full) ;  /* 0x0000001800407944 */ /* 0x000fea0003c00000 */
[----:B------:R-:W-:Y:S02]  /*1a00*/  IMAD.MOV.U32 R2, RZ, RZ, R0 ;  /* 0x000000ffff027224 */ /* 0x000fe400078e0000 */
[----:B------:R-:W-:-:S07]  /*1a10*/  IMAD.MOV.U32 R3, RZ, RZ, R13 ;  /* 0x000000ffff037224 */ /* 0x000fce00078e000d */
.L_x_153:
        /* <DEDUP_REMOVED lines=26> */
.L_x_155:
[----:B------:R-:W-:-:S07]  /*1bc0*/  DMUL R2, R2, -UR26 ;  /* 0x8000001a02027c28 */ /* 0x000fce0008000000 */
[----:B------:R1:W-:Y:S04]  /*1bd0*/  REDG.E.ADD.F64.RN.STRONG.GPU desc[UR16][R10.64+0x8], R2 ;  /* 0x000008020a0079a6 */ /* 0x0003e8000c12ff10 */
.L_x_154:
        /* <DEDUP_REMOVED lines=24> */
.L_x_157:
[----:B------:R-:W-:-:S07]  /*1d60*/  DMUL R2, R2, -UR26 ;  /* 0x8000001a02027c28 */ /* 0x000fce0008000000 */
[----:B------:R2:W-:Y:S04]  /*1d70*/  REDG.E.ADD.F64.RN.STRONG.GPU desc[UR16][R10.64+0x10], R2 ;  /* 0x000010020a0079a6 */ /* 0x0005e8000c12ff10 */
.L_x_156:
        /* <DEDUP_REMOVED lines=24> */
.L_x_159:
[----:B------:R-:W-:-:S07]  /*1f00*/  DMUL R2, R2, -UR26 ;  /* 0x8000001a02027c28 */ /* 0x000fce0008000000 */
[----:B------:R3:W-:Y:S04]  /*1f10*/  REDG.E.ADD.F64.RN.STRONG.GPU desc[UR16][R10.64+0x18], R2 ;  /* 0x000018020a0079a6 */ /* 0x0007e8000c12ff10 */
.L_x_158:
        /* <DEDUP_REMOVED lines=24> */
.L_x_161:
[----:B------:R-:W-:-:S07]  /*20a0*/  DMUL R2, R2, -UR26 ;  /* 0x8000001a02027c28 */ /* 0x000fce0008000000 */
[----:B------:R4:W-:Y:S04]  /*20b0*/  REDG.E.ADD.F64.RN.STRONG.GPU desc[UR16][R10.64+0x20], R2 ;  /* 0x000020020a0079a6 */ /* 0x0009e8000c12ff10 */
.L_x_160:
        /* <DEDUP_REMOVED lines=24> */
.L_x_163:
[----:B------:R-:W-:-:S07]  /*2240*/  DMUL R2, R2, -UR26 ;  /* 0x8000001a02027c28 */ /* 0x000fce0008000000 */
[----:B------:R0:W-:Y:S04]  /*2250*/  REDG.E.ADD.F64.RN.STRONG.GPU desc[UR16][R10.64+0x28], R2 ;  /* 0x000028020a0079a6 */ /* 0x0001e8000c12ff10 */
.L_x_162:
        /* <DEDUP_REMOVED lines=24> */
.L_x_165:
[----:B------:R-:W-:-:S07]  /*23e0*/  DMUL R2, R2, -UR26 ;  /* 0x8000001a02027c28 */ /* 0x000fce0008000000 */
[----:B------:R0:W-:Y:S04]  /*23f0*/  REDG.E.ADD.F64.RN.STRONG.GPU desc[UR16][R10.64+0x30], R2 ;  /* 0x000030020a0079a6 */ /* 0x0001e8000c12ff10 */
.L_x_164:
        /* <DEDUP_REMOVED lines=24> */
.L_x_167:
[----:B------:R-:W-:-:S07]  /*2580*/  DMUL R2, R2, -UR26 ;  /* 0x8000001a02027c28 */ /* 0x000fce0008000000 */
[----:B------:R0:W-:Y:S04]  /*2590*/  REDG.E.ADD.F64.RN.STRONG.GPU desc[UR16][R10.64+0x38], R2 ;  /* 0x000038020a0079a6 */ /* 0x0001e8000c12ff10 */
.L_x_166:
        /* <DEDUP_REMOVED lines=24> */
.L_x_169:
[----:B------:R-:W-:-:S07]  /*2720*/  DMUL R2, R2, -UR26 ;  /* 0x8000001a02027c28 */ /* 0x000fce0008000000 */
[----:B------:R0:W-:Y:S04]  /*2730*/  REDG.E.ADD.F64.RN.STRONG.GPU desc[UR16][R10.64+0x40], R2 ;  /* 0x000040020a0079a6 */ /* 0x0001e8000c12ff10 */
.L_x_168:
        /* <DEDUP_REMOVED lines=24> */
.L_x_171:
[----:B------:R-:W-:-:S07]  /*28c0*/  DMUL R2, R2, -UR26 ;  /* 0x8000001a02027c28 */ /* 0x000fce0008000000 */
[----:B------:R0:W-:Y:S04]  /*28d0*/  REDG.E.ADD.F64.RN.STRONG.GPU desc[UR16][R10.64+0x48], R2 ;  /* 0x000048020a0079a6 */ /* 0x0001e8000c12ff10 */
.L_x_170:
        /* <DEDUP_REMOVED lines=24> */
.L_x_173:
[----:B------:R-:W-:-:S07]  /*2a60*/  DMUL R2, R2, -UR26 ;  /* 0x8000001a02027c28 */ /* 0x000fce0008000000 */
[----:B------:R0:W-:Y:S04]  /*2a70*/  REDG.E.ADD.F64.RN.STRONG.GPU desc[UR16][R10.64+0x50], R2 ;  /* 0x000050020a0079a6 */ /* 0x0001e8000c12ff10 */
.L_x_172:
        /* <DEDUP_REMOVED lines=24> */
.L_x_175:
[----:B------:R-:W-:-:S07]  /*2c00*/  DMUL R2, R2, -UR26 ;  /* 0x8000001a02027c28 */ /* 0x000fce0008000000 */
[----:B------:R0:W-:Y:S04]  /*2c10*/  REDG.E.ADD.F64.RN.STRONG.GPU desc[UR16][R10.64+0x58], R2 ;  /* 0x000058020a0079a6 */ /* 0x0001e8000c12ff10 */
.L_x_174:
        /* <DEDUP_REMOVED lines=24> */
.L_x_177:
[----:B------:R-:W-:-:S07]  /*2da0*/  DMUL R2, R2, -UR26 ;  /* 0x8000001a02027c28 */ /* 0x000fce0008000000 */
[----:B------:R0:W-:Y:S04]  /*2db0*/  REDG.E.ADD.F64.RN.STRONG.GPU desc[UR16][R10.64+0x60], R2 ;  /* 0x000060020a0079a6 */ /* 0x0001e8000c12ff10 */
.L_x_176:
        /* <DEDUP_REMOVED lines=24> */
.L_x_179:
[----:B------:R-:W-:-:S07]  /*2f40*/  DMUL R2, R2, -UR26 ;  /* 0x8000001a02027c28 */ /* 0x000fce0008000000 */
[----:B------:R0:W-:Y:S04]  /*2f50*/  REDG.E.ADD.F64.RN.STRONG.GPU desc[UR16][R10.64+0x68], R2 ;  /* 0x000068020a0079a6 */ /* 0x0001e8000c12ff10 */
.L_x_178:
        /* <DEDUP_REMOVED lines=24> */
.L_x_181:
[----:B------:R-:W-:-:S07]  /*30e0*/  DMUL R2, R2, -UR26 ;  /* 0x8000001a02027c28 */ /* 0x000fce0008000000 */
[----:B------:R0:W-:Y:S04]  /*30f0*/  REDG.E.ADD.F64.RN.STRONG.GPU desc[UR16][R10.64+0x70], R2 ;  /* 0x000070020a0079a6 */ /* 0x0001e8000c12ff10 */
.L_x_180:
        /* <DEDUP_REMOVED lines=24> */
.L_x_182:
[----:B------:R-:W-:-:S07]  /*3280*/  DMUL R2, R2, -UR26 ;  /* 0x8000001a02027c28 */ /* 0x000fce0008000000 */
[----:B------:R0:W-:Y:S04]  /*3290*/  REDG.E.ADD.F64.RN.STRONG.GPU desc[UR16][R10.64+0x78], R2 ;  /* 0x000078020a0079a6 */ /* 0x0001e8000c12ff10 */
.L_x_152:
[----:B------:R-:W-:Y:S01]  /*32a0*/  VIADD R26, R26, 0x40 ;  /* 0x000000401a1a7836 */ /* 0x000fe20000000000 */
[----:B------:R-:W-:Y:S01]  /*32b0*/  UIADD3 UR6, UPT, UPT, UR6, 0x1, URZ ;  /* 0x0000000106067890 */ /* 0x000fe2000fffe0ff */
[----:B------:R-:W-:-:S03]  /*32c0*/  IMAD.IADD R5, R5, 0x1, R28 ;  /* 0x0000000105057824 */ /* 0x000fc600078e021c */
[----:B------:R-:W-:-:S13]  /*32d0*/  ISETP.NE.AND P0, PT, R26, 0x420, PT ;  /* 0x000004201a00780c */ /* 0x000fda0003f05270 */
[----:B------:R-:W-:Y:S05]  /*32e0*/  @P0 BRA `(.L_x_183) ;  /* 0xffffffe400640947 */ /* 0x000fea000383ffff */
[----:B0-----:R-:W-:Y:S05]  /*32f0*/  EXIT ;  /* 0x000000000000794d */ /* 0x001fea0003800000 */
        .weak           $__internal_4_$__cuda_sm20_div_rn_f64_full
        .type           $__internal_4_$__cuda_sm20_div_rn_f64_full,@function
        .size           $__internal_4_$__cuda_sm20_div_rn_f64_full,(.L_x_252 - $__internal_4_$__cuda_sm20_div_rn_f64_full)
$__internal_4_$__cuda_sm20_div_rn_f64_full:
        /* <DEDUP_REMOVED lines=29> */
.L_x_184:
        /* <DEDUP_REMOVED lines=38> */
.L_x_185:
        /* <DEDUP_REMOVED lines=16> */
.L_x_188:
[----:B------:R-:W-:Y:S01]  /*3830*/  LOP3.LUT R3, R15, 0x80000, RZ, 0xfc, !PT ;  /* 0x000800000f037812 */ /* 0x000fe200078efcff */
[----:B------:R-:W-:Y:S01]  /*3840*/  IMAD.MOV.U32 R2, RZ, RZ, R14 ;  /* 0x000000ffff027224 */ /* 0x000fe200078e000e */
[----:B------:R-:W-:Y:S06]  /*3850*/  BRA `(.L_x_186) ;  /* 0x0000000000087947 */ /* 0x000fec0003800000 */
.L_x_187:
[----:B------:R-:W-:Y:S01]  /*3860*/  LOP3.LUT R3, R17, 0x80000, RZ, 0xfc, !PT ;  /* 0x0008000011037812 */ /* 0x000fe200078efcff */
[----:B------:R-:W-:-:S07]  /*3870*/  IMAD.MOV.U32 R2, RZ, RZ, R16 ;  /* 0x000000ffff027224 */ /* 0x000fce00078e0010 */
.L_x_186:
[----:B------:R-:W-:Y:S02]  /*3880*/  IMAD.MOV.U32 R0, RZ, RZ, R2 ;  /* 0x000000ffff007224 */ /* 0x000fe400078e0002 */
[----:B------:R-:W-:Y:S02]  /*3890*/  IMAD.MOV.U32 R13, RZ, RZ, R3 ;  /* 0x000000ffff0d7224 */ /* 0x000fe400078e0003 */
[----:B------:R-:W-:Y:S02]  /*38a0*/  IMAD.MOV.U32 R2, RZ, RZ, R27 ;  /* 0x000000ffff027224 */ /* 0x000fe400078e001b */
[----:B------:R-:W-:-:S04]  /*38b0*/  IMAD.MOV.U32 R3, RZ, RZ, 0x0 ;  /* 0x00000000ff037424 */ /* 0x000fc800078e00ff */
[----:B------:R-:W-:Y:S05]  /*38c0*/  RET.REL.NODEC R2 `(_Z32batch_update_output_weights_wmmaP6__halfS0_Pdiiid) ;  /* 0xffffffc402cc7950 */ /* 0x000fea0003c3ffff */
.L_x_189:
        /* <DEDUP_REMOVED lines=11> */
.L_x_252:


//--------------------- .text._Z34batch_compute_hidden_gradient_wmmaP6__halfS0_PdS1_iii --------------------------
	.section	.text._Z34batch_compute_hidden_gradient_wmmaP6__halfS0_PdS1_iii,"ax",@progbits
	.align	128
        .global         _Z34batch_compute_hidden_gradient_wmmaP6__halfS0_PdS1_iii
        .type           _Z34batch_compute_hidden_gradient_wmmaP6__halfS0_PdS1_iii,@function
        .size           _Z34batch_compute_hidden_gradient_wmmaP6__halfS0_PdS1_iii,(.L_x_260 - _Z34batch_compute_hidden_gradient_wmmaP6__halfS0_PdS1_iii)
        .other          _Z34batch_compute_hidden_gradient_wmmaP6__halfS0_PdS1_iii,@"STO_CUDA_ENTRY STV_DEFAULT"
_Z34batch_compute_hidden_gradient_wmmaP6__halfS0_PdS1_iii:
.text._Z34batch_compute_hidden_gradient_wmmaP6__halfS0_PdS1_iii:
[----:B------:R-:W-:Y:S08]  /*0000*/  LDC R1, c[0x0][0x37c] ;  /* 0x0000df00ff017b82 */ /* 0x000ff00000000800 */
[----:B------:R-:W0:Y:S01]  /*0010*/  S2UR UR7, SR_CTAID.X ;  /* 0x00000000000779c3 */ /* 0x000e220000002500 */
[----:B------:R-:W1:Y:S07]  /*0020*/  LDCU.64 UR16, c[0x0][0x3a0] ;  /* 0x00007400ff1077ac */ /* 0x000e6e0008000a00 */
[----:B------:R-:W2:Y:S01]  /*0030*/  S2UR UR8, SR_CTAID.Y ;  /* 0x00000000000879c3 */ /* 0x000ea20000002600 */
[----:B0-----:R-:W-:-:S04]  /*0040*/  USHF.L.U32 UR7, UR7, 0x4, URZ ;  /* 0x0000000407077899 */ /* 0x001fc800080006ff */
[----:B-1----:R-:W-:Y:S02]  /*0050*/  UISETP.GE.AND UP0, UPT, UR7, UR17, UPT ;  /* 0x000000110700728c */ /* 0x002fe4000bf06270 */
[----:B--2---:R-:W-:-:S04]  /*0060*/  USHF.L.U32 UR6, UR8, 0x4, URZ ;  /* 0x0000000408067899 */ /* 0x004fc800080006ff */
[----:B------:R-:W-:-:S06]  /*0070*/  UISETP.GE.OR UP0, UPT, UR6, UR16, UP0 ;  /* 0x000000100600728c */ /* 0x000fcc0008706670 */
        /* <DEDUP_REMOVED lines=12> */
[----:B------:R-:W-:Y:S02]  /*0140*/  UIADD3 UR4, UPT, UPT, UR10, 0xf, URZ ;  /* 0x0000000f0a047890 */ /* 0x000fe4000fffe0ff */
[----:B------:R-:W-:Y:S02]  /*0150*/  UIMAD UR13, UR6, UR10, URZ ;  /* 0x0000000a060d72a4 */ /* 0x000fe4000f8e02ff */
[----:B------:R-:W-:Y:S02]  /*0160*/  USHF.R.U32.HI UR5, URZ, 0x4, UR4 ;  /* 0x00000004ff057899 */ /* 0x000fe40008011604 */
[----:B------:R-:W-:Y:S02]  /*0170*/  USHF.R.S32.HI UR26, URZ, 0x1f, UR7 ;  /* 0x0000001fff1a7899 */ /* 0x000fe40008011407 */
[----:B------:R-:W-:Y:S01]  /*0180*/  ULOP3.LUT UR9, UR5, 0x3, URZ, 0xc0, !UPT ;  /* 0x0000000305097892 */ /* 0x000fe2000f8ec0ff */
[----:B------:R-:W-:Y:S01]  /*0190*/  UMOV UR4, URZ ;  /* 0x000000ff00047c82 */ /* 0x000fe20008000000 */
[----:B------:R-:W-:Y:S10]  /*01a0*/  BRA.U !UP0, `(.L_x_191) ;  /* 0x0000000d08347547 */ /* 0x000ff4000b800000 */
[----:B------:R-:W0:Y:S01]  /*01b0*/  LDC R2, c[0x0][0x3a4] ;  /* 0x0000e900ff027b82 */ /* 0x000e220000000800 */
[----:B------:R-:W-:Y:S01]  /*01c0*/  ULOP3.LUT UR4, UR5, 0x7fffffc, URZ, 0xc0, !UPT ;  /* 0x07fffffc05047892 */ /* 0x000fe2000f8ec0ff */
[----:B------:R-:W-:Y:S01]  /*01d0*/  IMAD.U32 R3, RZ, RZ, UR13 ;  /* 0x0000000dff037e24 */ /* 0x000fe2000f8e00ff */
[----:B------:R-:W-:Y:S02]  /*01e0*/  CS2R R18, SRZ ;  /* 0x0000000000127805 */ /* 0x000fe4000001ff00 */
[----:B------:R-:W-:Y:S02]  /*01f0*/  CS2R R16, SRZ ;  /* 0x0000000000107805 */ /* 0x000fe4000001ff00 */
[----:B------:R-:W-:Y:S02]  /*0200*/  CS2R R10, SRZ ;  /* 0x00000000000a7805 */ /* 0x000fe4000001ff00 */
[----:B------:R-:W-:Y:S01]  /*0210*/  CS2R R8, SRZ ;  /* 0x0000000000087805 */ /* 0x000fe2000001ff00 */
[----:B------:R-:W-:Y:S01]  /*0220*/  UIMAD UR23, UR17, 0x30, URZ ;  /* 0x00000030111778a4 */ /* 0x000fe2000f8e02ff */
[----:B------:R-:W1:Y:S01]  /*0230*/  LDC R0, c[0x0][0x3a8] ;  /* 0x0000ea00ff007b82 */ /* 0x000e620000000800 */
[----:B------:R-:W-:-:S02]  /*0240*/  USHF.L.U32 UR24, UR17, 0x5, URZ ;  /* 0x0000000511187899 */ /* 0x000fc400080006ff */
[----:B------:R-:W-:Y:S01]  /*0250*/  USHF.L.U32 UR10, UR17, 0x4, URZ ;  /* 0x00000004110a7899 */ /* 0x000fe200080006ff */
[----:B------:R-:W2:Y:S01]  /*0260*/  LDCU UR17, c[0x0][0x3a4] ;  /* 0x00007480ff1177ac */ /* 0x000ea20008000800 */
[----:B------:R-:W3:Y:S01]  /*0270*/  LDCU.64 UR18, c[0x0][0x388] ;  /* 0x00007100ff1277ac */ /* 0x000ee20008000a00 */
[----:B------:R-:W4:Y:S01]  /*0280*/  LDCU.64 UR20, c[0x0][0x380] ;  /* 0x00007000ff1477ac */ /* 0x000f220008000a00 */
[----:B------:R-:W-:Y:S01]  /*0290*/  UIADD3 UR22, UPT, UPT, -UR4, URZ, URZ ;  /* 0x000000ff04167290 */ /* 0x000fe2000fffe1ff */
[----:B------:R-:W-:Y:S01]  /*02a0*/  UMOV UR25, 0x20 ;  /* 0x0000002000197882 */ /* 0x000fe20000000000 */
[----:B------:R-:W-:-:S10]  /*02b0*/  UMOV UR5, URZ ;  /* 0x000000ff00057c82 */ /* 0x000fd40008000000 */
.L_x_197:
[----:B------:R-:W-:-:S06]  /*02c0*/  UIADD3 UR16, UPT, UPT, UR25, -0x20, URZ ;  /* 0xffffffe019107890 */ /* 0x000fcc000fffe0ff */
[----:B-1----:R-:W-:-:S13]  /*02d0*/  ISETP.LE.AND P0, PT, R0, UR16, PT ;  /* 0x0000001000007c0c */ /* 0x002fda000bf03270 */
[----:B------:R-:W1:Y:S01]  /*02e0*/  @!P0 S2R R13, SR_LANEID ;  /* 0x00000000000d8919 */ /* 0x000e620000000000 */
[----:B------:R-:W2:Y:S01]  /*02f0*/  @!P0 LDC.64 R4, c[0x0][0x380] ;  /* 0x0000e000ff048b82 */ /* 0x000ea20000000a00 */
[----:B------:R-:W-:Y:S01]  /*0300*/  @!P0 SHF.R.U32.HI R12, RZ, 0x1, R0 ;  /* 0x00000001ff0c8819 */ /* 0x000fe20000011600 */
[----:B------:R-:W-:Y:S02]  /*0310*/  @!P0 IMAD.MOV.U32 R7, RZ, RZ, RZ ;  /* 0x000000ffff078224 */ /* 0x000fe400078e00ff */
[----:B--2---:R-:W-:Y:S01]  /*0320*/  @!P0 IMAD.WIDE.U32 R4, R3, 0x2, R4 ;  /* 0x0000000203048825 */ /* 0x004fe200078e0004 */
[----:B-1----:R-:W-:Y:S02]  /*0330*/  @!P0 LOP3.LUT R6, R13, 0x3, RZ, 0xc0, !PT ;  /* 0x000000030d068812 */ /* 0x002fe400078ec0ff */
[----:B------:R-:W-:-:S05]  /*0340*/  @!P0 SHF.R.U32.HI R13, RZ, 0x2, R13 ;  /* 0x00000002ff0d8819 */ /* 0x000fca000001160d */
[----:B------:R-:W-:-:S03]  /*0350*/  @!P0 IMAD.WIDE.U32 R6, R13, R12, R6 ;  /* 0x0000000c0d068225 */ /* 0x000fc600078e0006 */
[----:B------:R-:W-:-:S04]  /*0360*/  @!P0 LEA R4, P1, R6, R4, 0x2 ;  /* 0x0000000406048211 */ /* 0x000fc800078210ff */
[----:B------:R-:W-:-:S03]  /*0370*/  @!P0 LEA.HI.X R5, R6, R5, R7, 0x2, P1 ;  /* 0x0000000506058211 */ /* 0x000fc600008f1407 */
[----:B------:R-:W-:Y:S02]  /*0380*/  @!P0 IMAD.WIDE.U32 R6, R0, 0x10, R4 ;  /* 0x0000001000068825 */ /* 0x000fe400078e0004 */
[----:B------:R1:W5:Y:S04]  /*0390*/  @!P0 LDG.E R12, desc[UR14][R4.64] ;  /* 0x0000000e040c8981 */ /* 0x000368000c1e1900 */
[----:B------:R1:W5:Y:S04]  /*03a0*/  @!P0 LDG.E R14, desc[UR14][R4.64+0x10] ;  /* 0x0000100e040e8981 */ /* 0x000368000c1e1900 */
[----:B------:R1:W5:Y:S04]  /*03b0*/  @!P0 LDG.E R13, desc[UR14][R6.64] ;  /* 0x0000000e060d8981 */ /* 0x000368000c1e1900 */
[----:B------:R1:W5:Y:S01]  /*03c0*/  @!P0 LDG.E R15, desc[UR14][R6.64+0x10] ;  /* 0x0000100e060f8981 */ /* 0x000362000c1e1900 */
[----:B------:R-:W-:-:S02]  /*03d0*/  @P0 CS2R R12, SRZ ;  /* 0x00000000000c0805 */ /* 0x000fc4000001ff00 */
[----:B------:R-:W-:Y:S01]  /*03e0*/  @P0 CS2R R14, SRZ ;  /* 0x00000000000e0805 */ /* 0x000fe2000001ff00 */
[----:B01----:R-:W-:Y:S06]  /*03f0*/  @P0 BRA `(.L_x_192) ;  /* 0x0000000000580947 */ /* 0x003fec0003800000 */
[----:B------:R-:W1:Y:S01]  /*0400*/  S2R R5, SR_LANEID ;  /* 0x0000000000057919 */ /* 0x000e620000000000 */
[----:B------:R-:W-:Y:S01]  /*0410*/  UIADD3 UR11, UP0, UPT, UR7, UR5, URZ ;  /* 0x00000005070b7290 */ /* 0x000fe2000ff1e0ff */
[----:B0-----:R-:W-:-:S03]  /*0420*/  SHF.R.U32.HI R7, RZ, 0x1, R2 ;  /* 0x00000001ff077819 */ /* 0x001fc60000011602 */
[----:B------:R-:W-:Y:S02]  /*0430*/  ULEA.HI.X.SX32 UR12, UR5, UR26, 0x1, UP0 ;  /* 0x0000001a050c7291 */ /* 0x000fe400080f0eff */
[----:B---3--:R-:W-:-:S04]  /*0440*/  ULEA UR27, UP0, UR11, UR18, 0x1 ;  /* 0x000000120b1b7291 */ /* 0x008fc8000f8008ff */
[----:B------:R-:W-:Y:S01]  /*0450*/  ULEA.HI.X UR11, UR11, UR19, UR12, 0x1, UP0 ;  /* 0x000000130b0b7291 */ /* 0x000fe200080f0c0c */
[----:B-1----:R-:W-:Y:S02]  /*0460*/  LOP3.LUT R4, R5, 0x3, RZ, 0xc0, !PT ;  /* 0x0000000305047812 */ /* 0x002fe400078ec0ff */
        /* <DEDUP_REMOVED lines=9> */
[----:B------:R-:W4:Y:S04]  /*0500*/  LDG.E R21, desc[UR14][R4.64+0x10] ;  /* 0x0000100e04157981 */ /* 0x000f28000c1e1900 */
[----:B--2---:R-:W1:Y:S04]  /*0510*/  MOVM.16.MT88 R22, R22 ;  /* 0x000000001616723a */ /* 0x004e680000000000 */
[----:B---3--:R-:W2:Y:S04]  /*0520*/  MOVM.16.MT88 R20, R20 ;  /* 0x000000001414723a */ /* 0x008ea80000000000 */
[----:B----4-:R-:W0:Y:S04]  /*0530*/  MOVM.16.MT88 R23, R23 ;  /* 0x000000001717723a */ /* 0x010e280000000000 */
[----:B------:R-:W3:Y:S01]  /*0540*/  MOVM.16.MT88 R21, R21 ;  /* 0x000000001515723a */ /* 0x000ee20000000000 */
[----:B------:R-:W-:Y:S05]  /*0550*/  BRA `(.L_x_193) ;  /* 0x0000000000087947 */ /* 0x000fea0003800000 */
.L_x_192:
[----:B------:R-:W-:Y:S02]  /*0560*/  CS2R R20, SRZ ;  /* 0x0000000000147805 */ /* 0x000fe4000001ff00 */
[----:B------:R-:W-:-:S07]  /*0570*/  CS2R R22, SRZ ;  /* 0x0000000000167805 */ /* 0x000fce000001ff00 */
.L_x_193:
[----:B------:R-:W-:-:S06]  /*0580*/  UIADD3 UR11, UPT, UPT, UR25, -0x10, URZ ;  /* 0xfffffff0190b7890 */ /* 0x000fcc000fffe0ff */
[----:B------:R-:W-:Y:S01]  /*0590*/  ISETP.LE.AND P1, PT, R0, UR11, PT ;  /* 0x0000000b00007c0c */ /* 0x000fe2000bf23270 */
[----:B------:R-:W-:-:S04]  /*05a0*/  UIADD3 UR11, UP0, UPT, UR13, UR16, URZ ;  /* 0x000000100d0b7290 */ /* 0x000fc8000ff1e0ff */
[----:B------:R-:W-:Y:S02]  /*05b0*/  UIADD3.X UR12, UPT, UPT, URZ, URZ, URZ, UP0, !UPT ;  /* 0x000000ffff0c7290 */ /* 0x000fe400087fe4ff */
[----:B----4-:R-:W-:-:S04]  /*05c0*/  ULEA UR28, UP0, UR11, UR20, 0x1 ;  /* 0x000000140b1c7291 */ /* 0x010fc8000f8008ff */
[----:B------:R-:W-:Y:S02]  /*05d0*/  ULEA.HI.X UR16, UR11, UR21, UR12, 0x1, UP0 ;  /* 0x000000150b107291 */ /* 0x000fe400080f0c0c */
[----:B------:R-:W4:Y:S01]  /*05e0*/  @!P1 S2R R5, SR_LANEID ;  /* 0x0000000000059919 */ /* 0x000f220000000000 */
[----:B------:R-:W-:Y:S02]  /*05f0*/  @!P1 SHF.R.U32.HI R6, RZ, 0x1, R0 ;  /* 0x00000001ff069819 */ /* 0x000fe40000011600 */
[----:B----4-:R-:W-:Y:S02]  /*0600*/  @!P1 LOP3.LUT R4, R5, 0x3, RZ, 0xc0, !PT ;  /* 0x0000000305049812 */ /* 0x010fe400078ec0ff */
[----:B------:R-:W-:Y:S01]  /*0610*/  @!P1 SHF.R.U32.HI R7, RZ, 0x2, R5 ;  /* 0x00000002ff079819 */ /* 0x000fe20000011605 */
[----:B------:R-:W-:-:S04]  /*0620*/  @!P1 IMAD.MOV.U32 R5, RZ, RZ, RZ ;  /* 0x000000ffff059224 */ /* 0x000fc800078e00ff */
[----:B------:R-:W-:Y:S01]  /*0630*/  @!P1 IMAD.WIDE.U32 R4, R7, R6, R4 ;  /* 0x0000000607049225 */ /* 0x000fe200078e0004 */
[----:B------:R-:W-:Y:S02]  /*0640*/  @P1 CS2R R6, SRZ ;  /* 0x0000000000061805 */ /* 0x000fe4000001ff00 */
[----:B------:R-:W-:-:S04]  /*0650*/  @!P1 LEA R26, P0, R4, UR28, 0x2 ;  /* 0x0000001c041a9c11 */ /* 0x000fc8000f8010ff */
[----:B------:R-:W-:Y:S01]  /*0660*/  @!P1 LEA.HI.X R27, R4, UR16, R5, 0x2, P0 ;  /* 0x00000010041b9c11 */ /* 0x000fe200080f1405 */
[----:B------:R-:W-:Y:S01]  /*0670*/  @P1 IMAD.MOV.U32 R4, RZ, RZ, RZ ;  /* 0x000000ffff041224 */ /* 0x000fe200078e00ff */
[C---:B------:R-:W-:Y:S01]  /*0680*/  ISETP.LE.AND P0, PT, R0.reuse, UR25, PT ;  /* 0x0000001900007c0c */ /* 0x040fe2000bf03270 */
[----:B01---5:R-:W-:Y:S01]  /*0690*/  HMMA.16816.F32 R8, R12, R22, R8 ;  /* 0x000000160c08723c */ /* 0x023fe20000001808 */
[----:B------:R-:W-:Y:S01]  /*06a0*/  @P1 IMAD.MOV.U32 R5, RZ, RZ, RZ ;  /* 0x000000ffff051224 */ /* 0x000fe200078e00ff */
[----:B------:R-:W5:Y:S01]  /*06b0*/  @!P1 LDG.E R6, desc[UR14][R26.64+0x30] ;  /* 0x0000300e1a069981 */ /* 0x000f62000c1e1900 */
[----:B------:R-:W-:-:S03]  /*06c0*/  @!P1 IMAD.WIDE.U32 R28, R0, 0x10, R26 ;  /* 0x00000010001c9825 */ /* 0x000fc600078e001a */
[----:B------:R0:W5:Y:S02]  /*06d0*/  @!P1 LDG.E R4, desc[UR14][R26.64+0x20] ;  /* 0x0000200e1a049981 */ /* 0x000164000c1e1900 */
[----:B--23--:R-:W-:Y:S02]  /*06e0*/  HMMA.16816.F32 R16, R12, R20, R16 ;  /* 0x000000140c10723c */ /* 0x00cfe40000001810 */
[----:B------:R1:W5:Y:S02]  /*06f0*/  @!P1 LDG.E R5, desc[UR14][R28.64+0x20] ;  /* 0x0000200e1c059981 */ /* 0x000364000c1e1900 */
[----:B------:R-:W2:Y:S01]  /*0700*/  @!P0 S2R R24, SR_LANEID ;  /* 0x0000000000188919 */ /* 0x000ea20000000000 */
[----:B------:R-:W-:Y:S01]  /*0710*/  @!P0 IMAD.MOV.U32 R23, RZ, RZ, RZ ;  /* 0x000000ffff178224 */ /* 0x000fe200078e00ff */
[----:B0-----:R-:W-:Y:S01]  /*0720*/  @!P0 SHF.R.U32.HI R26, RZ, 0x1, R0 ;  /* 0x00000001ff1a8819 */ /* 0x001fe20000011600 */
[----:B------:R1:W5:Y:S01]  /*0730*/  @!P1 LDG.E R7, desc[UR14][R28.64+0x30] ;  /* 0x0000300e1c079981 */ /* 0x000362000c1e1900 */
[----:B------:R-:W-:-:S02]  /*0740*/  @P1 CS2R R20, SRZ ;  /* 0x0000000000141805 */ /* 0x000fc4000001ff00 */
[----:B--2---:R-:W-:Y:S02]  /*0750*/  @!P0 LOP3.LUT R22, R24, 0x3, RZ, 0xc0, !PT ;  /* 0x0000000318168812 */ /* 0x004fe400078ec0ff */
[----:B------:R-:W-:-:S05]  /*0760*/  @!P0 SHF.R.U32.HI R25, RZ, 0x2, R24 ;  /* 0x00000002ff198819 */ /* 0x000fca0000011618 */
[----:B------:R-:W-:-:S03]  /*0770*/  @!P0 IMAD.WIDE.U32 R24, R25, R26, R22 ;  /* 0x0000001a19188225 */ /* 0x000fc600078e0016 */
[----:B------:R-:W-:-:S04]  /*0780*/  @!P0 LEA R22, P2, R24, UR28, 0x2 ;  /* 0x0000001c18168c11 */ /* 0x000fc8000f8410ff */
[----:B------:R-:W-:Y:S02]  /*0790*/  @!P0 LEA.HI.X R23, R24, UR16, R25, 0x2, P2 ;  /* 0x0000001018178c11 */ /* 0x000fe400090f1419 */
[----:B------:R-:W-:Y:S01]  /*07a0*/  @P1 CS2R R24, SRZ ;  /* 0x0000000000181805 */ /* 0x000fe2000001ff00 */
[----:B-1----:R-:W-:Y:S06]  /*07b0*/  @P1 BRA `(.L_x_194) ;  /* 0x0000000000541947 */ /* 0x002fec0003800000 */
[----:B------:R-:W0:Y:S01]  /*07c0*/  S2R R13, SR_LANEID ;  /* 0x00000000000d7919 */ /* 0x000e220000000000 */
[----:B------:R-:W-:Y:S01]  /*07d0*/  UIADD3 UR11, UP0, UPT, UR7, UR10, URZ ;  /* 0x0000000a070b7290 */ /* 0x000fe2000ff1e0ff */
[----:B------:R-:W-:-:S03]  /*07e0*/  SHF.R.U32.HI R14, RZ, 0x1, R2 ;  /* 0x00000001ff0e7819 */ /* 0x000fc60000011602 */
[----:B------:R-:W-:Y:S02]  /*07f0*/  ULEA.HI.X.SX32 UR12, UR10, UR26, 0x1, UP0 ;  /* 0x0000001a0a0c7291 */ /* 0x000fe400080f0eff */
        /* <DEDUP_REMOVED lines=13> */
[----:B--2---:R-:W0:Y:S04]  /*08d0*/  MOVM.16.MT88 R24, R24 ;  /* 0x000000001818723a */ /* 0x004e280000000000 */
[----:B---3--:R-:W1:Y:S04]  /*08e0*/  MOVM.16.MT88 R20, R20 ;  /* 0x000000001414723a */ /* 0x008e680000000000 */
[----:B----4-:R-:W2:Y:S04]  /*08f0*/  MOVM.16.MT88 R25, R25 ;  /* 0x000000001919723a */ /* 0x010ea80000000000 */
[----:B------:R-:W3:Y:S02]  /*0900*/  MOVM.16.MT88 R21, R21 ;  /* 0x000000001515723a */ /* 0x000ee40000000000 */
.L_x_194:
[----:B------:R-:W-:Y:S01]  /*0910*/  UIADD3 UR11, UPT, UPT, UR25, 0x10, URZ ;  /* 0x00000010190b7890 */ /* 0x000fe2000fffe0ff */
[----:B------:R-:W-:Y:S02]  /*0920*/  @P0 CS2R R12, SRZ ;  /* 0x00000000000c0805 */ /* 0x000fe4000001ff00 */
[----:B------:R-:W-:-:S03]  /*0930*/  @P0 CS2R R14, SRZ ;  /* 0x00000000000e0805 */ /* 0x000fc6000001ff00 */
[C---:B------:R-:W-:Y:S01]  /*0940*/  ISETP.LE.AND P1, PT, R0.reuse, UR11, PT ;  /* 0x0000000b00007c0c */ /* 0x040fe2000bf23270 */
[----:B------:R-:W5:Y:S01]  /*0950*/  @!P0 LDG.E R12, desc[UR14][R22.64+0x40] ;  /* 0x0000400e160c8981 */ /* 0x000f62000c1e1900 */
[----:B------:R-:W-:Y:S01]  /*0960*/  @!P0 IMAD.WIDE.U32 R28, R0, 0x10, R22 ;  /* 0x00000010001c8825 */ /* 0x000fe200078e0016 */
[C---:B0-2--5:R-:W-:Y:S02]  /*0970*/  HMMA.16816.F32 R8, R4.reuse, R24, R8 ;  /* 0x000000180408723c */ /* 0x065fe40000001808 */
[----:B------:R0:W5:Y:S04]  /*0980*/  @!P0 LDG.E R14, desc[UR14][R22.64+0x50] ;  /* 0x0000500e160e8981 */ /* 0x000168000c1e1900 */
[----:B------:R2:W5:Y:S04]  /*0990*/  @!P0 LDG.E R13, desc[UR14][R28.64+0x40] ;  /* 0x0000400e1c0d8981 */ /* 0x000568000c1e1900 */
[----:B------:R-:W4:Y:S01]  /*09a0*/  @!P1 S2R R26, SR_LANEID ;  /* 0x00000000001a9919 */ /* 0x000f220000000000 */
[----:B------:R-:W-:Y:S01]  /*09b0*/  @!P1 SHF.R.U32.HI R27, RZ, 0x1, R0 ;  /* 0x00000001ff1b9819 */ /* 0x000fe20000011600 */
[----:B------:R-:W-:Y:S01]  /*09c0*/  @!P1 IMAD.MOV.U32 R25, RZ, RZ, RZ ;  /* 0x000000ffff199224 */ /* 0x000fe200078e00ff */
[----:B-1-3--:R-:W-:Y:S01]  /*09d0*/  HMMA.16816.F32 R4, R4, R20, R16 ;  /* 0x000000140404723c */ /* 0x00afe20000001810 */
[----:B------:R2:W5:Y:S01]  /*09e0*/  @!P0 LDG.E R15, desc[UR14][R28.64+0x50] ;  /* 0x0000500e1c0f8981 */ /* 0x000562000c1e1900 */
[----:B------:R-:W-:-:S02]  /*09f0*/  @P0 CS2R R20, SRZ ;  /* 0x0000000000140805 */ /* 0x000fc4000001ff00 */
[----:B----4-:R-:W-:Y:S02]  /*0a00*/  @!P1 LOP3.LUT R24, R26, 0x3, RZ, 0xc0, !PT ;  /* 0x000000031a189812 */ /* 0x010fe400078ec0ff */
[----:B0-----:R-:W-:-:S05]  /*0a10*/  @!P1 SHF.R.U32.HI R23, RZ, 0x2, R26 ;  /* 0x00000002ff179819 */ /* 0x001fca000001161a */
[----:B------:R-:W-:-:S03]  /*0a20*/  @!P1 IMAD.WIDE.U32 R24, R23, R27, R24 ;  /* 0x0000001b17189225 */ /* 0x000fc600078e0018 */
[----:B------:R-:W-:-:S04]  /*0a30*/  @!P1 LEA R22, P2, R24, UR28, 0x2 ;  /* 0x0000001c18169c11 */ /* 0x000fc8000f8410ff */
[----:B------:R-:W-:Y:S02]  /*0a40*/  @!P1 LEA.HI.X R23, R24, UR16, R25, 0x2, P2 ;  /* 0x0000001018179c11 */ /* 0x000fe400090f1419 */
[----:B------:R-:W-:Y:S01]  /*0a50*/  @P0 CS2R R24, SRZ ;  /* 0x0000000000180805 */ /* 0x000fe2000001ff00 */
[----:B--2---:R-:W-:Y:S06]  /*0a60*/  @P0 BRA `(.L_x_195) ;  /* 0x0000000000540947 */ /* 0x004fec0003800000 */
        /* <DEDUP_REMOVED lines=21> */
.L_x_195:
[----:B------:R-:W-:Y:S02]  /*0bc0*/  @P1 CS2R R16, SRZ ;  /* 0x0000000000101805 */ /* 0x000fe4000001ff00 */
[----:B------:R-:W-:Y:S01]  /*0bd0*/  @P1 CS2R R18, SRZ ;  /* 0x0000000000121805 */ /* 0x000fe2000001ff00 */
[----:B------:R-:W-:Y:S01]  /*0be0*/  @!P1 IMAD.WIDE.U32 R26, R0, 0x10, R22 ;  /* 0x00000010001a9825 */ /* 0x000fe200078e0016 */
[----:B0-2--5:R-:W-:Y:S02]  /*0bf0*/  HMMA.16816.F32 R8, R12, R24, R8 ;  /* 0x000000180c08723c */ /* 0x025fe40000001808 */
[----:B------:R0:W5:Y:S01]  /*0c00*/  @!P1 LDG.E R16, desc[UR14][R22.64+0x60] ;  /* 0x0000600e16109981 */ /* 0x000162000c1e1900 */
[----:B------:R-:W-:-:S03]  /*0c10*/  @P1 CS2R R24, SRZ ;  /* 0x0000000000181805 */ /* 0x000fc6000001ff00 */
[----:B------:R0:W5:Y:S02]  /*0c20*/  @!P1 LDG.E R18, desc[UR14][R22.64+0x70] ;  /* 0x0000700e16129981 */ /* 0x000164000c1e1900 */
[----:B-1-3--:R-:W-:Y:S02]  /*0c30*/  HMMA.16816.F32 R4, R12, R20, R4 ;  /* 0x000000140c04723c */ /* 0x00afe40000001804 */
[----:B------:R0:W5:Y:S01]  /*0c40*/  @!P1 LDG.E R17, desc[UR14][R26.64+0x60] ;  /* 0x0000600e1a119981 */ /* 0x000162000c1e1900 */
[----:B------:R-:W-:-:S03]  /*0c50*/  @P1 CS2R R12, SRZ ;  /* 0x00000000000c1805 */ /* 0x000fc6000001ff00 */
[----:B------:R0:W5:Y:S01]  /*0c60*/  @!P1 LDG.E R19, desc[UR14][R26.64+0x70] ;  /* 0x0000700e1a139981 */ /* 0x000162000c1e1900 */
[----:B------:R-:W-:-:S13]  /*0c70*/  @P1 BRA `(.L_x_196) ;  /* 0x0000000000541947 */ /* 0x000fda0003800000 */
[----:B------:R-:W1:Y:S01]  /*0c80*/  S2R R13, SR_LANEID ;  /* 0x00000000000d7919 */ /* 0x000e620000000000 */
[----:B------:R-:W-:Y:S01]  /*0c90*/  UIADD3 UR11, UP0, UPT, UR7, UR23, URZ ;  /* 0x00000017070b7290 */ /* 0x000fe2000ff1e0ff */
[----:B------:R-:W-:-:S03]  /*0ca0*/  SHF.R.U32.HI R14, RZ, 0x1, R2 ;  /* 0x00000001ff0e7819 */ /* 0x000fc60000011602 */
[----:B------:R-:W-:Y:S02]  /*0cb0*/  ULEA.HI.X.SX32 UR12, UR23, UR26, 0x1, UP0 ;  /* 0x0000001a170c7291 */ /* 0x000fe400080f0eff */
[----:B------:R-:W-:-:S04]  /*0cc0*/  ULEA UR16, UP0, UR11, UR18, 0x1 ;  /* 0x000000120b107291 */ /* 0x000fc8000f8008ff */
        /* <DEDUP_REMOVED lines=14> */
[----:B----4-:R-:W3:Y:S04]  /*0db0*/  MOVM.16.MT88 R25, R25 ;  /* 0x000000001919723a */ /* 0x010ee80000000000 */
[----:B------:R-:W4:Y:S02]  /*0dc0*/  MOVM.16.MT88 R13, R13 ;  /* 0x000000000d0d723a */ /* 0x000f240000000000 */
.L_x_196:
[C---:B-1-3-5:R-:W-:Y:S01]  /*0dd0*/  HMMA.16816.F32 R8, R16.reuse, R24, R8 ;  /* 0x000000181008723c */ /* 0x06afe20000001808 */
[----:B------:R-:W-:Y:S01]  /*0de0*/  UIADD3 UR22, UPT, UPT, UR22, 0x4, URZ ;  /* 0x0000000416167890 */ /* 0x000fe2000fffe0ff */
[----:B------:R-:W-:Y:S01]  /*0df0*/  VIADD R3, R3, 0x40 ;  /* 0x0000004003037836 */ /* 0x000fe20000000000 */
[----:B------:R-:W-:Y:S02]  /*0e00*/  UIADD3 UR25, UPT, UPT, UR25, 0x40, URZ ;  /* 0x0000004019197890 */ /* 0x000fe4000fffe0ff */
[----:B------:R-:W-:Y:S02]  /*0e10*/  UISETP.NE.AND UP0, UPT, UR22, URZ, UPT ;  /* 0x000000ff1600728c */ /* 0x000fe4000bf05270 */
[----:B------:R-:W-:Y:S01]  /*0e20*/  ULEA UR23, UR17, UR23, 0x6 ;  /* 0x0000001711177291 */ /* 0x000fe2000f8e30ff */
[----:B--2-4-:R-:W-:Y:S01]  /*0e30*/  HMMA.16816.F32 R16, R16, R12, R4 ;  /* 0x0000000c1010723c */ /* 0x014fe20000001804 */
[----:B------:R-:W-:Y:S02]  /*0e40*/  ULEA UR24, UR17, UR24, 0x6 ;  /* 0x0000001811187291 */ /* 0x000fe4000f8e30ff */
[----:B------:R-:W-:-:S02]  /*0e50*/  ULEA UR10, UR17, UR10, 0x6 ;  /* 0x0000000a110a7291 */ /* 0x000fc4000f8e30ff */
[----:B------:R-:W-:Y:S01]  /*0e60*/  ULEA UR5, UR17, UR5, 0x6 ;  /* 0x0000000511057291 */ /* 0x000fe2000f8e30ff */
[----:B------:R-:W-:-:S14]  /*0e70*/  BRA.U UP0, `(.L_x_197) ;  /* 0xfffffff500107547 */ /* 0x000fdc000b83ffff */
.L_x_191:
[----:B------:R-:W-:-:S09]  /*0e80*/  UISETP.NE.AND UP0, UPT, UR9, URZ, UPT ;  /* 0x000000ff0900728c */ /* 0x000fd2000bf05270 */
[----:B------:R-:W-:Y:S05]  /*0e90*/  BRA.U !UP0, `(.L_x_190) ;  /* 0x0000000108f87547 */ /* 0x000fea000b800000 */
[----:B------:R-:W1:Y:S01]  /*0ea0*/  LDC R0, c[0x0][0x3a4] ;  /* 0x0000e900ff007b82 */ /* 0x000e620000000800 */
[----:B------:R-:W-:Y:S02]  /*0eb0*/  USHF.L.U32 UR12, UR4, 0x4, URZ ;  /* 0x00000004040c7899 */ /* 0x000fe400080006ff */
[----:B------:R-:W-:Y:S02]  /*0ec0*/  UIMAD UR4, UR4, UR17, URZ ;  /* 0x00000011040472a4 */ /* 0x000fe4000f8e02ff */
[----:B------:R-:W-:Y:S01]  /*0ed0*/  UIADD3 UR5, UPT, UPT, UR13, UR12, URZ ;  /* 0x0000000c0d057290 */ /* 0x000fe2000fffe0ff */
[----:B------:R-:W2:Y:S02]  /*0ee0*/  LDCU UR11, c[0x0][0x3a4] ;  /* 0x00007480ff0b77ac */ /* 0x000ea40008000800 */
[----:B------:R-:W3:Y:S03]  /*0ef0*/  LDC R2, c[0x0][0x3a8] ;  /* 0x0000ea00ff027b82 */ /* 0x000ee60000000800 */
[----:B------:R-:W-:Y:S01]  /*0f00*/  IMAD.U32 R3, RZ, RZ, UR5 ;  /* 0x00000005ff037e24 */ /* 0x000fe2000f8e00ff */
[----:B------:R-:W4:Y:S01]  /*0f10*/  LDCU.64 UR18, c[0x0][0x388] ;  /* 0x00007100ff1277ac */ /* 0x000f220008000a00 */
[----:B------:R-:W-:-:S02]  /*0f20*/  UIADD3 UR9, UPT, UPT, -UR9, URZ, URZ ;  /* 0x000000ff09097290 */ /* 0x000fc4000fffe1ff */
[----:B------:R-:W-:-:S12]  /*0f30*/  USHF.L.U32 UR4, UR4, 0x4, URZ ;  /* 0x0000000404047899 */ /* 0x000fd800080006ff */
.L_x_199:
[----:B---3--:R-:W-:-:S13]  /*0f40*/  ISETP.LE.AND P0, PT, R2, UR12, PT ;  /* 0x0000000c02007c0c */ /* 0x008fda000bf03270 */
[----:B------:R-:W3:Y:S01]  /*0f50*/  @!P0 S2R R7, SR_LANEID ;  /* 0x0000000000078919 */ /* 0x000ee20000000000 */
[----:B------:R-:W0:Y:S01]  /*0f60*/  @!P0 LDC.64 R4, c[0x0][0x380] ;  /* 0x0000e000ff048b82 */ /* 0x000e220000000a00 */
[----:B------:R-:W-:Y:S02]  /*0f70*/  @!P0 SHF.R.U32.HI R12, RZ, 0x1, R2 ;  /* 0x00000001ff0c8819 */ /* 0x000fe40000011602 */
[----:B------:R-:W-:Y:S01]  /*0f80*/  @P0 CS2R R20, SRZ ;  /* 0x0000000000140805 */ /* 0x000fe2000001ff00 */
[----:B0-----:R-:W-:Y:S01]  /*0f90*/  @!P0 IMAD.WIDE.U32 R4, R3, 0x2, R4 ;  /* 0x0000000203048825 */ /* 0x001fe200078e0004 */
[----:B---3--:R-:W-:Y:S02]  /*0fa0*/  @!P0 LOP3.LUT R6, R7, 0x3, RZ, 0xc0, !PT ;  /* 0x0000000307068812 */ /* 0x008fe400078ec0ff */
[----:B------:R-:W-:Y:S01]  /*0fb0*/  @!P0 SHF.R.U32.HI R13, RZ, 0x2, R7 ;  /* 0x00000002ff0d8819 */ /* 0x000fe20000011607 */
[----:B------:R-:W-:-:S04]  /*0fc0*/  @!P0 IMAD.MOV.U32 R7, RZ, RZ, RZ ;  /* 0x000000ffff078224 */ /* 0x000fc800078e00ff */
[----:B------:R-:W-:-:S03]  /*0fd0*/  @!P0 IMAD.WIDE.U32 R6, R13, R12, R6 ;  /* 0x0000000c0d068225 */ /* 0x000fc600078e0006 */
[----:B------:R-:W-:-:S04]  /*0fe0*/  @!P0 LEA R12, P1, R6, R4, 0x2 ;  /* 0x00000004060c8211 */ /* 0x000fc800078210ff */
[----:B------:R-:W-:Y:S02]  /*0ff0*/  @!P0 LEA.HI.X R13, R6, R5, R7, 0x2, P1 ;  /* 0x00000005060d8211 */ /* 0x000fe400008f1407 */
[----:B------:R-:W-:Y:S01]  /*1000*/  @P0 CS2R R4, SRZ ;  /* 0x0000000000040805 */ /* 0x000fe2000001ff00 */
[----:B------:R-:W-:Y:S02]  /*1010*/  @P0 IMAD.MOV.U32 R6, RZ, RZ, RZ ;  /* 0x000000ffff060224 */ /* 0x000fe400078e00ff */
[----:B------:R-:W-:Y:S02]  /*1020*/  @P0 IMAD.MOV.U32 R7, RZ, RZ, RZ ;  /* 0x000000ffff070224 */ /* 0x000fe400078e00ff */
[----:B------:R-:W-:Y:S01]  /*1030*/  @!P0 IMAD.WIDE.U32 R14, R2, 0x10, R12 ;  /* 0x00000010020e8825 */ /* 0x000fe200078e000c */
[----:B------:R0:W5:Y:S01]  /*1040*/  @!P0 LDG.E R4, desc[UR14][R12.64] ;  /* 0x0000000e0c048981 */ /* 0x000162000c1e1900 */
[----:B------:R-:W-:-:S03]  /*1050*/  @P0 CS2R R22, SRZ ;  /* 0x0000000000160805 */ /* 0x000fc6000001ff00 */
[----:B------:R0:W5:Y:S04]  /*1060*/  @!P0 LDG.E R6, desc[UR14][R12.64+0x10] ;  /* 0x0000100e0c068981 */ /* 0x000168000c1e1900 */
[----:B------:R0:W5:Y:S04]  /*1070*/  @!P0 LDG.E R5, desc[UR14][R14.64] ;  /* 0x0000000e0e058981 */ /* 0x000168000c1e1900 */
[----:B------:R0:W5:Y:S01]  /*1080*/  @!P0 LDG.E R7, desc[UR14][R14.64+0x10] ;  /* 0x0000100e0e078981 */ /* 0x000162000c1e1900 */
[----:B------:R-:W-:Y:S05]  /*1090*/  @P0 BRA `(.L_x_198) ;  /* 0x0000000000540947 */ /* 0x000fea0003800000 */
[----:B0-----:R-:W0:Y:S01]  /*10a0*/  S2R R13, SR_LANEID ;  /* 0x00000000000d7919 */ /* 0x001e220000000000 */
[----:B------:R-:W-:Y:S01]  /*10b0*/  UIADD3 UR5, UP0, UPT, UR7, UR4, URZ ;  /* 0x0000000407057290 */ /* 0x000fe2000ff1e0ff */
[----:B-1----:R-:W-:-:S03]  /*10c0*/  SHF.R.U32.HI R14, RZ, 0x1, R0 ;  /* 0x00000001ff0e7819 */ /* 0x002fc60000011600 */
[----:B------:R-:W-:Y:S02]  /*10d0*/  ULEA.HI.X.SX32 UR10, UR4, UR26, 0x1, UP0 ;  /* 0x0000001a040a7291 */ /* 0x000fe400080f0eff */
[----:B----4-:R-:W-:-:S04]  /*10e0*/  ULEA UR13, UP0, UR5, UR18, 0x1 ;  /* 0x00000012050d7291 */ /* 0x010fc8000f8008ff */
        /* <DEDUP_REMOVED lines=8> */
[----:B------:R-:W3:Y:S04]  /*1170*/  LDG.E R22, desc[UR14][R12.64] ;  /* 0x0000000e0c167981 */ /* 0x000ee8000c1e1900 */
[----:B------:R-:W4:Y:S04]  /*1180*/  LDG.E R20, desc[UR14][R12.64+0x10] ;  /* 0x0000100e0c147981 */ /* 0x000f28000c1e1900 */
[----:B------:R-:W2:Y:S04]  /*1190*/  LDG.E R23, desc[UR14][R14.64] ;  /* 0x0000000e0e177981 */ /* 0x000ea8000c1e1900 */
[----:B------:R-:W2:Y:S04]  /*11a0*/  LDG.E R21, desc[UR14][R14.64+0x10] ;  /* 0x0000100e0e157981 */ /* 0x000ea8000c1e1900 */
[----:B---3--:R-:W3:Y:S04]  /*11b0*/  MOVM.16.MT88 R22, R22 ;  /* 0x000000001616723a */ /* 0x008ee80000000000 */
[----:B----4-:R-:W0:Y:S04]  /*11c0*/  MOVM.16.MT88 R20, R20 ;  /* 0x000000001414723a */ /* 0x010e280000000000 */
[----:B--2---:R-:W1:Y:S04]  /*11d0*/  MOVM.16.MT88 R23, R23 ;  /* 0x000000001717723a */ /* 0x004e680000000000 */
[----:B------:R-:W2:Y:S02]  /*11e0*/  MOVM.16.MT88 R21, R21 ;  /* 0x000000001515723a */ /* 0x000ea40000000000 */
.L_x_198:
[C---:B-1-3-5:R-:W-:Y:S01]  /*11f0*/  HMMA.16816.F32 R8, R4.reuse, R22, R8 ;  /* 0x000000160408723c */ /* 0x06afe20000001808 */
[----:B------:R-:W-:Y:S01]  /*1200*/  UIADD3 UR9, UPT, UPT, UR9, 0x1, URZ ;  /* 0x0000000109097890 */ /* 0x000fe2000fffe0ff */
[----:B------:R-:W-:Y:S01]  /*1210*/  VIADD R3, R3, 0x10 ;  /* 0x0000001003037836 */ /* 0x000fe20000000000 */
[----:B--2---:R-:W-:Y:S01]  /*1220*/  UMOV UR17, UR11 ;  /* 0x0000000b00117c82 */ /* 0x004fe20008000000 */
[----:B------:R-:W-:Y:S02]  /*1230*/  UIADD3 UR12, UPT, UPT, UR12, 0x10, URZ ;  /* 0x000000100c0c7890 */ /* 0x000fe4000fffe0ff */
[----:B------:R-:W-:Y:S02]  /*1240*/  UISETP.NE.AND UP0, UPT, UR9, URZ, UPT ;  /* 0x000000ff0900728c */ /* 0x000fe4000bf05270 */
[----:B0-----:R-:W-:Y:S01]  /*1250*/  HMMA.16816.F32 R16, R4, R20, R16 ;  /* 0x000000140410723c */ /* 0x001fe20000001810 */
[----:B------:R-:W-:-:S06]  /*1260*/  ULEA UR4, UR17, UR4, 0x4 ;  /* 0x0000000411047291 */ /* 0x000fcc000f8e20ff */
[----:B------:R-:W-:-:S13]  /*1270*/  BRA.U UP0, `(.L_x_199) ;  /* 0xfffffffd00307547 */ /* 0x000fda000b83ffff */
.L_x_190:
[----:B------:R-:W1:Y:S01]  /*1280*/  S2R R0, SR_LANEID ;  /* 0x0000000000007919 */ /* 0x000e620000000000 */
[----:B------:R-:W2:Y:S01]  /*1290*/  S2UR UR5, SR_CgaCtaId ;  /* 0x00000000000579c3 */ /* 0x000ea20000008800 */
[----:B------:R-:W-:Y:S01]  /*12a0*/  UMOV UR4, 0x400 ;  /* 0x0000040000047882 */ /* 0x000fe20000000000 */
[----:B------:R-:W-:Y:S01]  /*12b0*/  UIADD3 UR9, UPT, UPT, UR7, 0x2, URZ ;  /* 0x0000000207097890 */ /* 0x000fe2000fffe0ff */
[----:B------:R-:W-:Y:S01]  /*12c0*/  IMAD.MOV.U32 R14, RZ, RZ, 0x20 ;  /* 0x00000020ff0e7424 */ /* 0x000fe200078e00ff */
[----:B------:R-:W-:Y:S02]  /*12d0*/  UIADD3 UR11, UPT, UPT, UR7, 0x4, URZ ;  /* 0x00000004070b7890 */ /* 0x000fe4000fffe0ff */
[----:B------:R-:W-:Y:S02]  /*12e0*/  UISETP.GE.AND UP0, UPT, UR9, UR17, UPT ;  /* 0x000000110900728c */ /* 0x000fe4000bf06270 */
[----:B------:R-:W-:Y:S02]  /*12f0*/  UIADD3 UR10, UPT, UPT, UR7, 0x3, URZ ;  /* 0x00000003070a7890 */ /* 0x000fe4000fffe0ff */
[----:B------:R-:W-:-:S02]  /*1300*/  UIADD3 UR12, UPT, UPT, UR7, 0x5, URZ ;  /* 0x00000005070c7890 */ /* 0x000fc4000fffe0ff */
[----:B------:R-:W-:Y:S02]  /*1310*/  UIADD3 UR13, UPT, UPT, UR7, 0x6, URZ ;  /* 0x00000006070d7890 */ /* 0x000fe4000fffe0ff */
[----:B------:R-:W-:Y:S02]  /*1320*/  UIMAD UR8, UR8, UR17, URZ ;  /* 0x00000011080872a4 */ /* 0x000fe4000f8e02ff */
[----:B------:R-:W-:Y:S02]  /*1330*/  UISETP.GE.AND UP1, UPT, UR10, UR17, UPT ;  /* 0x000000110a00728c */ /* 0x000fe4000bf26270 */
[----:B------:R-:W-:Y:S02]  /*1340*/  UISETP.GE.AND UP2, UPT, UR12, UR17, UPT ;  /* 0x000000110c00728c */ /* 0x000fe4000bf46270 */
[----:B----4-:R-:W-:Y:S02]  /*1350*/  UIADD3 UR18, UPT, UPT, UR7, 0x7, URZ ;  /* 0x0000000707127890 */ /* 0x010fe4000fffe0ff */
[----:B------:R-:W-:-:S02]  /*1360*/  UIADD3 UR19, UPT, UPT, UR7, 0x8, URZ ;  /* 0x0000000807137890 */ /* 0x000fc4000fffe0ff */
[----:B--2---:R-:W-:Y:S02]  /*1370*/  ULEA UR4, UR5, UR4, 0x18 ;  /* 0x0000000405047291 */ /* 0x004fe4000f8ec0ff */
[----:B------:R-:W-:Y:S02]  /*1380*/  UP2UR UR5, UPR, URZ, 0x1 ;  /* 0x00000001ff057883 */ /* 0x000fe40008000000 */
[----:B------:R-:W-:Y:S02]  /*1390*/  UISETP.GE.AND UP0, UPT, UR11, UR17, UPT ;  /* 0x000000110b00728c */ /* 0x000fe4000bf06270 */
[----:B------:R-:W-:Y:S01]  /*13a0*/  UIADD3 UR20, UPT, UPT, UR7, 0x9, URZ ;  /* 0x0000000907147890 */ /* 0x000fe2000fffe0ff */
[----:B-1----:R-:W-:Y:S01]  /*13b0*/  SHF.R.U32.HI R2, RZ, 0x2, R0 ;  /* 0x00000002ff027819 */ /* 0x002fe20000011600 */
[----:B------:R-:W-:Y:S01]  /*13c0*/  UP2UR UR9, UPR, URZ, 0x1 ;  /* 0x00000001ff097883 */ /* 0x000fe20008000000 */
[----:B------:R-:W-:Y:S01]  /*13d0*/  LOP3.LUT R3, R0, 0x3, RZ, 0xc0, !PT ;  /* 0x0000000300037812 */ /* 0x000fe200078ec0ff */
[----:B------:R-:W-:-:S02]  /*13e0*/  UISETP.GE.AND UP0, UPT, UR13, UR17, UPT ;  /* 0x000000110d00728c */ /* 0x000fc4000bf06270 */
[----:B------:R-:W-:Y:S02]  /*13f0*/  ULEA UR8, UR8, UR7, 0x4 ;  /* 0x0000000708087291 */ /* 0x000fe4000f8e20ff */
[----:B------:R-:W-:Y:S01]  /*1400*/  IMAD R0, R2, 0x8, R3 ;  /* 0x0000000802007824 */ /* 0x000fe200078e0203 */
[----:B------:R-:W-:Y:S01]  /*1410*/  UIADD3 UR16, UPT, UPT, UR7, 0x1, URZ ;  /* 0x0000000107107890 */ /* 0x000fe2000fffe0ff */
[----:B------:R-:W1:Y:S01]  /*1420*/  LDC.64 R2, c[0x0][0x390] ;  /* 0x0000e400ff027b82 */ /* 0x000e620000000a00 */
[----:B------:R-:W-:Y:S01]  /*1430*/  UIADD3 UR21, UPT, UPT, UR7, 0xa, URZ ;  /* 0x0000000a07157890 */ /* 0x000fe2000fffe0ff */
[----:B------:R-:W-:Y:S01]  /*1440*/  IMAD.U32 R15, RZ, RZ, UR8 ;  /* 0x00000008ff0f7e24 */ /* 0x000fe2000f8e00ff */
[----:B------:R-:W-:Y:S01]  /*1450*/  LEA R4, R0, UR4, 0x3 ;  /* 0x0000000400047c11 */ /* 0x000fe2000f8e18ff */
[----:B------:R-:W-:Y:S02]  /*1460*/  UIADD3 UR22, UPT, UPT, UR7, 0xb, URZ ;  /* 0x0000000b07167890 */ /* 0x000fe4000fffe0ff */
[----:B------:R-:W-:-:S02]  /*1470*/  UIADD3 UR23, UPT, UPT, UR7, 0xc, URZ ;  /* 0x0000000c07177890 */ /* 0x000fc4000fffe0ff */
[----:B------:R2:W-:Y:S01]  /*1480*/  STS.64 [R4], R8 ;  /* 0x0000000804007388 */ /* 0x0005e20000000a00 */
[----:B------:R-:W3:Y:S01]  /*1490*/  LDC R0, c[0x0][0x3a4] ;  /* 0x0000e900ff007b82 */ /* 0x000ee20000000800 */
[----:B------:R-:W-:Y:S02]  /*14a0*/  UIADD3 UR24, UPT, UPT, UR7, 0xd, URZ ;  /* 0x0000000d07187890 */ /* 0x000fe4000fffe0ff */
[----:B------:R4:W-:Y:S01]  /*14b0*/  STS.64 [R4+0x200], R10 ;  /* 0x0002000a04007388 */ /* 0x0009e20000000a00 */
[----:B------:R-:W-:Y:S02]  /*14c0*/  UIADD3 UR25, UPT, UPT, UR7, 0xe, URZ ;  /* 0x0000000e07197890 */ /* 0x000fe4000fffe0ff */
[----:B------:R-:W-:Y:S01]  /*14d0*/  UIADD3 UR26, UPT, UPT, UR7, 0xf, URZ ;  /* 0x0000000f071a7890 */ /* 0x000fe2000fffe0ff */
[----:B------:R4:W-:Y:S01]  /*14e0*/  STS.64 [R4+0x20], R16 ;  /* 0x0000201004007388 */ /* 0x0009e20000000a00 */
[----:B------:R-:W-:Y:S02]  /*14f0*/  UP2UR UR7, UPR, URZ, 0x2 ;  /* 0x00000002ff077883 */ /* 0x000fe40008000000 */
[----:B------:R-:W-:Y:S01]  /*1500*/  UP2UR UR10, UPR, URZ, 0x4 ;  /* 0x00000004ff0a7883 */ /* 0x000fe20008000000 */
[----:B------:R4:W-:Y:S01]  /*1510*/  STS.64 [R4+0x220], R18 ;  /* 0x0002201204007388 */ /* 0x0009e20000000a00 */
[----:B--2---:R-:W2:Y:S01]  /*1520*/  LDC.64 R8, c[0x0][0x398] ;  /* 0x0000e600ff087b82 */ /* 0x004ea20000000a00 */
[----:B------:R-:W-:-:S02]  /*1530*/  UP2UR UR11, UPR, URZ, 0x1 ;  /* 0x00000001ff0b7883 */ /* 0x000fc40008000000 */
[----:B------:R-:W-:Y:S02]  /*1540*/  UISETP.GE.AND UP1, UPT, UR18, UR17, UPT ;  /* 0x000000111200728c */ /* 0x000fe4000bf26270 */
[----:B------:R-:W-:Y:S02]  /*1550*/  UISETP.GE.AND UP0, UPT, UR19, UR17, UPT ;  /* 0x000000111300728c */ /* 0x000fe4000bf06270 */
[----:B------:R-:W-:Y:S02]  /*1560*/  UISETP.GE.AND UP2, UPT, UR20, UR17, UPT ;  /* 0x000000111400728c */ /* 0x000fe4000bf46270 */
[----:B------:R-:W-:Y:S02]  /*1570*/  UP2UR UR12, UPR, URZ, 0x2 ;  /* 0x00000002ff0c7883 */ /* 0x000fe40008000000 */
[----:B------:R-:W-:Y:S02]  /*1580*/  UP2UR UR8, UPR, URZ, 0x1 ;  /* 0x00000001ff087883 */ /* 0x000fe40008000000 */
[----:B------:R-:W-:Y:S01]  /*1590*/  UP2UR UR13, UPR, URZ, 0x4 ;  /* 0x00000004ff0d7883 */ /* 0x000fe20008000000 */
[----:B------:R-:W0:Y:S01]  /*15a0*/  LDCU UR28, c[0x0][0x3a4] ;  /* 0x00007480ff1c77ac */ /* 0x000e220008000800 */
[----:B------:R-:W0:Y:S01]  /*15b0*/  LDCU UR27, c[0x0][0x3a0] ;  /* 0x00007400ff1b77ac */ /* 0x000e220008000800 */
[----:B------:R-:W-:-:S02]  /*15c0*/  UISETP.GE.AND UP0, UPT, UR21, UR17, UPT ;  /* 0x000000111500728c */ /* 0x000fc4000bf06270 */
[----:B------:R-:W-:Y:S02]  /*15d0*/  UISETP.GE.AND UP1, UPT, UR22, UR17, UPT ;  /* 0x000000111600728c */ /* 0x000fe4000bf26270 */
[----:B------:R-:W-:Y:S02]  /*15e0*/  UISETP.GE.AND UP2, UPT, UR23, UR17, UPT ;  /* 0x000000111700728c */ /* 0x000fe4000bf46270 */
[----:B------:R-:W-:Y:S02]  /*15f0*/  UISETP.GE.AND UP3, UPT, UR24, UR17, UPT ;  /* 0x000000111800728c */ /* 0x000fe4000bf66270 */
[----:B------:R-:W-:Y:S02]  /*1600*/  UISETP.GE.AND UP4, UPT, UR25, UR17, UPT ;  /* 0x000000111900728c */ /* 0x000fe4000bf86270 */
[----:B----4-:R-:W-:-:S11]  /*1610*/  UISETP.GE.AND UP5, UPT, UR26, UR17, UPT ;  /* 0x000000111a00728c */ /* 0x010fd6000bfa6270 */
.L_x_215:
[----:B0-----:R-:W-:-:S09]  /*1620*/  UISETP.GE.AND UP6, UPT, UR6, UR27, UPT ;  /* 0x0000001b0600728c */ /* 0x001fd2000bfc6270 */
[----:B-12-4-:R-:W-:Y:S05]  /*1630*/  BRA.U UP6, `(.L_x_200) ;  /* 0x0000000906607547 */ /* 0x016fea000b800000 */
[----:B-1----:R-:W-:Y:S01]  /*1640*/  IMAD.WIDE R10, R15, 0x8, R2 ;  /* 0x000000080f0a7825 */ /* 0x002fe200078e0202 */
[----:B------:R-:W0:Y:S04]  /*1650*/  LDS.128 R4, [R14+UR4+-0x20] ;  /* 0xffffe0040e047984 */ /* 0x000e280008000c00 */
[----:B------:R-:W4:Y:S01]  /*1660*/  LDG.E.64 R16, desc[UR14][R10.64] ;  /* 0x0000000e0a107981 */ /* 0x000f22000c1e1b00 */
[----:B------:R-:W-:Y:S01]  /*1670*/  IMAD.MOV.U32 R18, RZ, RZ, RZ ;  /* 0x000000ffff127224 */ /* 0x000fe200078e00ff */
[----:B------:R-:W-:Y:S01]  /*1680*/  UISETP.GE.AND UP6, UPT, UR16, UR28, UPT ;  /* 0x0000001c1000728c */ /* 0x000fe2000bfc6270 */
[----:B0-----:R-:W0:Y:S01]  /*1690*/  F2F.F64.F32 R12, R4 ;  /* 0x00000004000c7310 */ /* 0x001e220000201800 */
[----:B----4-:R-:W-:Y:S01]  /*16a0*/  DSETP.GT.AND P0, PT, R16, RZ, PT ;  /* 0x000000ff1000722a */ /* 0x010fe20003f04000 */
[----:B------:R-:W-:-:S05]  /*16b0*/  VIADD R16, R14, UR4 ;  /* 0x000000040e107c36 */ /* 0x000fca0008000000 */
[----:B------:R-:W-:-:S06]  /*16c0*/  FSEL R19, RZ, 1.875, !P0 ;  /* 0x3ff00000ff137808 */ /* 0x000fcc0004000000 */
[----:B0-----:R-:W-:Y:S01]  /*16d0*/  DMUL R18, R12, R18 ;  /* 0x000000120c127228 */ /* 0x001fe20000000000 */
[----:B--2---:R-:W-:-:S06]  /*16e0*/  IMAD.WIDE R12, R15, 0x8, R8 ;  /* 0x000000080f0c7825 */ /* 0x004fcc00078e0208 */
[----:B------:R0:W-:Y:S01]  /*16f0*/  STG.E.64 desc[UR14][R12.64], R18 ;  /* 0x000000120c007986 */ /* 0x0001e2000c101b0e */
[----:B------:R-:W-:Y:S05]  /*1700*/  BRA.U UP6, `(.L_x_201) ;  /* 0x00000001061c7547 */ /* 0x000fea000b800000 */
[----:B0-----:R-:W2:Y:S01]  /*1710*/  LDG.E.64 R18, desc[UR14][R10.64+0x8] ;  /* 0x0000080e0a127981 */ /* 0x001ea2000c1e1b00 */
[----:B------:R-:W0:Y:S01]  /*1720*/  F2F.F64.F32 R4, R5 ;  /* 0x0000000500047310 */ /* 0x000e220000201800 */
[----:B--2---:R-:W-:Y:S01]  /*1730*/  DSETP.GT.AND P0, PT, R18, RZ, PT ;  /* 0x000000ff1200722a */ /* 0x004fe20003f04000 */
[----:B------:R-:W-:-:S05]  /*1740*/  IMAD.MOV.U32 R18, RZ, RZ, RZ ;  /* 0x000000ffff127224 */ /* 0x000fca00078e00ff */
[----:B------:R-:W-:-:S06]  /*1750*/  FSEL R19, RZ, 1.875, !P0 ;  /* 0x3ff00000ff137808 */ /* 0x000fcc0004000000 */
[----:B0-----:R-:W-:-:S07]  /*1760*/  DMUL R18, R4, R18 ;  /* 0x0000001204127228 */ /* 0x001fce0000000000 */
[----:B------:R1:W-:Y:S04]  /*1770*/  STG.E.64 desc[UR14][R12.64+0x8], R18 ;  /* 0x000008120c007986 */ /* 0x0003e8000c101b0e */
.L_x_201:
[----:B------:R-:W-:-:S09]  /*1780*/  UISETP.NE.AND UP6, UPT, UR5, URZ, UPT ;  /* 0x000000ff0500728c */ /* 0x000fd2000bfc5270 */
[----:B------:R-:W-:Y:S05]  /*1790*/  BRA.U UP6, `(.L_x_202) ;  /* 0x00000001061c7547 */ /* 0x000fea000b800000 */
[----:B01----:R-:W2:Y:S01]  /*17a0*/  LDG.E.64 R18, desc[UR14][R10.64+0x10] ;  /* 0x0000100e0a127981 */ /* 0x003ea2000c1e1b00 */
[----:B------:R-:W0:Y:S01]  /*17b0*/  F2F.F64.F32 R4, R6 ;  /* 0x0000000600047310 */ /* 0x000e220000201800 */
[----:B--2---:R-:W-:Y:S01]  /*17c0*/  DSETP.GT.AND P0, PT, R18, RZ, PT ;  /* 0x000000ff1200722a */ /* 0x004fe20003f04000 */
[----:B------:R-:W-:-:S05]  /*17d0*/  IMAD.MOV.U32 R18, RZ, RZ, RZ ;  /* 0x000000ffff127224 */ /* 0x000fca00078e00ff */
[----:B------:R-:W-:-:S06]  /*17e0*/  FSEL R19, RZ, 1.875, !P0 ;  /* 0x3ff00000ff137808 */ /* 0x000fcc0004000000 */
[----:B0-----:R-:W-:-:S07]  /*17f0*/  DMUL R4, R4, R18 ;  /* 0x0000001204047228 */ /* 0x001fce0000000000 */
[----:B------:R2:W-:Y:S04]  /*1800*/  STG.E.64 desc[UR14][R12.64+0x10], R4 ;  /* 0x000010040c007986 */ /* 0x0005e8000c101b0e */
.L_x_202:
[----:B------:R-:W-:-:S09]  /*1810*/  UISETP.NE.AND UP6, UPT, UR7, URZ, UPT ;  /* 0x000000ff0700728c */ /* 0x000fd2000bfc5270 */
[----:B------:R-:W-:Y:S05]  /*1820*/  BRA.U UP6, `(.L_x_203) ;  /* 0x00000001061c7547 */ /* 0x000fea000b800000 */
[----:B01----:R-:W4:Y:S01]  /*1830*/  LDG.E.64 R18, desc[UR14][R10.64+0x18] ;  /* 0x0000180e0a127981 */ /* 0x003f22000c1e1b00 */
[----:B--2---:R-:W0:Y:S01]  /*1840*/  F2F.F64.F32 R4, R7 ;  /* 0x0000000700047310 */ /* 0x004e220000201800 */
[----:B----4-:R-:W-:Y:S01]  /*1850*/  DSETP.GT.AND P0, PT, R18, RZ, PT ;  /* 0x000000ff1200722a */ /* 0x010fe20003f04000 */
[----:B------:R-:W-:-:S05]  /*1860*/  IMAD.MOV.U32 R18, RZ, RZ, RZ ;  /* 0x000000ffff127224 */ /* 0x000fca00078e00ff */
[----:B------:R-:W-:-:S06]  /*1870*/  FSEL R19, RZ, 1.875, !P0 ;  /* 0x3ff00000ff137808 */ /* 0x000fcc0004000000 */
[----:B0-----:R-:W-:-:S07]  /*1880*/  DMUL R4, R4, R18 ;  /* 0x0000001204047228 */ /* 0x001fce0000000000 */
[----:B------:R4:W-:Y:S04]  /*1890*/  STG.E.64 desc[UR14][R12.64+0x18], R4 ;  /* 0x000018040c007986 */ /* 0x0009e8000c101b0e */
.L_x_203:
[----:B------:R-:W-:-:S09]  /*18a0*/  UISETP.NE.AND UP6, UPT, UR9, URZ, UPT ;  /* 0x000000ff0900728c */ /* 0x000fd2000bfc5270 */
[----:B------:R-:W-:Y:S05]  /*18b0*/  BRA.U UP6, `(.L_x_204) ;  /* 0x0000000106207547 */ /* 0x000fea000b800000 */
[----:B------:R-:W5:Y:S04]  /*18c0*/  LDG.E.64 R6, desc[UR14][R10.64+0x20] ;  /* 0x0000200e0a067981 */ /* 0x000f68000c1e1b00 */
[----:B------:R-:W2:Y:S02]  /*18d0*/  LDS R17, [R16+-0x10] ;  /* 0xfffff00010117984 */ /* 0x000ea40000000800 */
[----:B--2-4-:R-:W2:Y:S01]  /*18e0*/  F2F.F64.F32 R4, R17 ;  /* 0x0000001100047310 */ /* 0x014ea20000201800 */
[----:B-----5:R-:W-:Y:S01]  /*18f0*/  DSETP.GT.AND P0, PT, R6, RZ, PT ;  /* 0x000000ff0600722a */ /* 0x020fe20003f04000 */
[----:B------:R-:W-:-:S05]  /*1900*/  IMAD.MOV.U32 R6, RZ, RZ, RZ ;  /* 0x000000ffff067224 */ /* 0x000fca00078e00ff */
[----:B------:R-:W-:-:S06]  /*1910*/  FSEL R7, RZ, 1.875, !P0 ;  /* 0x3ff00000ff077808 */ /* 0x000fcc0004000000 */
[----:B--2---:R-:W-:-:S07]  /*1920*/  DMUL R4, R4, R6 ;  /* 0x0000000604047228 */ /* 0x004fce0000000000 */
[----:B------:R2:W-:Y:S04]  /*1930*/  STG.E.64 desc[UR14][R12.64+0x20], R4 ;  /* 0x000020040c007986 */ /* 0x0005e8000c101b0e */
.L_x_204:
        /* <DEDUP_REMOVED lines=10> */
.L_x_205:
        /* <DEDUP_REMOVED lines=10> */
.L_x_206:
        /* <DEDUP_REMOVED lines=10> */
.L_x_207:
[----:B------:R-:W-:-:S09]  /*1b20*/  UISETP.NE.AND UP6, UPT, UR8, URZ, UPT ;  /* 0x000000ff0800728c */ /* 0x000fd2000bfc5270 */
[----:B------:R-:W-:Y:S05]  /*1b30*/  BRA.U UP6, `(.L_x_208) ;  /* 0x0000000106207547 */ /* 0x000fea000b800000 */
[----:B------:R-:W5:Y:S04]  /*1b40*/  LDG.E.64 R6, desc[UR14][R10.64+0x40] ;  /* 0x0000400e0a067981 */ /* 0x000f68000c1e1b00 */
[----:B------:R-:W2:Y:S02]  /*1b50*/  LDS R17, [R16] ;  /* 0x0000000010117984 */ /* 0x000ea40000000800 */
[----:B--2-4-:R-:W2:Y:S01]  /*1b60*/  F2F.F64.F32 R4, R17 ;  /* 0x0000001100047310 */ /* 0x014ea20000201800 */
[----:B-----5:R-:W-:Y:S01]  /*1b70*/  DSETP.GT.AND P0, PT, R6, RZ, PT ;  /* 0x000000ff0600722a */ /* 0x020fe20003f04000 */
[----:B------:R-:W-:-:S05]  /*1b80*/  IMAD.MOV.U32 R6, RZ, RZ, RZ ;  /* 0x000000ffff067224 */ /* 0x000fca00078e00ff */
[----:B------:R-:W-:-:S06]  /*1b90*/  FSEL R7, RZ, 1.875, !P0 ;  /* 0x3ff00000ff077808 */ /* 0x000fcc0004000000 */
[----:B--2---:R-:W-:-:S07]  /*1ba0*/  DMUL R4, R4, R6 ;  /* 0x0000000604047228 */ /* 0x004fce0000000000 */
[----:B------:R2:W-:Y:S04]  /*1bb0*/  STG.E.64 desc[UR14][R12.64+0x40], R4 ;  /* 0x000040040c007986 */ /* 0x0005e8000c101b0e */
.L_x_208:
[----:B------:R-:W-:-:S09]  /*1bc0*/  UISETP.NE.AND UP6, UPT, UR13, URZ, UPT ;  /* 0x000000ff0d00728c */ /* 0x000fd2000bfc5270 */
[----:B------:R-:W-:Y:S05]  /*1bd0*/  BRA.U UP6, `(.L_x_209) ;  /* 0x0000000106207547 */ /* 0x000fea000b800000 */
[----:B------:R-:W5:Y:S04]  /*1be0*/  LDG.E.64 R6, desc[UR14][R10.64+0x48] ;  /* 0x0000480e0a067981 */ /* 0x000f68000c1e1b00 */
[----:B------:R-:W2:Y:S02]  /*1bf0*/  LDS R17, [R16+0x4] ;  /* 0x0000040010117984 */ /* 0x000ea40000000800 */
[----:B--2-4-:R-:W2:Y:S01]  /*1c00*/  F2F.F64.F32 R4, R17 ;  /* 0x0000001100047310 */ /* 0x014ea20000201800 */
[----:B-----5:R-:W-:Y:S01]  /*1c10*/  DSETP.GT.AND P0, PT, R6, RZ, PT ;  /* 0x000000ff0600722a */ /* 0x020fe20003f04000 */
[----:B------:R-:W-:-:S05]  /*1c20*/  IMAD.MOV.U32 R6, RZ, RZ, RZ ;  /* 0x000000ffff067224 */ /* 0x000fca00078e00ff */
[----:B------:R-:W-:-:S06]  /*1c30*/  FSEL R7, RZ, 1.875, !P0 ;  /* 0x3ff00000ff077808 */ /* 0x000fcc0004000000 */
[----:B--2---:R-:W-:-:S07]  /*1c40*/  DMUL R4, R4, R6 ;  /* 0x0000000604047228 */ /* 0x004fce0000000000 */
[----:B------:R2:W-:Y:S04]  /*1c50*/  STG.E.64 desc[UR14][R12.64+0x48], R4 ;  /* 0x000048040c007986 */ /* 0x0005e8000c101b0e */
.L_x_209:
        /* <DEDUP_REMOVED lines=9> */
.L_x_210:
        /* <DEDUP_REMOVED lines=9> */
.L_x_211:
        /* <DEDUP_REMOVED lines=9> */
.L_x_212:
        /* <DEDUP_REMOVED lines=9> */
.L_x_213:
        /* <DEDUP_REMOVED lines=9> */
.L_x_214:
[----:B------:R-:W-:Y:S05]  /*1f30*/  BRA.U UP5, `(.L_x_200) ;  /* 0x0000000105207547 */ /* 0x000fea000b800000 */
[----:B------:R-:W5:Y:S01]  /*1f40*/  LDG.E.64 R10, desc[UR14][R10.64+0x78] ;  /* 0x0000780e0a0a7981 */ /* 0x000f62000c1e1b00 */
[----:B------:R-:W-:-:S03]  /*1f50*/  IMAD.MOV.U32 R6, RZ, RZ, RZ ;  /* 0x000000ffff067224 */ /* 0x000fc600078e00ff */
[----:B------:R-:W2:Y:S02]  /*1f60*/  LDS R16, [R16+0x1c] ;  /* 0x00001c0010107984 */ /* 0x000ea40000000800 */
[----:B--2-4-:R-:W2:Y:S01]  /*1f70*/  F2F.F64.F32 R4, R16 ;  /* 0x0000001000047310 */ /* 0x014ea20000201800 */
[----:B-----5:R-:W-:-:S06]  /*1f80*/  DSETP.GT.AND P0, PT, R10, RZ, PT ;  /* 0x000000ff0a00722a */ /* 0x020fcc0003f04000 */
[----:B------:R-:W-:-:S06]  /*1f90*/  FSEL R7, RZ, 1.875, !P0 ;  /* 0x3ff00000ff077808 */ /* 0x000fcc0004000000 */
[----:B--2---:R-:W-:-:S07]  /*1fa0*/  DMUL R4, R4, R6 ;  /* 0x0000000604047228 */ /* 0x004fce0000000000 */
[----:B------:R2:W-:Y:S04]  /*1fb0*/  STG.E.64 desc[UR14][R12.64+0x78], R4 ;  /* 0x000078040c007986 */ /* 0x0005e8000c101b0e */
.L_x_200:
[----:B------:R-:W-:Y:S01]  /*1fc0*/  VIADD R14, R14, 0x40 ;  /* 0x000000400e0e7836 */ /* 0x000fe20000000000 */
[----:B------:R-:W-:Y:S01]  /*1fd0*/  UIADD3 UR6, UPT, UPT, UR6, 0x1, URZ ;  /* 0x0000000106067890 */ /* 0x000fe2000fffe0ff */
[----:B---3--:R-:W-:-:S03]  /*1fe0*/  IMAD.IADD R15, R15, 0x1, R0 ;  /* 0x000000010f0f7824 */ /* 0x008fc600078e0200 */
[----:B------:R-:W-:-:S13]  /*1ff0*/  ISETP.NE.AND P0, PT, R14, 0x420, PT ;  /* 0x000004200e00780c */ /* 0x000fda0003f05270 */
[----:B------:R-:W-:Y:S05]  /*2000*/  @P0 BRA `(.L_x_215) ;  /* 0xfffffff400840947 */ /* 0x000fea000383ffff */
[----:B------:R-:W-:Y:S05]  /*2010*/  EXIT ;  /* 0x000000000000794d */ /* 0x000fea0003800000 */
.L_x_216:
        /* <DEDUP_REMOVED lines=14> */
.L_x_260:


//--------------------- .text._Z25batch_forward_output_wmmaP6__halfS0_PdS1_iii --------------------------
	.section	.text._Z25batch_forward_output_wmmaP6__halfS0_PdS1_iii,"ax",@progbits
	.align	128
        .global         _Z25batch_forward_output_wmmaP6__halfS0_PdS1_iii
        .type           _Z25batch_forward_output_wmmaP6__halfS0_PdS1_iii,@function
        .size           _Z25batch_forward_output_wmmaP6__halfS0_PdS1_iii,(.L_x_261 - _Z25batch_forward_output_wmmaP6__halfS0_PdS1_iii)
        .other          _Z25batch_forward_output_wmmaP6__halfS0_PdS1_iii,@"STO_CUDA_ENTRY STV_DEFAULT"
_Z25batch_forward_output_wmmaP6__halfS0_PdS1_iii:
.text._Z25batch_forward_output_wmmaP6__halfS0_PdS1_iii:
        /* <DEDUP_REMOVED lines=40> */
[----:B------:R-:W-:Y:S01]  /*0280*/  UIADD3 UR18, UPT, UPT, -UR7, URZ, URZ ;  /* 0x000000ff07127290 */ /* 0x000fe2000fffe1ff */
[----:B------:R-:W-:Y:S01]  /*0290*/  UMOV UR21, 0x20 ;  /* 0x0000002000157882 */ /* 0x000fe20000000000 */
[----:B------:R-:W-:-:S10]  /*02a0*/  UMOV UR4, URZ ;  /* 0x000000ff00047c82 */ /* 0x000fd40008000000 */
.L_x_224:
[----:B------:R-:W-:-:S06]  /*02b0*/  UIADD3 UR11, UPT, UPT, UR21, -0x20, URZ ;  /* 0xffffffe0150b7890 */ /* 0x000fcc000fffe0ff */
[----:B-1----:R-:W-:-:S13]  /*02c0*/  ISETP.LE.AND P0, PT, R0, UR11, PT ;  /* 0x0000000b00007c0c */ /* 0x002fda000bf03270 */
[----:B------:R-:W1:Y:S01]  /*02d0*/  @!P0 S2R R13, SR_LANEID ;  /* 0x00000000000d8919 */ /* 0x000e620000000000 */
[----:B------:R-:W4:Y:S01]  /*02e0*/  @!P0 LDC.64 R4, c[0x0][0x380] ;  /* 0x0000e000ff048b82 */ /* 0x000f220000000a00 */
[----:B------:R-:W-:Y:S01]  /*02f0*/  @!P0 SHF.R.U32.HI R12, RZ, 0x1, R0 ;  /* 0x00000001ff0c8819 */ /* 0x000fe20000011600 */
[----:B------:R-:W-:Y:S02]  /*0300*/  @!P0 IMAD.MOV.U32 R7, RZ, RZ, RZ ;  /* 0x000000ffff078224 */ /* 0x000fe400078e00ff */
[----:B----4-:R-:W-:Y:S01]  /*0310*/  @!P0 IMAD.WIDE.U32 R4, R3, 0x2, R4 ;  /* 0x0000000203048825 */ /* 0x010fe200078e0004 */
        /* <DEDUP_REMOVED lines=12> */
[----:B-1----:R-:W-:Y:S06]  /*03e0*/  @P0 BRA `(.L_x_219) ;  /* 0x0000000000580947 */ /* 0x002fec0003800000 */
[----:B------:R-:W1:Y:S01]  /*03f0*/  S2R R7, SR_LANEID ;  /* 0x0000000000077919 */ /* 0x000e620000000000 */
[----:B------:R-:W4:Y:S01]  /*0400*/  LDC.64 R4, c[0x0][0x388] ;  /* 0x0000e200ff047b82 */ /* 0x000f220000000a00 */
[----:B------:R-:W-:Y:S01]  /*0410*/  UIADD3 UR12, UP0, UPT, UR6, UR4, URZ ;  /* 0x00000004060c7290 */ /* 0x000fe2000ff1e0ff */
[----:B0-----:R-:W-:-:S03]  /*0420*/  SHF.R.U32.HI R21, RZ, 0x1, R2 ;  /* 0x00000001ff157819 */ /* 0x001fc60000011602 */
[----:B------:R-:W-:Y:S02]  /*0430*/  ULEA.HI.X.SX32 UR15, UR4, UR22, 0x1, UP0 ;  /* 0x00000016040f7291 */ /* 0x000fe400080f0eff */
[----:B------:R-:W-:-:S05]  /*0440*/  IMAD.U32 R23, RZ, RZ, UR12 ;  /* 0x0000000cff177e24 */ /* 0x000fca000f8e00ff */
[----:B----4-:R-:W-:Y:S01]  /*0450*/  LEA R23, P0, R23, R4, 0x1 ;  /* 0x0000000417177211 */ /* 0x010fe200078008ff */
[----:B------:R-:W-:Y:S01]  /*0460*/  IMAD.U32 R4, RZ, RZ, UR12 ;  /* 0x0000000cff047e24 */ /* 0x000fe2000f8e00ff */
[----:B-1----:R-:W-:Y:S02]  /*0470*/  LOP3.LUT R6, R7, 0x3, RZ, 0xc0, !PT ;  /* 0x0000000307067812 */ /* 0x002fe400078ec0ff */
[----:B------:R-:W-:Y:S01]  /*0480*/  SHF.R.U32.HI R20, RZ, 0x2, R7 ;  /* 0x00000002ff147819 */ /* 0x000fe20000011607 */
[----:B------:R-:W-:-:S04]  /*0490*/  IMAD.MOV.U32 R7, RZ, RZ, RZ ;  /* 0x000000ffff077224 */ /* 0x000fc800078e00ff */
[----:B------:R-:W-:-:S04]  /*04a0*/  IMAD.WIDE.U32 R6, R20, R21, R6 ;  /* 0x0000001514067225 */ /* 0x000fc800078e0006 */
[----:B------:R-:W-:-:S05]  /*04b0*/  IMAD.U32 R20, RZ, RZ, UR15 ;  /* 0x0000000fff147e24 */ /* 0x000fca000f8e00ff */
[----:B------:R-:W-:Y:S02]  /*04c0*/  LEA.HI.X R5, R4, R5, R20, 0x1, P0 ;  /* 0x0000000504057211 */ /* 0x000fe400000f0c14 */
[----:B------:R-:W-:-:S04]  /*04d0*/  LEA R4, P0, R6, R23, 0x2 ;  /* 0x0000001706047211 */ /* 0x000fc800078010ff */
[----:B------:R-:W-:-:S03]  /*04e0*/  LEA.HI.X R5, R6, R5, R7, 0x2, P0 ;  /* 0x0000000506057211 */ /* 0x000fc600000f1407 */
[----:B------:R-:W-:Y:S02]  /*04f0*/  IMAD.WIDE.U32 R6, R2, 0x10, R4 ;  /* 0x0000001002067825 */ /* 0x000fe400078e0004 */
[----:B------:R1:W5:Y:S04]  /*0500*/  LDG.E R24, desc[UR16][R4.64] ;  /* 0x0000001004187981 */ /* 0x000368000c1e1900 */
[----:B------:R1:W5:Y:S04]  /*0510*/  LDG.E R25, desc[UR16][R4.64+0x10] ;  /* 0x0000101004197981 */ /* 0x000368000c1e1900 */
[----:B------:R1:W5:Y:S04]  /*0520*/  LDG.E R20, desc[UR16][R6.64] ;  /* 0x0000001006147981 */ /* 0x000368000c1e1900 */
[----:B------:R1:W5:Y:S01]  /*0530*/  LDG.E R21, desc[UR16][R6.64+0x10] ;  /* 0x0000101006157981 */ /* 0x000362000c1e1900 */
[----:B------:R-:W-:Y:S05]  /*0540*/  BRA `(.L_x_220) ;  /* 0x0000000000087947 */ /* 0x000fea0003800000 */
.L_x_219:
[----:B------:R-:W-:Y:S02]  /*0550*/  CS2R R20, SRZ ;  /* 0x0000000000147805 */ /* 0x000fe4000001ff00 */
[----:B------:R-:W-:-:S07]  /*0560*/  CS2R R24, SRZ ;  /* 0x0000000000187805 */ /* 0x000fce000001ff00 */
.L_x_220:
[----:B------:R-:W-:Y:S02]  /*0570*/  UIADD3 UR12, UPT, UPT, UR21, -0x10, URZ ;  /* 0xfffffff0150c7890 */ /* 0x000fe4000fffe0ff */
[----:B------:R-:W-:-:S04]  /*0580*/  UIADD3 UR11, UP0, UPT, UR13, UR11, URZ ;  /* 0x0000000b0d0b7290 */ /* 0x000fc8000ff1e0ff */
[----:B------:R-:W-:Y:S01]  /*0590*/  ISETP.LE.AND P0, PT, R0, UR12, PT ;  /* 0x0000000c00007c0c */ /* 0x000fe2000bf03270 */
[----:B------:R-:W-:Y:S02]  /*05a0*/  UIADD3.X UR12, UPT, UPT, URZ, URZ, URZ, UP0, !UPT ;  /* 0x000000ffff0c7290 */ /* 0x000fe400087fe4ff */
[----:B---3--:R-:W-:-:S04]  /*05b0*/  ULEA UR23, UP0, UR11, UR24, 0x1 ;  /* 0x000000180b177291 */ /* 0x008fc8000f8008ff */
[----:B------:R-:W-:-:S06]  /*05c0*/  ULEA.HI.X UR12, UR11, UR25, UR12, 0x1, UP0 ;  /* 0x000000190b0c7291 */ /* 0x000fcc00080f0c0c */
[----:B-1----:R-:W1:Y:S01]  /*05d0*/  @!P0 S2R R5, SR_LANEID ;  /* 0x0000000000058919 */ /* 0x002e620000000000 */
[----:B------:R-:W-:Y:S02]  /*05e0*/  @!P0 SHF.R.U32.HI R6, RZ, 0x1, R0 ;  /* 0x00000001ff068819 */ /* 0x000fe40000011600 */
[----:B-1----:R-:W-:Y:S02]  /*05f0*/  @!P0 LOP3.LUT R4, R5, 0x3, RZ, 0xc0, !PT ;  /* 0x0000000305048812 */ /* 0x002fe400078ec0ff */
[----:B------:R-:W-:Y:S01]  /*0600*/  @!P0 SHF.R.U32.HI R7, RZ, 0x2, R5 ;  /* 0x00000002ff078819 */ /* 0x000fe20000011605 */
[----:B------:R-:W-:-:S04]  /*0610*/  @!P0 IMAD.MOV.U32 R5, RZ, RZ, RZ ;  /* 0x000000ffff058224 */ /* 0x000fc800078e00ff */
[----:B------:R-:W-:Y:S01]  /*0620*/  @!P0 IMAD.WIDE.U32 R4, R7, R6, R4 ;  /* 0x0000000607048225 */ /* 0x000fe200078e0004 */
[----:B------:R-:W-:Y:S02]  /*0630*/  @P0 CS2R R6, SRZ ;  /* 0x0000000000060805 */ /* 0x000fe4000001ff00 */
[----:B------:R-:W-:-:S04]  /*0640*/  @!P0 LEA R26, P1, R4, UR23, 0x2 ;  /* 0x00000017041a8c11 */ /* 0x000fc8000f8210ff */
[----:B------:R-:W-:Y:S01]  /*0650*/  @!P0 LEA.HI.X R27, R4, UR12, R5, 0x2, P1 ;  /* 0x0000000c041b8c11 */ /* 0x000fe200088f1405 */
[----:B------:R-:W-:Y:S02]  /*0660*/  @P0 IMAD.MOV.U32 R4, RZ, RZ, RZ ;  /* 0x000000ffff040224 */ /* 0x000fe400078e00ff */
[----:B------:R-:W-:Y:S02]  /*0670*/  @P0 IMAD.MOV.U32 R5, RZ, RZ, RZ ;  /* 0x000000ffff050224 */ /* 0x000fe400078e00ff */
[C---:B------:R-:W-:Y:S01]  /*0680*/  @!P0 IMAD.WIDE.U32 R28, R0.reuse, 0x10, R26 ;  /* 0x00000010001c8825 */ /* 0x040fe200078e001a */
[----:B------:R1:W5:Y:S04]  /*0690*/  @!P0 LDG.E R6, desc[UR16][R26.64+0x30] ;  /* 0x000030101a068981 */ /* 0x000368000c1e1900 */
[----:B------:R1:W5:Y:S04]  /*06a0*/  @!P0 LDG.E R4, desc[UR16][R26.64+0x20] ;  /* 0x000020101a048981 */ /* 0x000368000c1e1900 */
[----:B------:R1:W5:Y:S04]  /*06b0*/  @!P0 LDG.E R5, desc[UR16][R28.64+0x20] ;  /* 0x000020101c058981 */ /* 0x000368000c1e1900 */
[----:B------:R1:W5:Y:S01]  /*06c0*/  @!P0 LDG.E R7, desc[UR16][R28.64+0x30] ;  /* 0x000030101c078981 */ /* 0x000362000c1e1900 */
[----:B------:R-:W-:-:S13]  /*06d0*/  ISETP.LE.AND P1, PT, R0, UR21, PT ;  /* 0x0000001500007c0c */ /* 0x000fda000bf23270 */
[----:B------:R-:W3:Y:S01]  /*06e0*/  @!P1 S2R R22, SR_LANEID ;  /* 0x0000000000169919 */ /* 0x000ee20000000000 */
[----:B-----5:R-:W-:Y:S01]  /*06f0*/  HMMA.16816.F32 R8, R12, R24, R8 ;  /* 0x000000180c08723c */ /* 0x020fe20000001808 */
[----:B------:R-:W-:-:S07]  /*0700*/  @P0 CS2R R24, SRZ ;  /* 0x0000000000180805 */ /* 0x000fce000001ff00 */
[----:B------:R-:W-:Y:S01]  /*0710*/  HMMA.16816.F32 R16, R12, R20, R16 ;  /* 0x000000140c10723c */ /* 0x000fe20000001810 */
[----:B------:R-:W-:Y:S01]  /*0720*/  @P0 CS2R R20, SRZ ;  /* 0x0000000000140805 */ /* 0x000fe2000001ff00 */
[----:B------:R-:W-:-:S03]  /*0730*/  NOP ;  /* 0x0000000000007918 */ /* 0x000fc60000000000 */
[----:B-1----:R-:W-:-:S15]  /*0740*/  @P0 BRA `(.L_x_221) ;  /* 0x0000000000540947 */ /* 0x002fde0003800000 */
        /* <DEDUP_REMOVED lines=20> */
[----:B------:R1:W5:Y:S02]  /*0890*/  LDG.E R21, desc[UR16][R12.64+0x10] ;  /* 0x000010100c157981 */ /* 0x000364000c1e1900 */
.L_x_221:
[----:B-1----:R-:W-:Y:S01]  /*08a0*/  @!P1 SHF.R.U32.HI R14, RZ, 0x1, R0 ;  /* 0x00000001ff0e9819 */ /* 0x002fe20000011600 */
[----:B------:R-:W-:Y:S01]  /*08b0*/  @!P1 IMAD.MOV.U32 R13, RZ, RZ, RZ ;  /* 0x000000ffff0d9224 */ /* 0x000fe200078e00ff */
[----:B---3--:R-:W-:Y:S02]  /*08c0*/  @!P1 LOP3.LUT R12, R22, 0x3, RZ, 0xc0, !PT ;  /* 0x00000003160c9812 */ /* 0x008fe400078ec0ff */
[----:B------:R-:W-:-:S05]  /*08d0*/  @!P1 SHF.R.U32.HI R15, RZ, 0x2, R22 ;  /* 0x00000002ff0f9819 */ /* 0x000fca0000011616 */
[----:B------:R-:W-:Y:S01]  /*08e0*/  @!P1 IMAD.WIDE.U32 R12, R15, R14, R12 ;  /* 0x0000000e0f0c9225 */ /* 0x000fe200078e000c */
[----:B------:R-:W-:Y:S02]  /*08f0*/  @P1 CS2R R14, SRZ ;  /* 0x00000000000e1805 */ /* 0x000fe4000001ff00 */
[----:B------:R-:W-:-:S04]  /*0900*/  @!P1 LEA R26, P0, R12, UR23, 0x2 ;  /* 0x000000170c1a9c11 */ /* 0x000fc8000f8010ff */
[----:B------:R-:W-:Y:S01]  /*0910*/  @!P1 LEA.HI.X R27, R12, UR12, R13, 0x2, P0 ;  /* 0x0000000c0c1b9c11 */ /* 0x000fe200080f140d */
[----:B------:R-:W-:Y:S02]  /*0920*/  @P1 IMAD.MOV.U32 R12, RZ, RZ, RZ ;  /* 0x000000ffff0c1224 */ /* 0x000fe400078e00ff */
[----:B------:R-:W-:Y:S02]  /*0930*/  @P1 IMAD.MOV.U32 R13, RZ, RZ, RZ ;  /* 0x000000ffff0d1224 */ /* 0x000fe400078e00ff */
[----:B------:R-:W-:Y:S01]  /*0940*/  @!P1 IMAD.WIDE.U32 R28, R0, 0x10, R26 ;  /* 0x00000010001c9825 */ /* 0x000fe200078e001a */
[----:B------:R1:W5:Y:S04]  /*0950*/  @!P1 LDG.E R14, desc[UR16][R26.64+0x50] ;  /* 0x000050101a0e9981 */ /* 0x000368000c1e1900 */
[----:B------:R1:W5:Y:S04]  /*0960*/  @!P1 LDG.E R12, desc[UR16][R26.64+0x40] ;  /* 0x000040101a0c9981 */ /* 0x000368000c1e1900 */
[----:B------:R1:W5:Y:S04]  /*0970*/  @!P1 LDG.E R13, desc[UR16][R28.64+0x40] ;  /* 0x000040101c0d9981 */ /* 0x000368000c1e1900 */
[----:B------:R1:W5:Y:S01]  /*0980*/  @!P1 LDG.E R15, desc[UR16][R28.64+0x50] ;  /* 0x000050101c0f9981 */ /* 0x000362000c1e1900 */
[----:B------:R-:W-:-:S06]  /*0990*/  UIADD3 UR11, UPT, UPT, UR21, 0x10, URZ ;  /* 0x00000010150b7890 */ /* 0x000fcc000fffe0ff */
        /* <DEDUP_REMOVED lines=29> */
.L_x_222:
        /* <DEDUP_REMOVED lines=14> */
[----:B------:R1:W5:Y:S02]  /*0c50*/  @!P0 LDG.E R19, desc[UR16][R26.64+0x70] ;  /* 0x000070101a138981 */ /* 0x000364000c1e1900 */
[----:B-----5:R-:W-:Y:S01]  /*0c60*/  HMMA.16816.F32 R8, R12, R24, R8 ;  /* 0x000000180c08723c */ /* 0x020fe20000001808 */
[----:B------:R-:W-:-:S07]  /*0c70*/  @P0 CS2R R24, SRZ ;  /* 0x0000000000180805 */ /* 0x000fce000001ff00 */
[----:B------:R-:W-:Y:S01]  /*0c80*/  HMMA.16816.F32 R4, R12, R20, R4 ;  /* 0x000000140c04723c */ /* 0x000fe20000001804 */
[----:B------:R-:W-:Y:S01]  /*0c90*/  @P0 CS2R R20, SRZ ;  /* 0x0000000000140805 */ /* 0x000fe2000001ff00 */
[----:B------:R-:W-:-:S03]  /*0ca0*/  NOP ;  /* 0x0000000000007918 */ /* 0x000fc60000000000 */
[----:B-1----:R-:W-:-:S15]  /*0cb0*/  @P0 BRA `(.L_x_223) ;  /* 0x0000000000540947 */ /* 0x002fde0003800000 */
[----:B------:R-:W1:Y:S01]  /*0cc0*/  S2R R15, SR_LANEID ;  /* 0x00000000000f7919 */ /* 0x000e620000000000 */
[----:B------:R-:W3:Y:S01]  /*0cd0*/  LDC.64 R12, c[0x0][0x388] ;  /* 0x0000e200ff0c7b82 */ /* 0x000ee20000000a00 */
[----:B------:R-:W-:Y:S01]  /*0ce0*/  UIADD3 UR11, UP0, UPT, UR6, UR19, URZ ;  /* 0x00000013060b7290 */ /* 0x000fe2000ff1e0ff */
[----:B0-----:R-:W-:-:S03]  /*0cf0*/  SHF.R.U32.HI R20, RZ, 0x1, R2 ;  /* 0x00000001ff147819 */ /* 0x001fc60000011602 */
[----:B------:R-:W-:Y:S02]  /*0d00*/  ULEA.HI.X.SX32 UR12, UR19, UR22, 0x1, UP0 ;  /* 0x00000016130c7291 */ /* 0x000fe400080f0eff */
[----:B------:R-:W-:-:S05]  /*0d10*/  IMAD.U32 R21, RZ, RZ, UR11 ;  /* 0x0000000bff157e24 */ /* 0x000fca000f8e00ff */
[----:B---3--:R-:W-:Y:S01]  /*0d20*/  LEA R21, P0, R21, R12, 0x1 ;  /* 0x0000000c15157211 */ /* 0x008fe200078008ff */
        /* <DEDUP_REMOVED lines=14> */
.L_x_223:
[C---:B-----5:R-:W-:Y:S01]  /*0e10*/  HMMA.16816.F32 R8, R16.reuse, R24, R8 ;  /* 0x000000181008723c */ /* 0x060fe20000001808 */
[----:B------:R-:W-:Y:S01]  /*0e20*/  UIADD3 UR18, UPT, UPT, UR18, 0x4, URZ ;  /* 0x0000000412127890 */ /* 0x000fe2000fffe0ff */
[----:B------:R-:W-:Y:S01]  /*0e30*/  VIADD R3, R3, 0x40 ;  /* 0x0000004003037836 */ /* 0x000fe20000000000 */
[----:B--2---:R-:W-:Y:S01]  /*0e40*/  UMOV UR15, UR14 ;  /* 0x0000000e000f7c82 */ /* 0x004fe20008000000 */
[----:B------:R-:W-:Y:S02]  /*0e50*/  UIADD3 UR21, UPT, UPT, UR21, 0x40, URZ ;  /* 0x0000004015157890 */ /* 0x000fe4000fffe0ff */
[----:B------:R-:W-:Y:S02]  /*0e60*/  UISETP.NE.AND UP0, UPT, UR18, URZ, UPT ;  /* 0x000000ff1200728c */ /* 0x000fe4000bf05270 */
[----:B------:R-:W-:Y:S01]  /*0e70*/  HMMA.16816.F32 R16, R16, R20, R4 ;  /* 0x000000141010723c */ /* 0x000fe20000001804 */
[----:B------:R-:W-:Y:S02]  /*0e80*/  ULEA UR19, UR15, UR19, 0x6 ;  /* 0x000000130f137291 */ /* 0x000fe4000f8e30ff */
[----:B------:R-:W-:-:S02]  /*0e90*/  ULEA UR20, UR15, UR20, 0x6 ;  /* 0x000000140f147291 */ /* 0x000fc4000f8e30ff */
[----:B------:R-:W-:Y:S02]  /*0ea0*/  ULEA UR9, UR15, UR9, 0x6 ;  /* 0x000000090f097291 */ /* 0x000fe4000f8e30ff */
[----:B------:R-:W-:Y:S01]  /*0eb0*/  ULEA UR4, UR15, UR4, 0x6 ;  /* 0x000000040f047291 */ /* 0x000fe2000f8e30ff */
[----:B------:R-:W-:-:S12]  /*0ec0*/  BRA.U UP0, `(.L_x_224) ;  /* 0xfffffff100f87547 */ /* 0x000fd8000b83ffff */
[----:B------:R-:W-:-:S05]  /*0ed0*/  UMOV UR4, UR7 ;  /* 0x0000000700047c82 */ /* 0x000fca0008000000 */
.L_x_218:
[----:B------:R-:W-:-:S09]  /*0ee0*/  UISETP.NE.AND UP0, UPT, UR8, URZ, UPT ;  /* 0x000000ff0800728c */ /* 0x000fd2000bf05270 */
[----:B------:R-:W-:Y:S05]  /*0ef0*/  BRA.U !UP0, `(.L_x_217) ;  /* 0x0000000108f07547 */ /* 0x000fea000b800000 */
[----:B------:R-:W2:Y:S01]  /*0f00*/  LDC R0, c[0x0][0x3a4] ;  /* 0x0000e900ff007b82 */ /* 0x000ea20000000800 */
[----:B------:R-:W-:Y:S02]  /*0f10*/  USHF.L.U32 UR11, UR4, 0x4, URZ ;  /* 0x00000004040b7899 */ /* 0x000fe400080006ff */
[----:B------:R-:W-:Y:S02]  /*0f20*/  UIMAD UR4, UR4, UR15, URZ ;  /* 0x0000000f040472a4 */ /* 0x000fe4000f8e02ff */
[----:B------:R-:W-:Y:S01]  /*0f30*/  UIADD3 UR7, UPT, UPT, UR13, UR11, URZ ;  /* 0x0000000b0d077290 */ /* 0x000fe2000fffe0ff */
[----:B------:R-:W3:Y:S02]  /*0f40*/  LDCU UR9, c[0x0][0x3a4] ;  /* 0x00007480ff0977ac */ /* 0x000ee40008000800 */
[----:B0-----:R-:W0:Y:S03]  /*0f50*/  LDC R2, c[0x0][0x3a8] ;  /* 0x0000ea00ff027b82 */ /* 0x001e260000000800 */
[----:B------:R-:W-:Y:S01]  /*0f60*/  IMAD.U32 R3, RZ, RZ, UR7 ;  /* 0x00000007ff037e24 */ /* 0x000fe2000f8e00ff */
[----:B------:R-:W-:-:S02]  /*0f70*/  UIADD3 UR8, UPT, UPT, -UR8, URZ, URZ ;  /* 0x000000ff08087290 */ /* 0x000fc4000fffe1ff */
[----:B------:R-:W-:-:S12]  /*0f80*/  USHF.L.U32 UR4, UR4, 0x4, URZ ;  /* 0x0000000404047899 */ /* 0x000fd800080006ff */
.L_x_226:
[----:B0-----:R-:W-:-:S13]  /*0f90*/  ISETP.LE.AND P0, PT, R2, UR11, PT ;  /* 0x0000000b02007c0c */ /* 0x001fda000bf03270 */
[----:B------:R-:W0:Y:S01]  /*0fa0*/  @!P0 S2R R7, SR_LANEID ;  /* 0x0000000000078919 */ /* 0x000e220000000000 */
[----:B------:R-:W4:Y:S01]  /*0fb0*/  @!P0 LDC.64 R4, c[0x0][0x380] ;  /* 0x0000e000ff048b82 */ /* 0x000f220000000a00 */
[----:B-1----:R-:W-:Y:S01]  /*0fc0*/  @!P0 SHF.R.U32.HI R12, RZ, 0x1, R2 ;  /* 0x00000001ff0c8819 */ /* 0x002fe20000011602 */
[----:B----4-:R-:W-:Y:S01]  /*0fd0*/  @!P0 IMAD.WIDE.U32 R4, R3, 0x2, R4 ;  /* 0x0000000203048825 */ /* 0x010fe200078e0004 */
[----:B0-----:R-:W-:Y:S02]  /*0fe0*/  @!P0 LOP3.LUT R6, R7, 0x3, RZ, 0xc0, !PT ;  /* 0x0000000307068812 */ /* 0x001fe400078ec0ff */
        /* <DEDUP_REMOVED lines=9> */
[----:B------:R0:W5:Y:S04]  /*1080*/  @!P0 LDG.E R4, desc[UR16][R12.64] ;  /* 0x000000100c048981 */ /* 0x000168000c1e1900 */
[----:B------:R0:W5:Y:S04]  /*1090*/  @!P0 LDG.E R6, desc[UR16][R12.64+0x10] ;  /* 0x000010100c068981 */ /* 0x000168000c1e1900 */
[----:B------:R0:W5:Y:S04]  /*10a0*/  @!P0 LDG.E R5, desc[UR16][R14.64] ;  /* 0x000000100e058981 */ /* 0x000168000c1e1900 */
[----:B------:R0:W5:Y:S01]  /*10b0*/  @!P0 LDG.E R7, desc[UR16][R14.64+0x10] ;  /* 0x000010100e078981 */ /* 0x000162000c1e1900 */
[----:B------:R-:W-:-:S02]  /*10c0*/  @P0 CS2R R20, SRZ ;  /* 0x0000000000140805 */ /* 0x000fc4000001ff00 */
[----:B------:R-:W-:Y:S01]  /*10d0*/  @P0 CS2R R22, SRZ ;  /* 0x0000000000160805 */ /* 0x000fe2000001ff00 */
[----:B------:R-:W-:Y:S06]  /*10e0*/  @P0 BRA `(.L_x_225) ;  /* 0x0000000000500947 */ /* 0x000fec0003800000 */
[----:B0-----:R-:W0:Y:S01]  /*10f0*/  S2R R15, SR_LANEID ;  /* 0x00000000000f7919 */ /* 0x001e220000000000 */
[----:B------:R-:W1:Y:S01]  /*1100*/  LDC.64 R12, c[0x0][0x388] ;  /* 0x0000e200ff0c7b82 */ /* 0x000e620000000a00 */
[----:B------:R-:W-:Y:S01]  /*1110*/  UIADD3 UR7, UP0, UPT, UR6, UR4, URZ ;  /* 0x0000000406077290 */ /* 0x000fe2000ff1e0ff */
[----:B--2---:R-:W-:-:S03]  /*1120*/  SHF.R.U32.HI R20, RZ, 0x1, R0 ;  /* 0x00000001ff147819 */ /* 0x004fc60000011600 */
[----:B------:R-:W-:Y:S02]  /*1130*/  ULEA.HI.X.SX32 UR12, UR4, UR22, 0x1, UP0 ;  /* 0x00000016040c7291 */ /* 0x000fe400080f0eff */
[----:B------:R-:W-:-:S04]  /*1140*/  IMAD.U32 R22, RZ, RZ, UR7 ;  /* 0x00000007ff167e24 */ /* 0x000fc8000f8e00ff */
[----:B------:R-:W-:Y:S01]  /*1150*/  IMAD.U32 R24, RZ, RZ, UR12 ;  /* 0x0000000cff187e24 */ /* 0x000fe2000f8e00ff */
[----:B-1----:R-:W-:-:S04]  /*1160*/  LEA R21, P0, R22, R12, 0x1 ;  /* 0x0000000c16157211 */ /* 0x002fc800078008ff */
[----:B------:R-:W-:Y:S02]  /*1170*/  LEA.HI.X R13, R22, R13, R24, 0x1, P0 ;  /* 0x0000000d160d7211 */ /* 0x000fe400000f0c18 */
[----:B0-----:R-:W-:Y:S02]  /*1180*/  LOP3.LUT R14, R15, 0x3, RZ, 0xc0, !PT ;  /* 0x000000030f0e7812 */ /* 0x001fe400078ec0ff */
[----:B------:R-:W-:Y:S01]  /*1190*/  SHF.R.U32.HI R23, RZ, 0x2, R15 ;  /* 0x00000002ff177819 */ /* 0x000fe2000001160f */
[----:B------:R-:W-:-:S04]  /*11a0*/  IMAD.MOV.U32 R15, RZ, RZ, RZ ;  /* 0x000000ffff0f7224 */ /* 0x000fc800078e00ff */
[----:B------:R-:W-:-:S03]  /*11b0*/  IMAD.WIDE.U32 R14, R23, R20, R14 ;  /* 0x00000014170e7225 */ /* 0x000fc600078e000e */
[----:B------:R-:W-:-:S04]  /*11c0*/  LEA R12, P0, R14, R21, 0x2 ;  /* 0x000000150e0c7211 */ /* 0x000fc800078010ff */
[----:B------:R-:W-:-:S03]  /*11d0*/  LEA.HI.X R13, R14, R13, R15, 0x2, P0 ;  /* 0x0000000d0e0d7211 */ /* 0x000fc600000f140f */
[----:B------:R-:W-:Y:S02]  /*11e0*/  IMAD.WIDE.U32 R14, R0, 0x10, R12 ;  /* 0x00000010000e7825 */ /* 0x000fe400078e000c */
[----:B------:R1:W5:Y:S04]  /*11f0*/  LDG.E R22, desc[UR16][R12.64] ;  /* 0x000000100c167981 */ /* 0x000368000c1e1900 */
[----:B------:R1:W5:Y:S04]  /*1200*/  LDG.E R23, desc[UR16][R12.64+0x10] ;  /* 0x000010100c177981 */ /* 0x000368000c1e1900 */
[----:B------:R1:W5:Y:S04]  /*1210*/  LDG.E R20, desc[UR16][R14.64] ;  /* 0x000000100e147981 */ /* 0x000368000c1e1900 */
[----:B------:R1:W5:Y:S02]  /*1220*/  LDG.E R21, desc[UR16][R14.64+0x10] ;  /* 0x000010100e157981 */ /* 0x000364000c1e1900 */
.L_x_225:
[C---:B-----5:R-:W-:Y:S01]  /*1230*/  HMMA.16816.F32 R8, R4.reuse, R22, R8 ;  /* 0x000000160408723c */ /* 0x060fe20000001808 */
[----:B------:R-:W-:Y:S01]  /*1240*/  UIADD3 UR8, UPT, UPT, UR8, 0x1, URZ ;  /* 0x0000000108087890 */ /* 0x000fe2000fffe0ff */
[----:B------:R-:W-:Y:S01]  /*1250*/  VIADD R3, R3, 0x10 ;  /* 0x0000001003037836 */ /* 0x000fe20000000000 */
[----:B---3--:R-:W-:Y:S01]  /*1260*/  UMOV UR15, UR9 ;  /* 0x00000009000f7c82 */ /* 0x008fe20008000000 */
[----:B------:R-:W-:Y:S02]  /*1270*/  UIADD3 UR11, UPT, UPT, UR11, 0x10, URZ ;  /* 0x000000100b0b7890 */ /* 0x000fe4000fffe0ff */
[----:B------:R-:W-:Y:S02]  /*1280*/  UISETP.NE.AND UP0, UPT, UR8, URZ, UPT ;  /* 0x000000ff0800728c */ /* 0x000fe4000bf05270 */
[----:B------:R-:W-:Y:S01]  /*1290*/  HMMA.16816.F32 R16, R4, R20, R16 ;  /* 0x000000140410723c */ /* 0x000fe20000001810 */
[----:B------:R-:W-:-:S06]  /*12a0*/  ULEA UR4, UR15, UR4, 0x4 ;  /* 0x000000040f047291 */ /* 0x000fcc000f8e20ff */
[----:B------:R-:W-:-:S13]  /*12b0*/  BRA.U UP0, `(.L_x_226) ;  /* 0xfffffffd00347547 */ /* 0x000fda000b83ffff */
.L_x_217:
[----:B--2---:R-:W0:Y:S01]  /*12c0*/  S2R R0, SR_LANEID ;  /* 0x0000000000007919 */ /* 0x004e220000000000 */
[----:B------:R-:W2:Y:S01]  /*12d0*/  S2UR UR7, SR_CgaCtaId ;  /* 0x00000000000779c3 */ /* 0x000ea20000008800 */
[----:B------:R-:W-:Y:S01]  /*12e0*/  UMOV UR4, 0x400 ;  /* 0x0000040000047882 */ /* 0x000fe20000000000 */
[----:B------:R-:W3:Y:S01]  /*12f0*/  LDCU UR31, c[0x0][0x3a0] ;  /* 0x00007400ff1f77ac */ /* 0x000ee20008000800 */
[----:B------:R-:W4:Y:S01]  /*1300*/  S2R R4, SR_TID.X ;  /* 0x0000000000047919 */ /* 0x000f220000002100 */
[----:B------:R-:W-:Y:S01]  /*1310*/  BSSY.RECONVERGENT B0, `(.L_x_227) ;  /* 0x0000045000007945 */ /* 0x000fe20003800200 */
[----:B--2---:R-:W-:Y:S01]  /*1320*/  ULEA UR4, UR7, UR4, 0x18 ;  /* 0x0000000407047291 */ /* 0x004fe2000f8ec0ff */
[----:B0-----:R-:W-:Y:S02]  /*1330*/  SHF.R.U32.HI R2, RZ, 0x2, R0 ;  /* 0x00000002ff027819 */ /* 0x001fe40000011600 */
[----:B------:R-:W-:Y:S02]  /*1340*/  LOP3.LUT R3, R0, 0x3, RZ, 0xc0, !PT ;  /* 0x0000000300037812 */ /* 0x000fe400078ec0ff */
[----:B----4-:R-:W-:-:S03]  /*1350*/  LOP3.LUT R4, R4, 0x1f, RZ, 0xc0, !PT ;  /* 0x0000001f04047812 */ /* 0x010fc600078ec0ff */
[----:B------:R-:W-:Y:S01]  /*1360*/  IMAD R0, R2, 0x8, R3 ;  /* 0x0000000802007824 */ /* 0x000fe200078e0203 */
[----:B------:R-:W-:-:S04]  /*1370*/  ISETP.GT.U32.AND P0, PT, R4, 0xf, PT ;  /* 0x0000000f0400780c */ /* 0x000fc80003f04070 */
[----:B------:R-:W-:-:S05]  /*1380*/  LEA R0, R0, UR4, 0x3 ;  /* 0x0000000400007c11 */ /* 0x000fca000f8e18ff */
[----:B------:R0:W-:Y:S04]  /*1390*/  STS.64 [R0], R8 ;  /* 0x0000000800007388 */ /* 0x0001e80000000a00 */
[----:B------:R0:W-:Y:S04]  /*13a0*/  STS.64 [R0+0x200], R10 ;  /* 0x0002000a00007388 */ /* 0x0001e80000000a00 */
[----:B------:R0:W-:Y:S04]  /*13b0*/  STS.64 [R0+0x20], R16 ;  /* 0x0000201000007388 */ /* 0x0001e80000000a00 */
[----:B------:R0:W-:Y:S01]  /*13c0*/  STS.64 [R0+0x220], R18 ;  /* 0x0002201200007388 */ /* 0x0001e20000000a00 */
[----:B---3--:R-:W-:Y:S05]  /*13d0*/  @P0 BRA `(.L_x_228) ;  /* 0x0000000000e00947 */ /* 0x008fea0003800000 */
[----:B------:R-:W-:-:S05]  /*13e0*/  VIADD R5, R4, UR6 ;  /* 0x0000000604057c36 */ /* 0x000fca0008000000 */
[----:B------:R-:W-:-:S13]  /*13f0*/  ISETP.GE.AND P0, PT, R5, UR15, PT ;  /* 0x0000000f05007c0c */ /* 0x000fda000bf06270 */
[----:B------:R-:W-:Y:S05]  /*1400*/  @P0 BRA `(.L_x_228) ;  /* 0x0000000000d40947 */ /* 0x000fea0003800000 */
[----:B------:R-:W2:Y:S02]  /*1410*/  LDC.64 R2, c[0x0][0x390] ;  /* 0x0000e400ff027b82 */ /* 0x000ea40000000a00 */
[----:B--2---:R-:W-:-:S05]  /*1420*/  IMAD.WIDE R2, R5, 0x8, R2 ;  /* 0x0000000805027825 */ /* 0x004fca00078e0202 */
[----:B0-----:R0:W2:Y:S01]  /*1430*/  LDG.E.64 R8, desc[UR16][R2.64] ;  /* 0x0000001002087981 */ /* 0x0010a2000c1e1b00 */
[----:B------:R-:W-:-:S05]  /*1440*/  LEA R0, R4, UR4, 0x2 ;  /* 0x0000000404007c11 */ /* 0x000fca000f8e10ff */
[----:B------:R-:W3:Y:S04]  /*1450*/  LDS R11, [R0] ;  /* 0x00000000000b7984 */ /* 0x000ee80000000800 */
[----:B-1----:R-:W1:Y:S04]  /*1460*/  LDS R13, [R0+0x40] ;  /* 0x00004000000d7984 */ /* 0x002e680000000800 */
[----:B------:R-:W4:Y:S04]  /*1470*/  LDS R15, [R0+0x80] ;  /* 0x00008000000f7984 */ /* 0x000f280000000800 */
[----:B------:R-:W5:Y:S04]  /*1480*/  LDS R17, [R0+0xc0] ;  /* 0x0000c00000117984 */ /* 0x000f680000000800 */
[----:B------:R-:W5:Y:S04]  /*1490*/  LDS R19, [R0+0x100] ;  /* 0x0001000000137984 */ /* 0x000f680000000800 */
[----:B------:R-:W5:Y:S04]  /*14a0*/  LDS R21, [R0+0x140] ;  /* 0x0001400000157984 */ /* 0x000f680000000800 */
[----:B------:R-:W5:Y:S04]  /*14b0*/  LDS R23, [R0+0x180] ;  /* 0x0001800000177984 */ /* 0x000f680000000800 */
[----:B------:R-:W5:Y:S04]  /*14c0*/  LDS R25, [R0+0x1c0] ;  /* 0x0001c00000197984 */ /* 0x000f680000000800 */
[----:B------:R-:W5:Y:S04]  /*14d0*/  LDS R27, [R0+0x200] ;  /* 0x00020000001b7984 */ /* 0x000f680000000800 */
[----:B------:R-:W5:Y:S04]  /*14e0*/  LDS R29, [R0+0x240] ;  /* 0x00024000001d7984 */ /* 0x000f680000000800 */
[----:B0-----:R-:W0:Y:S04]  /*14f0*/  LDS R2, [R0+0x280] ;  /* 0x0002800000027984 */ /* 0x001e280000000800 */
[----:B------:R-:W-:Y:S04]  /*1500*/  LDS R10, [R0+0x2c0] ;  /* 0x0002c000000a7984 */ /* 0x000fe80000000800 */
[----:B------:R-:W0:Y:S04]  /*1510*/  LDS R7, [R0+0x300] ;  /* 0x0003000000077984 */ /* 0x000e280000000800 */
[----:B------:R-:W0:Y:S04]  /*1520*/  LDS R5, [R0+0x340] ;  /* 0x0003400000057984 */ /* 0x000e280000000800 */
[----:B------:R-:W-:Y:S04]  /*1530*/  LDS R4, [R0+0x380] ;  /* 0x0003800000047984 */ /* 0x000fe80000000800 */
[----:B------:R-:W0:Y:S01]  /*1540*/  LDS R3, [R0+0x3c0] ;  /* 0x0003c00000037984 */ /* 0x000e220000000800 */
[----:B--2---:R-:W3:Y:S02]  /*1550*/  F2F.F32.F64 R6, R8 ;  /* 0x0000000800067310 */ /* 0x004ee40000301000 */
[C---:B---3--:R-:W-:Y:S01]  /*1560*/  FADD R11, R6.reuse, R11 ;  /* 0x0000000b060b7221 */ /* 0x048fe20000000000 */
[C---:B-1----:R-:W-:Y:S01]  /*1570*/  FADD R13, R6.reuse, R13 ;  /* 0x0000000d060d7221 */ /* 0x042fe20000000000 */
[C---:B----4-:R-:W-:Y:S01]  /*1580*/  FADD R15, R6.reuse, R15 ;  /* 0x0000000f060f7221 */ /* 0x050fe20000000000 */
[C---:B-----5:R-:W-:Y:S01]  /*1590*/  FADD R17, R6.reuse, R17 ;  /* 0x0000001106117221 */ /* 0x060fe20000000000 */
[C---:B------:R-:W-:Y:S01]  /*15a0*/  FADD R19, R6.reuse, R19 ;  /* 0x0000001306137221 */ /* 0x040fe20000000000 */
[----:B------:R1:W-:Y:S01]  /*15b0*/  STS [R0], R11 ;  /* 0x0000000b00007388 */ /* 0x0003e20000000800 */
[C---:B------:R-:W-:Y:S01]  /*15c0*/  FADD R21, R6.reuse, R21 ;  /* 0x0000001506157221 */ /* 0x040fe20000000000 */
[C---:B------:R-:W-:Y:S01]  /*15d0*/  FADD R23, R6.reuse, R23 ;  /* 0x0000001706177221 */ /* 0x040fe20000000000 */
[C---:B------:R-:W-:Y:S01]  /*15e0*/  FADD R25, R6.reuse, R25 ;  /* 0x0000001906197221 */ /* 0x040fe20000000000 */
[----:B------:R2:W-:Y:S01]  /*15f0*/  STS [R0+0x40], R13 ;  /* 0x0000400d00007388 */ /* 0x0005e20000000800 */
[C---:B------:R-:W-:Y:S01]  /*1600*/  FADD R27, R6.reuse, R27 ;  /* 0x0000001b061b7221 */ /* 0x040fe20000000000 */
[C---:B------:R-:W-:Y:S01]  /*1610*/  FADD R29, R6.reuse, R29 ;  /* 0x0000001d061d7221 */ /* 0x040fe20000000000 */
[C---:B0-----:R-:W-:Y:S01]  /*1620*/  FADD R9, R6.reuse, R2 ;  /* 0x0000000206097221 */ /* 0x041fe20000000000 */
[C---:B------:R-:W-:Y:S01]  /*1630*/  FADD R7, R6.reuse, R7 ;  /* 0x0000000706077221 */ /* 0x040fe20000000000 */
[C---:B------:R-:W-:Y:S01]  /*1640*/  FADD R5, R6.reuse, R5 ;  /* 0x0000000506057221 */ /* 0x040fe20000000000 */
[C---:B-1----:R-:W-:Y:S01]  /*1650*/  FADD R11, R6.reuse, R10 ;  /* 0x0000000a060b7221 */ /* 0x042fe20000000000 */
[C---:B------:R-:W-:Y:S01]  /*1660*/  FADD R3, R6.reuse, R3 ;  /* 0x0000000306037221 */ /* 0x040fe20000000000 */
[----:B------:R3:W-:Y:S01]  /*1670*/  STS [R0+0x80], R15 ;  /* 0x0000800f00007388 */ /* 0x0007e20000000800 */
[----:B--2---:R-:W-:-:S03]  /*1680*/  FADD R13, R6, R4 ;  /* 0x00000004060d7221 */ /* 0x004fc60000000000 */
[----:B------:R3:W-:Y:S04]  /*1690*/  STS [R0+0xc0], R17 ;  /* 0x0000c01100007388 */ /* 0x0007e80000000800 */
        /* <DEDUP_REMOVED lines=11> */
[----:B------:R3:W-:Y:S02]  /*1750*/  STS [R0+0x3c0], R3 ;  /* 0x0003c00300007388 */ /* 0x0007e40000000800 */
.L_x_228:
[----:B------:R-:W-:Y:S05]  /*1760*/  BSYNC.RECONVERGENT B0 ;  /* 0x0000000000007941 */ /* 0x000fea0003800200 */
.L_x_227:
[----:B------:R-:W-:Y:S01]  /*1770*/  UIADD3 UR8, UPT, UPT, UR6, 0x1, URZ ;  /* 0x0000000106087890 */ /* 0x000fe2000fffe0ff */
[----:B0--3--:R-:W0:Y:S01]  /*1780*/  LDC R0, c[0x0][0x3a4] ;  /* 0x0000e900ff007b82 */ /* 0x009e220000000800 */
[----:B------:R-:W-:Y:S01]  /*1790*/  UIADD3 UR9, UPT, UPT, UR6, 0x2, URZ ;  /* 0x0000000206097890 */ /* 0x000fe2000fffe0ff */
[----:B------:R-:W-:Y:S01]  /*17a0*/  IMAD.MOV.U32 R2, RZ, RZ, 0x20 ;  /* 0x00000020ff027424 */ /* 0x000fe200078e00ff */
[----:B------:R-:W-:Y:S02]  /*17b0*/  UISETP.GE.AND UP0, UPT, UR8, UR15, UPT ;  /* 0x0000000f0800728c */ /* 0x000fe4000bf06270 */
[----:B------:R-:W-:Y:S02]  /*17c0*/  UIADD3 UR11, UPT, UPT, UR6, 0x3, URZ ;  /* 0x00000003060b7890 */ /* 0x000fe4000fffe0ff */
[----:B------:R-:W-:Y:S01]  /*17d0*/  UISETP.GE.AND UP1, UPT, UR9, UR15, UPT ;  /* 0x0000000f0900728c */ /* 0x000fe2000bf26270 */
[----:B------:R-:W2:Y:S01]  /*17e0*/  LDC.64 R6, c[0x0][0x398] ;  /* 0x0000e600ff067b82 */ /* 0x000ea20000000a00 */
[----:B------:R-:W-:-:S02]  /*17f0*/  UIADD3 UR12, UPT, UPT, UR6, 0x4, URZ ;  /* 0x00000004060c7890 */ /* 0x000fc4000fffe0ff */
[----:B------:R-:W-:Y:S02]  /*1800*/  UP2UR UR18, UPR, URZ, 0x1 ;  /* 0x00000001ff127883 */ /* 0x000fe40008000000 */
[----:B------:R-:W-:Y:S02]  /*1810*/  UISETP.GE.AND UP0, UPT, UR11, UR15, UPT ;  /* 0x0000000f0b00728c */ /* 0x000fe4000bf06270 */
[----:B------:R-:W-:Y:S02]  /*1820*/  UIADD3 UR13, UPT, UPT, UR6, 0x5, URZ ;  /* 0x00000005060d7890 */ /* 0x000fe4000fffe0ff */
[----:B------:R-:W-:Y:S02]  /*1830*/  UP2UR UR19, UPR, URZ, 0x2 ;  /* 0x00000002ff137883 */ /* 0x000fe40008000000 */
[----:B------:R-:W-:Y:S02]  /*1840*/  UISETP.GE.AND UP1, UPT, UR12, UR15, UPT ;  /* 0x0000000f0c00728c */ /* 0x000fe4000bf26270 */
[----:B------:R-:W-:-:S02]  /*1850*/  UIADD3 UR14, UPT, UPT, UR6, 0x6, URZ ;  /* 0x00000006060e7890 */ /* 0x000fc4000fffe0ff */
[----:B------:R-:W-:Y:S02]  /*1860*/  UIMAD UR7, UR10, UR15, URZ ;  /* 0x0000000f0a0772a4 */ /* 0x000fe4000f8e02ff */
[----:B------:R-:W-:Y:S02]  /*1870*/  UP2UR UR20, UPR, URZ, 0x1 ;  /* 0x00000001ff147883 */ /* 0x000fe40008000000 */
[----:B------:R-:W-:Y:S02]  /*1880*/  UISETP.GE.AND UP0, UPT, UR13, UR15, UPT ;  /* 0x0000000f0d00728c */ /* 0x000fe4000bf06270 */
[----:B------:R-:W-:Y:S02]  /*1890*/  UIADD3 UR23, UPT, UPT, UR6, 0x7, URZ ;  /* 0x0000000706177890 */ /* 0x000fe4000fffe0ff */
[----:B------:R-:W-:Y:S02]  /*18a0*/  UP2UR UR21, UPR, URZ, 0x2 ;  /* 0x00000002ff157883 */ /* 0x000fe40008000000 */
[----:B------:R-:W-:-:S02]  /*18b0*/  UISETP.GE.AND UP1, UPT, UR14, UR15, UPT ;  /* 0x0000000f0e00728c */ /* 0x000fc4000bf26270 */
[----:B------:R-:W-:Y:S02]  /*18c0*/  UIADD3 UR24, UPT, UPT, UR6, 0x8, URZ ;  /* 0x0000000806187890 */ /* 0x000fe4000fffe0ff */
[----:B------:R-:W-:Y:S02]  /*18d0*/  UIADD3 UR25, UPT, UPT, UR6, 0x9, URZ ;  /* 0x0000000906197890 */ /* 0x000fe4000fffe0ff */
[----:B------:R-:W-:Y:S02]  /*18e0*/  ULEA UR7, UR7, UR6, 0x4 ;  /* 0x0000000607077291 */ /* 0x000fe4000f8e20ff */
[----:B------:R-:W-:Y:S02]  /*18f0*/  UP2UR UR22, UPR, URZ, 0x1 ;  /* 0x00000001ff167883 */ /* 0x000fe40008000000 */
[----:B------:R-:W-:Y:S02]  /*1900*/  UISETP.GE.AND UP0, UPT, UR23, UR15, UPT ;  /* 0x0000000f1700728c */ /* 0x000fe4000bf06270 */
[----:B------:R-:W-:Y:S01]  /*1910*/  UIADD3 UR26, UPT, UPT, UR6, 0xa, URZ ;  /* 0x0000000a061a7890 */ /* 0x000fe2000fffe0ff */
[----:B------:R-:W-:Y:S01]  /*1920*/  IMAD.U32 R3, RZ, RZ, UR7 ;  /* 0x00000007ff037e24 */ /* 0x000fe2000f8e00ff */
[----:B------:R-:W-:-:S02]  /*1930*/  UP2UR UR23, UPR, URZ, 0x2 ;  /* 0x00000002ff177883 */ /* 0x000fc40008000000 */
[----:B------:R-:W-:Y:S02]  /*1940*/  UISETP.GE.AND UP1, UPT, UR24, UR15, UPT ;  /* 0x0000000f1800728c */ /* 0x000fe4000bf26270 */
[----:B------:R-:W-:Y:S02]  /*1950*/  UISETP.GE.AND UP2, UPT, UR25, UR15, UPT ;  /* 0x0000000f1900728c */ /* 0x000fe4000bf46270 */
[----:B------:R-:W-:Y:S02]  /*1960*/  UIADD3 UR27, UPT, UPT, UR6, 0xb, URZ ;  /* 0x0000000b061b7890 */ /* 0x000fe4000fffe0ff */
[----:B------:R-:W-:Y:S02]  /*1970*/  UIADD3 UR28, UPT, UPT, UR6, 0xc, URZ ;  /* 0x0000000c061c7890 */ /* 0x000fe4000fffe0ff */
[----:B------:R-:W-:Y:S02]  /*1980*/  UIADD3 UR29, UPT, UPT, UR6, 0xd, URZ ;  /* 0x0000000d061d7890 */ /* 0x000fe4000fffe0ff */
[----:B------:R-:W-:-:S02]  /*1990*/  UIADD3 UR10, UPT, UPT, UR6, 0xe, URZ ;  /* 0x0000000e060a7890 */ /* 0x000fc4000fffe0ff */
[----:B------:R-:W-:Y:S02]  /*19a0*/  UIADD3 UR30, UPT, UPT, UR6, 0xf, URZ ;  /* 0x0000000f061e7890 */ /* 0x000fe4000fffe0ff */
[----:B------:R-:W-:Y:S02]  /*19b0*/  UP2UR UR24, UPR, URZ, 0x1 ;  /* 0x00000001ff187883 */ /* 0x000fe40008000000 */
[----:B------:R-:W-:Y:S02]  /*19c0*/  UISETP.GE.AND UP0, UPT, UR26, UR15, UPT ;  /* 0x0000000f1a00728c */ /* 0x000fe4000bf06270 */
[----:B------:R-:W-:Y:S02]  /*19d0*/  UP2UR UR25, UPR, URZ, 0x2 ;  /* 0x00000002ff197883 */ /* 0x000fe40008000000 */
[----:B------:R-:W-:Y:S02]  /*19e0*/  UP2UR UR26, UPR, URZ, 0x4 ;  /* 0x00000004ff1a7883 */ /* 0x000fe40008000000 */
[----:B------:R-:W-:-:S02]  /*19f0*/  UISETP.GE.AND UP1, UPT, UR27, UR15, UPT ;  /* 0x0000000f1b00728c */ /* 0x000fc4000bf26270 */
[----:B------:R-:W-:Y:S02]  /*1a00*/  UISETP.GE.AND UP2, UPT, UR28, UR15, UPT ;  /* 0x0000000f1c00728c */ /* 0x000fe4000bf46270 */
[----:B------:R-:W-:Y:S02]  /*1a10*/  UISETP.GE.AND UP3, UPT, UR29, UR15, UPT ;  /* 0x0000000f1d00728c */ /* 0x000fe4000bf66270 */
[----:B------:R-:W-:Y:S02]  /*1a20*/  UISETP.GE.AND UP4, UPT, UR10, UR15, UPT ;  /* 0x0000000f0a00728c */ /* 0x000fe4000bf86270 */
[----:B------:R-:W-:Y:S01]  /*1a30*/  UISETP.GE.AND UP5, UPT, UR30, UR15, UPT ;  /* 0x0000000f1e00728c */ /* 0x000fe2000bfa6270 */
[----:B0-2---:R-:W-:Y:S10]  /*1a40*/  BAR.SYNC.DEFER_BLOCKING 0x0 ;  /* 0x0000000000007b1d */ /* 0x005ff40000010000 */
.L_x_230:
[----:B------:R-:W-:-:S09]  /*1a50*/  UISETP.GE.AND UP6, UPT, UR5, UR31, UPT ;  /* 0x0000001f0500728c */ /* 0x000fd2000bfc6270 */
[----:B--2---:R-:W-:Y:S05]  /*1a60*/  BRA.U UP6, `(.L_x_229) ;  /* 0x0000000506f87547 */ /* 0x004fea000b800000 */
[----:B-1----:R-:W0:Y:S01]  /*1a70*/  LDS.128 R12, [R2+UR4+-0x20] ;  /* 0xffffe004020c7984 */ /* 0x002e220008000c00 */
[----:B------:R-:W-:Y:S02]  /*1a80*/  UP2UR UR11, UPR, URZ, 0x8 ;  /* 0x00000008ff0b7883 */ /* 0x000fe40008000000 */
[----:B------:R-:W-:Y:S02]  /*1a90*/  UISETP.NE.AND UP3, UPT, UR21, URZ, UPT ;  /* 0x000000ff1500728c */ /* 0x000fe4000bf65270 */
[----:B------:R-:W-:Y:S02]  /*1aa0*/  UP2UR UR8, UPR, URZ, 0x1 ;  /* 0x00000001ff087883 */ /* 0x000fe40008000000 */
[----:B------:R-:W-:Y:S02]  /*1ab0*/  UISETP.NE.AND UP0, UPT, UR19, URZ, UPT ;  /* 0x000000ff1300728c */ /* 0x000fe4000bf05270 */
[----:B------:R-:W-:Y:S01]  /*1ac0*/  PLOP3.LUT P0, PT, PT, PT, UP3, 0x80, 0x8 ;  /* 0x000000000008781c */ /* 0x000fe20003f0f038 */
[----:B------:R-:W-:-:S02]  /*1ad0*/  UP2UR UR12, UPR, URZ, 0x10 ;  /* 0x00000010ff0c7883 */ /* 0x000fc40008000000 */
[----:B------:R-:W-:Y:S02]  /*1ae0*/  UP2UR UR7, UPR, URZ, 0x1 ;  /* 0x00000001ff077883 */ /* 0x000fe40008000000 */
[----:B------:R-:W-:Y:S02]  /*1af0*/  UISETP.NE.AND UP0, UPT, UR24, URZ, UPT ;  /* 0x000000ff1800728c */ /* 0x000fe4000bf05270 */
[----:B------:R-:W-:Y:S02]  /*1b00*/  UISETP.NE.AND UP4, UPT, UR22, URZ, UPT ;  /* 0x000000ff1600728c */ /* 0x000fe4000bf85270 */
[----:B------:R-:W-:Y:S02]  /*1b10*/  UP2UR UR6, UPR, URZ, 0x1 ;  /* 0x00000001ff067883 */ /* 0x000fe40008000000 */
[----:B------:R-:W-:Y:S02]  /*1b20*/  UISETP.NE.AND UP0, UPT, UR18, URZ, UPT ;  /* 0x000000ff1200728c */ /* 0x000fe4000bf05270 */
[----:B------:R-:W-:Y:S01]  /*1b30*/  UP2UR UR13, UPR, URZ, 0x20 ;  /* 0x00000020ff0d7883 */ /* 0x000fe20008000000 */
[----:B------:R-:W-:Y:S01]  /*1b40*/  PLOP3.LUT P1, PT, PT, PT, UP4, 0x80, 0x8 ;  /* 0x000000000008781c */ /* 0x000fe20003f2f048 */
[----:B------:R-:W-:Y:S01]  /*1b50*/  UISETP.NE.AND UP5, UPT, UR23, URZ, UPT ;  /* 0x000000ff1700728c */ /* 0x000fe2000bfa5270 */
[----:B------:R-:W1:Y:S01]  /*1b60*/  @!P0 LDS R4, [R2+UR4+-0x10] ;  /* 0xfffff00402048984 */ /* 0x000e620008000800 */
[----:B------:R-:W-:Y:S01]  /*1b70*/  PLOP3.LUT P0, PT, PT, PT, UP0, 0x80, 0x8 ;  /* 0x000000000008781c */ /* 0x000fe20003f0f008 */
[----:B------:R-:W-:-:S02]  /*1b80*/  UISETP.NE.AND UP0, UPT, UR6, URZ, UPT ;  /* 0x000000ff0600728c */ /* 0x000fc4000bf05270 */
[----:B------:R-:W-:Y:S01]  /*1b90*/  UISETP.NE.AND UP6, UPT, UR20, URZ, UPT ;  /* 0x000000ff1400728c */ /* 0x000fe2000bfc5270 */
[----:B------:R-:W-:Y:S01]  /*1ba0*/  PLOP3.LUT P2, PT, PT, PT, UP5, 0x80, 0x8 ;  /* 0x000000000008781c */ /* 0x000fe20003f4f058 */
[----:B------:R-:W-:Y:S01]  /*1bb0*/  UP2UR UR10, UPR, URZ, 0x4 ;  /* 0x00000004ff0a7883 */ /* 0x000fe20008000000 */
[----:B------:R-:W-:Y:S01]  /*1bc0*/  PLOP3.LUT P4, PT, PT, PT, UP5, 0x80, 0x8 ;  /* 0x000000000008781c */ /* 0x000fe20003f8f058 */
[----:B------:R-:W-:Y:S01]  /*1bd0*/  UISETP.NE.AND UP2, UPT, UR26, URZ, UPT ;  /* 0x000000ff1a00728c */ /* 0x000fe2000bf45270 */
[----:B------:R-:W-:Y:S01]  /*1be0*/  PLOP3.LUT P3, PT, PT, PT, UP0, 0x80, 0x8 ;  /* 0x000000000008781c */ /* 0x000fe20003f6f008 */
[----:B------:R-:W-:Y:S01]  /*1bf0*/  UISETP.NE.AND UP0, UPT, UR7, URZ, UPT ;  /* 0x000000ff0700728c */ /* 0x000fe2000bf05270 */
[----:B------:R-:W2:Y:S01]  /*1c00*/  @!P1 LDS R26, [R2+UR4+-0xc] ;  /* 0xfffff404021a9984 */ /* 0x000ea20008000800 */
[----:B------:R-:W-:Y:S02]  /*1c10*/  UP2UR UR9, UPR, URZ, 0x2 ;  /* 0x00000002ff097883 */ /* 0x000fe40008000000 */
[----:B------:R-:W-:Y:S01]  /*1c20*/  PLOP3.LUT P5, PT, PT, PT, UP2, 0x80, 0x8 ;  /* 0x000000000008781c */ /* 0x000fe20003faf028 */
[----:B0-----:R-:W-:Y:S01]  /*1c30*/  @!P0 F2F.F64.F32 R10, R13 ;  /* 0x0000000d000a8310 */ /* 0x001fe20000201800 */
[----:B------:R-:W-:Y:S01]  /*1c40*/  PLOP3.LUT P1, PT, PT, PT, UP0, 0x80, 0x8 ;  /* 0x000000000008781c */ /* 0x000fe20003f2f008 */
[----:B------:R-:W-:Y:S01]  /*1c50*/  UISETP.NE.AND UP1, UPT, UR25, URZ, UPT ;  /* 0x000000ff1900728c */ /* 0x000fe2000bf25270 */
[----:B------:R-:W0:Y:S01]  /*1c60*/  @!P2 LDS R18, [R2+UR4+-0x8] ;  /* 0xfffff8040212a984 */ /* 0x000e220008000800 */
[----:B------:R-:W-:Y:S01]  /*1c70*/  PLOP3.LUT P0, PT, PT, PT, UP6, 0x80, 0x8 ;  /* 0x000000000008781c */ /* 0x000fe20003f0f068 */
[----:B------:R-:W-:Y:S01]  /*1c80*/  UISETP.NE.AND UP0, UPT, UR8, URZ, UPT ;  /* 0x000000ff0800728c */ /* 0x000fe2000bf05270 */
[----:B------:R-:W-:Y:S01]  /*1c90*/  PLOP3.LUT P2, PT, PT, PT, UP4, 0x80, 0x8 ;  /* 0x000000000008781c */ /* 0x000fe20003f4f048 */
[----:B------:R-:W3:Y:S01]  /*1ca0*/  @!P3 LDS R24, [R2+UR4+-0x4] ;  /* 0xfffffc040218b984 */ /* 0x000ee20008000800 */
[----:B------:R-:W-:Y:S01]  /*1cb0*/  PLOP3.LUT P3, PT, PT, PT, UP1, 0x80, 0x8 ;  /* 0x000000000008781c */ /* 0x000fe20003f6f018 */
[----:B------:R-:W-:Y:S01]  /*1cc0*/  UISETP.NE.AND UP1, UPT, UR9, URZ, UPT ;  /* 0x000000ff0900728c */ /* 0x000fe2000bf25270 */
[----:B------:R-:W4:Y:S01]  /*1cd0*/  F2F.F64.F32 R12, R12 ;  /* 0x0000000c000c7310 */ /* 0x000f220000201800 */
[----:B------:R-:W-:Y:S01]  /*1ce0*/  UISETP.NE.AND UP2, UPT, UR10, URZ, UPT ;  /* 0x000000ff0a00728c */ /* 0x000fe2000bf45270 */
[----:B------:R-:W-:Y:S01]  /*1cf0*/  @!P5 LDS R21, [R2+UR4+0x4] ;  /* 0x000004040215d984 */ /* 0x000fe20008000800 */
[----:B------:R-:W-:-:S02]  /*1d00*/  UP2UR UR14, UPR, URZ, 0x40 ;  /* 0x00000040ff0e7883 */ /* 0x000fc40008000000 */
[----:B------:R-:W-:Y:S01]  /*1d10*/  PLOP3.LUT P5, PT, PT, PT, UP1, 0x80, 0x8 ;  /* 0x000000000008781c */ /* 0x000fe20003faf018 */
[----:B------:R-:W-:Y:S02]  /*1d20*/  UISETP.NE.AND UP6, UPT, UR24, URZ, UPT ;  /* 0x000000ff1800728c */ /* 0x000fe4000bfc5270 */
[----:B------:R-:W-:Y:S01]  /*1d30*/  @!P1 F2F.F64.F32 R8, R14 ;  /* 0x0000000e00089310 */ /* 0x000fe20000201800 */
[----:B------:R-:W-:Y:S01]  /*1d40*/  PLOP3.LUT P1, PT, PT, PT, UP3, 0x80, 0x8 ;  /* 0x000000000008781c */ /* 0x000fe20003f2f038 */
[----:B------:R-:W-:Y:S01]  /*1d50*/  UP2UR UR6, UPR, URZ, 0x2 ;  /* 0x00000002ff067883 */ /* 0x000fe20008000000 */
[----:B------:R-:W5:Y:S01]  /*1d60*/  @!P3 LDS R23, [R2+UR4] ;  /* 0x000000040217b984 */ /* 0x000f620008000800 */
[----:B------:R-:W-:Y:S01]  /*1d70*/  PLOP3.LUT P3, PT, PT, PT, UP4, 0x80, 0x8 ;  /* 0x000000000008781c */ /* 0x000fe20003f6f048 */
[----:B------:R-:W-:Y:S02]  /*1d80*/  UISETP.NE.AND UP4, UPT, UR12, URZ, UPT ;  /* 0x000000ff0c00728c */ /* 0x000fe4000bf85270 */
[----:B------:R-:W-:Y:S01]  /*1d90*/  UISETP.NE.AND UP1, UPT, UR25, URZ, UPT ;  /* 0x000000ff1900728c */ /* 0x000fe2000bf25270 */
[----:B------:R4:W-:Y:S01]  /*1da0*/  @!P0 F2F.F64.F32 R16, R15 ;  /* 0x0000000f00108310 */ /* 0x0009e20000201800 */
[----:B------:R-:W-:Y:S01]  /*1db0*/  PLOP3.LUT P0, PT, PT, PT, UP0, 0x80, 0x8 ;  /* 0x000000000008781c */ /* 0x000fe20003f0f008 */
[----:B------:R-:W-:Y:S01]  /*1dc0*/  @!P5 LDS R22, [R2+UR4+0xc] ;  /* 0x00000c040216d984 */ /* 0x000fe20008000800 */
[----:B------:R-:W-:-:S02]  /*1dd0*/  PLOP3.LUT P6, PT, PT, PT, UP4, 0x80, 0x8 ;  /* 0x000000000008781c */ /* 0x000fc40003fcf048 */
[----:B------:R-:W-:-:S03]  /*1de0*/  PLOP3.LUT P5, PT, PT, PT, UP6, 0x80, 0x8 ;  /* 0x000000000008781c */ /* 0x000fc60003faf068 */
[----:B-1----:R-:W1:Y:S01]  /*1df0*/  @!P1 F2F.F64.F32 R4, R4 ;  /* 0x0000000400049310 */ /* 0x002e620000201800 */
[----:B------:R-:W-:Y:S01]  /*1e00*/  PLOP3.LUT P1, PT, PT, PT, UP3, 0x80, 0x8 ;  /* 0x000000000008781c */ /* 0x000fe20003f2f038 */
[----:B------:R-:W-:Y:S01]  /*1e10*/  UISETP.NE.AND UP3, UPT, UR11, URZ, UPT ;  /* 0x000000ff0b00728c */ /* 0x000fe2000bf65270 */
[----:B----4-:R-:W-:-:S03]  /*1e20*/  IMAD.WIDE R14, R3, 0x8, R6 ;  /* 0x00000008030e7825 */ /* 0x010fc600078e0206 */
[----:B------:R-:W4:Y:S01]  /*1e30*/  @!P0 LDS R20, [R2+UR4+0x8] ;  /* 0x0000080402148984 */ /* 0x000f220008000800 */
[----:B------:R-:W-:Y:S01]  /*1e40*/  PLOP3.LUT P0, PT, PT, PT, UP2, 0x80, 0x8 ;  /* 0x000000000008781c */ /* 0x000fe20003f0f028 */
[----:B--2---:R-:W2:Y:S01]  /*1e50*/  @!P2 F2F.F64.F32 R26, R26 ;  /* 0x0000001a001aa310 */ /* 0x004ea20000201800 */
[----:B------:R-:W-:Y:S01]  /*1e60*/  PLOP3.LUT P2, PT, PT, PT, UP6, 0x80, 0x8 ;  /* 0x000000000008781c */ /* 0x000fe20003f4f068 */
[----:B------:R-:W-:Y:S01]  /*1e70*/  UP2UR UR7, UPR, URZ, 0x8 ;  /* 0x00000008ff077883 */ /* 0x000fe20008000000 */
[----:B------:R-:W-:Y:S01]  /*1e80*/  STG.E.64 desc[UR16][R14.64], R12 ;  /* 0x0000000c0e007986 */ /* 0x000fe2000c101b10 */
[----:B------:R-:W-:-:S03]  /*1e90*/  UISETP.NE.AND UP6, UPT, UR19, URZ, UPT ;  /* 0x000000ff1300728c */ /* 0x000fc6000bfc5270 */
[----:B-1----:R-:W-:Y:S01]  /*1ea0*/  @!P1 STG.E.64 desc[UR16][R14.64+0x20], R4 ;  /* 0x000020040e009986 */ /* 0x002fe2000c101b10 */
[----:B0-----:R-:W0:Y:S01]  /*1eb0*/  @!P4 F2F.F64.F32 R18, R18 ;  /* 0x000000120012c310 */ /* 0x001e220000201800 */
[----:B------:R-:W-:Y:S01]  /*1ec0*/  PLOP3.LUT P4, PT, PT, PT, UP3, 0x80, 0x8 ;  /* 0x000000000008781c */ /* 0x000fe20003f8f038 */
[----:B------:R-:W-:Y:S01]  /*1ed0*/  UISETP.NE.AND UP3, UPT, UR26, URZ, UPT ;  /* 0x000000ff1a00728c */ /* 0x000fe2000bf65270 */
[----:B------:R-:W-:Y:S01]  /*1ee0*/  PLOP3.LUT P1, PT, PT, PT, UP5, 0x80, 0x8 ;  /* 0x000000000008781c */ /* 0x000fe20003f2f058 */
[----:B------:R-:W1:Y:S01]  /*1ef0*/  @!P0 LDS R28, [R2+UR4+0x10] ;  /* 0x00001004021c8984 */ /* 0x000e620008000800 */
[----:B------:R-:W-:Y:S02]  /*1f00*/  UISETP.NE.AND UP5, UPT, UR13, URZ, UPT ;  /* 0x000000ff0d00728c */ /* 0x000fe4000bfa5270 */
[----:B------:R-:W-:Y:S01]  /*1f10*/  UP2UR UR8, UPR, URZ, 0x40 ;  /* 0x00000040ff087883 */ /* 0x000fe20008000000 */
[----:B------:R-:W-:Y:S01]  /*1f20*/  PLOP3.LUT P0, PT, PT, PT, UP3, 0x80, 0x8 ;  /* 0x000000000008781c */ /* 0x000fe20003f0f038 */
[----:B--2---:R5:W-:Y:S01]  /*1f30*/  @!P3 STG.E.64 desc[UR16][R14.64+0x28], R26 ;  /* 0x0000281a0e00b986 */ /* 0x004be2000c101b10 */
[----:B---3--:R-:W2:Y:S01]  /*1f40*/  @!P2 F2F.F64.F32 R24, R24 ;  /* 0x000000180018a310 */ /* 0x008ea20000201800 */
[----:B------:R-:W-:Y:S01]  /*1f50*/  PLOP3.LUT P3, PT, PT, PT, UP5, 0x80, 0x8 ;  /* 0x000000000008781c */ /* 0x000fe20003f6f058 */
[----:B------:R-:W-:Y:S01]  /*1f60*/  UISETP.NE.AND UP6, UPT, UR18, URZ, UPT ;  /* 0x000000ff1200728c */ /* 0x000fe2000bfc5270 */
[----:B------:R-:W3:Y:S01]  /*1f70*/  @!P6 LDS R5, [R2+UR4+0x18] ;  /* 0x000018040205e984 */ /* 0x000ee20008000800 */
[----:B------:R-:W-:-:S03]  /*1f80*/  PLOP3.LUT P2, PT, PT, PT, UP1, 0x80, 0x8 ;  /* 0x000000000008781c */ /* 0x000fc60003f4f018 */
[----:B0-----:R0:W-:Y:S01]  /*1f90*/  @!P1 STG.E.64 desc[UR16][R14.64+0x30], R18 ;  /* 0x000030120e009986 */ /* 0x0011e2000c101b10 */
[----:B------:R-:W-:Y:S01]  /*1fa0*/  PLOP3.LUT P1, PT, PT, PT, UP1, 0x80, 0x8 ;  /* 0x000000000008781c */ /* 0x000fe20003f2f018 */
[----:B------:R-:W-:Y:S02]  /*1fb0*/  UISETP.NE.AND UP1, UPT, UR6, URZ, UPT ;  /* 0x000000ff0600728c */ /* 0x000fe4000bf25270 */
[----:B------:R-:W3:Y:S01]  /*1fc0*/  @!P4 LDS R4, [R2+UR4+0x14] ;  /* 0x000014040204c984 */ /* 0x000ee20008000800 */
[----:B------:R-:W-:-:S03]  /*1fd0*/  PLOP3.LUT P4, PT, PT, PT, UP4, 0x80, 0x8 ;  /* 0x000000000008781c */ /* 0x000fc60003f8f048 */
[----:B------:R-:W3:Y:S01]  /*1fe0*/  @!P3 LDS R29, [R2+UR4+0x1c] ;  /* 0x00001c04021db984 */ /* 0x000ee20008000800 */
[----:B------:R-:W-:Y:S01]  /*1ff0*/  PLOP3.LUT P3, PT, PT, PT, UP2, 0x80, 0x8 ;  /* 0x000000000008781c */ /* 0x000fe20003f6f028 */
[----:B-----5:R-:W5:Y:S01]  /*2000*/  @!P2 F2F.F64.F32 R26, R23 ;  /* 0x00000017001aa310 */ /* 0x020f620000201800 */
[----:B------:R-:W-:Y:S01]  /*2010*/  PLOP3.LUT P2, PT, PT, PT, UP0, 0x80, 0x8 ;  /* 0x000000000008781c */ /* 0x000fe20003f4f008 */
[----:B--2---:R1:W-:Y:S01]  /*2020*/  @!P5 STG.E.64 desc[UR16][R14.64+0x38], R24 ;  /* 0x000038180e00d986 */ /* 0x0043e2000c101b10 */
[----:B------:R-:W-:-:S05]  /*2030*/  PLOP3.LUT P5, PT, PT, PT, UP4, 0x80, 0x8 ;  /* 0x000000000008781c */ /* 0x000fca0003faf048 */
[----:B0-----:R-:W-:Y:S01]  /*2040*/  @!P0 F2F.F64.F32 R18, R21 ;  /* 0x0000001500128310 */ /* 0x001fe20000201800 */
[----:B------:R-:W-:Y:S01]  /*2050*/  PLOP3.LUT P0, PT, PT, PT, UP1, 0x80, 0x8 ;  /* 0x000000000008781c */ /* 0x000fe20003f0f018 */
[----:B-----5:R3:W-:Y:S06]  /*2060*/  @!P1 STG.E.64 desc[UR16][R14.64+0x40], R26 ;  /* 0x0000401a0e009986 */ /* 0x0207ec000c101b10 */
[----:B----4-:R-:W0:Y:S01]  /*2070*/  @!P2 F2F.F64.F32 R20, R20 ;  /* 0x000000140014a310 */ /* 0x010e220000201800 */
[----:B------:R-:W-:-:S07]  /*2080*/  PLOP3.LUT P2, PT, PT, PT, UP0, 0x80, 0x8 ;  /* 0x000000000008781c */ /* 0x000fce0003f4f008 */
[----:B------:R-:W2:Y:S01]  /*2090*/  @!P0 F2F.F64.F32 R22, R22 ;  /* 0x0000001600168310 */ /* 0x000ea20000201800 */
[----:B------:R-:W-:Y:S01]  /*20a0*/  PLOP3.LUT P0, PT, PT, PT, UP3, 0x80, 0x8 ;  /* 0x000000000008781c */ /* 0x000fe20003f0f038 */
[----:B------:R-:W-:-:S04]  /*20b0*/  UISETP.NE.AND UP3, UPT, UR7, URZ, UPT ;  /* 0x000000ff0700728c */ /* 0x000fc8000bf65270 */
[----:B0-----:R-:W-:Y:S02]  /*20c0*/  @!P2 STG.E.64 desc[UR16][R14.64+0x50], R20 ;  /* 0x000050140e00a986 */ /* 0x001fe4000c101b10 */
[----:B-1----:R-:W-:Y:S01]  /*20d0*/  @!P3 F2F.F64.F32 R24, R28 ;  /* 0x0000001c0018b310 */ /* 0x002fe20000201800 */
[----:B------:R-:W-:Y:S02]  /*20e0*/  PLOP3.LUT P3, PT, PT, PT, UP1, 0x80, 0x8 ;  /* 0x000000000008781c */ /* 0x000fe40003f6f018 */
[----:B------:R-:W-:Y:S02]  /*20f0*/  PLOP3.LUT P1, PT, PT, PT, UP3, 0x80, 0x8 ;  /* 0x000000000008781c */ /* 0x000fe40003f2f038 */
[----:B------:R-:W-:Y:S01]  /*2100*/  PLOP3.LUT P6, PT, PT, PT, UP3, 0x80, 0x8 ;  /* 0x000000000008781c */ /* 0x000fe20003fcf038 */
[----:B------:R0:W-:Y:S01]  /*2110*/  @!P0 STG.E.64 desc[UR16][R14.64+0x48], R18 ;  /* 0x000048120e008986 */ /* 0x0001e2000c101b10 */
[----:B------:R-:W-:Y:S01]  /*2120*/  PLOP3.LUT P0, PT, PT, PT, UP5, 0x80, 0x8 ;  /* 0x000000000008781c */ /* 0x000fe20003f0f058 */
[----:B---3--:R-:W1:Y:S01]  /*2130*/  @!P4 F2F.F64.F32 R26, R5 ;  /* 0x00000005001ac310 */ /* 0x008e620000201800 */
[----:B------:R-:W-:Y:S01]  /*2140*/  PLOP3.LUT P4, PT, PT, PT, UP6, 0x80, 0x8 ;  /* 0x000000000008781c */ /* 0x000fe20003f8f068 */
[----:B------:R-:W-:-:S04]  /*2150*/  UISETP.NE.AND UP6, UPT, UR8, URZ, UPT ;  /* 0x000000ff0800728c */ /* 0x000fc8000bfc5270 */
[----:B--2---:R2:W-:Y:S02]  /*2160*/  @!P3 STG.E.64 desc[UR16][R14.64+0x58], R22 ;  /* 0x000058160e00b986 */ /* 0x0045e4000c101b10 */
[----:B------:R-:W-:Y:S01]  /*2170*/  PLOP3.LUT P3, PT, PT, PT, UP6, 0x80, 0x8 ;  /* 0x000000000008781c */ /* 0x000fe20003f6f068 */
[----:B------:R-:W-:Y:S01]  /*2180*/  UISETP.NE.AND UP6, UPT, UR14, URZ, UPT ;  /* 0x000000ff0e00728c */ /* 0x000fe2000bfc5270 */
[----:B0-----:R-:W0:Y:S01]  /*2190*/  @!P1 F2F.F64.F32 R18, R4 ;  /* 0x0000000400129310 */ /* 0x001e220000201800 */
[----:B------:R-:W-:-:S03]  /*21a0*/  PLOP3.LUT P1, PT, PT, PT, UP2, 0x80, 0x8 ;  /* 0x000000000008781c */ /* 0x000fc60003f2f028 */
[----:B------:R2:W-:Y:S01]  /*21b0*/  @!P4 STG.E.64 desc[UR16][R14.64+0x8], R10 ;  /* 0x0000080a0e00c986 */ /* 0x0005e2000c101b10 */
[----:B------:R-:W-:-:S03]  /*21c0*/  PLOP3.LUT P2, PT, PT, PT, UP6, 0x80, 0x8 ;  /* 0x000000000008781c */ /* 0x000fc60003f4f068 */
[----:B-1----:R2:W-:Y:S01]  /*21d0*/  @!P5 STG.E.64 desc[UR16][R14.64+0x70], R26 ;  /* 0x0000701a0e00d986 */ /* 0x0025e2000c101b10 */
[----:B------:R-:W1:Y:S01]  /*21e0*/  @!P0 F2F.F64.F32 R28, R29 ;  /* 0x0000001d001c8310 */ /* 0x000e620000201800 */
[----:B------:R-:W-:Y:S02]  /*21f0*/  PLOP3.LUT P0, PT, PT, PT, UP5, 0x80, 0x8 ;  /* 0x000000000008781c */ /* 0x000fe40003f0f058 */
[----:B------:R2:W-:Y:S04]  /*2200*/  @!P3 STG.E.64 desc[UR16][R14.64+0x10], R8 ;  /* 0x000010080e00b986 */ /* 0x0005e8000c101b10 */
[----:B------:R2:W-:Y:S04]  /*2210*/  @!P1 STG.E.64 desc[UR16][R14.64+0x60], R24 ;  /* 0x000060180e009986 */ /* 0x0005e8000c101b10 */
[----:B0-----:R2:W-:Y:S04]  /*2220*/  @!P6 STG.E.64 desc[UR16][R14.64+0x68], R18 ;  /* 0x000068120e00e986 */ /* 0x0015e8000c101b10 */
[----:B------:R2:W-:Y:S04]  /*2230*/  @!P2 STG.E.64 desc[UR16][R14.64+0x18], R16 ;  /* 0x000018100e00a986 */ /* 0x0005e8000c101b10 */
[----:B-1----:R2:W-:Y:S02]  /*2240*/  @!P0 STG.E.64 desc[UR16][R14.64+0x78], R28 ;  /* 0x0000781c0e008986 */ /* 0x0025e4000c101b10 */
.L_x_229:
[----:B------:R-:W-:Y:S01]  /*2250*/  VIADD R2, R2, 0x40 ;  /* 0x0000004002027836 */ /* 0x000fe20000000000 */
[----:B------:R-:W-:Y:S01]  /*2260*/  UIADD3 UR5, UPT, UPT, UR5, 0x1, URZ ;  /* 0x0000000105057890 */ /* 0x000fe2000fffe0ff */
[----:B------:R-:W-:-:S03]  /*2270*/  IMAD.IADD R3, R3, 0x1, R0 ;  /* 0x0000000103037824 */ /* 0x000fc600078e0200 */
[----:B------:R-:W-:-:S13]  /*2280*/  ISETP.NE.AND P0, PT, R2, 0x420, PT ;  /* 0x000004200200780c */ /* 0x000fda0003f05270 */
[----:B------:R-:W-:Y:S05]  /*2290*/  @P0 BRA `(.L_x_230) ;  /* 0xfffffff400ec0947 */ /* 0x000fea000383ffff */
[----:B------:R-:W-:Y:S05]  /*22a0*/  EXIT ;  /* 0x000000000000794d */ /* 0x000fea0003800000 */
.L_x_231:
        /* <DEDUP_REMOVED lines=13> */
.L_x_261:


//--------------------- .text._Z25batch_forward_hidden_wmmaP6__halfS0_PdS1_iii --------------------------
	.section	.text._Z25batch_forward_hidden_wmmaP6__halfS0_PdS1_iii,"ax",@progbits
	.align	128
        .global         _Z25batch_forward_hidden_wmmaP6__halfS0_PdS1_iii
        .type           _Z25batch_forward_hidden_wmmaP6__halfS0_PdS1_iii,@function
        .size           _Z25batch_forward_hidden_wmmaP6__halfS0_PdS1_iii,(.L_x_262 - _Z25batch_forward_hidden_wmmaP6__halfS0_PdS1_iii)
        .other          _Z25batch_forward_hidden_wmmaP6__halfS0_PdS1_iii,@"STO_CUDA_ENTRY STV_DEFAULT"
_Z25batch_forward_hidden_wmmaP6__halfS0_PdS1_iii:
.text._Z25batch_forward_hidden_wmmaP6__halfS0_PdS1_iii:
        /* <DEDUP_REMOVED lines=43> */
.L_x_239:
        /* <DEDUP_REMOVED lines=42> */
.L_x_234:
[----:B------:R-:W-:Y:S02]  /*0550*/  CS2R R20, SRZ ;  /* 0x0000000000147805 */ /* 0x000fe4000001ff00 */
[----:B------:R-:W-:-:S07]  /*0560*/  CS2R R24, SRZ ;  /* 0x0000000000187805 */ /* 0x000fce000001ff00 */
.L_x_235:
        /* <DEDUP_REMOVED lines=51> */
.L_x_236:
        /* <DEDUP_REMOVED lines=45> */
.L_x_237:
        /* <DEDUP_REMOVED lines=42> */
.L_x_238:
        /* <DEDUP_REMOVED lines=13> */
.L_x_233:
        /* <DEDUP_REMOVED lines=11> */
.L_x_241:
        /* <DEDUP_REMOVED lines=42> */
.L_x_240:
        /* <DEDUP_REMOVED lines=9> */
.L_x_232:
        /* <DEDUP_REMOVED lines=74> */
.L_x_243:
[----:B------:R-:W-:Y:S05]  /*1760*/  BSYNC.RECONVERGENT B0 ;  /* 0x0000000000007941 */ /* 0x000fea0003800200 */
.L_x_242:
        /* <DEDUP_REMOVED lines=46> */
.L_x_245:
        /* <DEDUP_REMOVED lines=128> */
.L_x_244:
[----:B------:R-:W-:Y:S01]  /*2250*/  VIADD R2, R2, 0x40 ;  /* 0x0000004002027836 */ /* 0x000fe20000000000 */
[----:B------:R-:W-:Y:S01]  /*2260*/  UIADD3 UR5, UPT, UPT, UR5, 0x1, URZ ;  /* 0x0000000105057890 */ /* 0x000fe2000fffe0ff */
[----:B------:R-:W-:-:S03]  /*2270*/  IMAD.IADD R3, R3, 0x1, R0 ;  /* 0x0000000103037824 */ /* 0x000fc600078e0200 */
[----:B------:R-:W-:-:S13]  /*2280*/  ISETP.NE.AND P0, PT, R2, 0x420, PT ;  /* 0x000004200200780c */ /* 0x000fda0003f05270 */
[----:B------:R-:W-:Y:S05]  /*2290*/  @P0 BRA `(.L_x_245) ;  /* 0xfffffff400ec0947 */ /* 0x000fea000383ffff */
[----:B------:R-:W-:Y:S05]  /*22a0*/  EXIT ;  /* 0x000000000000794d */ /* 0x000fea0003800000 */
.L_x_246:
        /* <DEDUP_REMOVED lines=13> */
.L_x_262:


//--------------------- .text._Z27convert_fp32_to_fp16_kernelPdP6__halfi --------------------------
	.section	.text._Z27convert_fp32_to_fp16_kernelPdP6__halfi,"ax",@progbits
	.align	128
        .global         _Z27convert_fp32_to_fp16_kernelPdP6__halfi
        .type           _Z27convert_fp32_to_fp16_kernelPdP6__halfi,@function
        .size           _Z27convert_fp32_to_fp16_kernelPdP6__halfi,(.L_x_263 - _Z27convert_fp32_to_fp16_kernelPdP6__halfi)
        .other          _Z27convert_fp32_to_fp16_kernelPdP6__halfi,@"STO_CUDA_ENTRY STV_DEFAULT"
_Z27convert_fp32_to_fp16_kernelPdP6__halfi:
.text._Z27convert_fp32_to_fp16_kernelPdP6__halfi:
[----:B------:R-:W-:Y:S01]  /*0000*/  LDC R1, c[0x0][0x37c] ;  /* 0x0000df00ff017b82 */ /* 0x000fe20000000800 */
[----:B------:R-:W0:Y:S07]  /*0010*/  S2R R0, SR_TID.X ;  /* 0x0000000000007919 */ /* 0x000e2e0000002100 */
[----:B------:R-:W0:Y:S01]  /*0020*/  S2UR UR4, SR_CTAID.X ;  /* 0x00000000000479c3 */ /* 0x000e220000002500 */
[----:B------:R-:W1:Y:S07]  /*0030*/  LDCU UR5, c[0x0][0x390] ;  /* 0x00007200ff0577ac */ /* 0x000e6e0008000800 */
[----:B------:R-:W0:Y:S02]  /*0040*/  LDC R7, c[0x0][0x360] ;  /* 0x0000d800ff077b82 */ /* 0x000e240000000800 */
[----:B0-----:R-:W-:-:S05]  /*0050*/  IMAD R7, R7, UR4, R0 ;  /* 0x0000000407077c24 */ /* 0x001fca000f8e0200 */
[----:B-1----:R-:W-:-:S13]  /*0060*/  ISETP.GE.AND P0, PT, R7, UR5, PT ;  /* 0x0000000507007c0c */ /* 0x002fda000bf06270 */
[----:B------:R-:W-:Y:S05]  /*0070*/  @P0 EXIT ;  /* 0x000000000000094d */ /* 0x000fea0003800000 */
[----:B------:R-:W0:Y:S01]  /*0080*/  LDC.64 R2, c[0x0][0x380] ;  /* 0x0000e000ff027b82 */ /* 0x000e220000000a00 */
[----:B------:R-:W1:Y:S07]  /*0090*/  LDCU.64 UR4, c[0x0][0x358] ;  /* 0x00006b00ff0477ac */ /* 0x000e6e0008000a00 */
[----:B------:R-:W2:Y:S01]  /*00a0*/  LDC.64 R4, c[0x0][0x388] ;  /* 0x0000e200ff047b82 */ /* 0x000ea20000000a00 */
[----:B0-----:R-:W-:-:S06]  /*00b0*/  IMAD.WIDE R2, R7, 0x8, R2 ;  /* 0x0000000807027825 */ /* 0x001fcc00078e0202 */
[----:B-1----:R-:W3:Y:S01]  /*00c0*/  LDG.E.64 R2, desc[UR4][R2.64] ;  /* 0x0000000402027981 */ /* 0x002ee2000c1e1b00 */
[----:B--2---:R-:W-:Y:S01]  /*00d0*/  IMAD.WIDE R4, R7, 0x2, R4 ;  /* 0x0000000207047825 */ /* 0x004fe200078e0204 */
[----:B---3--:R-:W0:Y:S04]  /*00e0*/  F2F.F16.F64 R9, R2 ;  /* 0x0000000200097310 */ /* 0x008e280000300800 */
[----:B0-----:R-:W-:Y:S01]  /*00f0*/  STG.E.U16 desc[UR4][R4.64], R9 ;  /* 0x0000000904007986 */ /* 0x001fe2000c101504 */
[----:B------:R-:W-:Y:S05]  /*0100*/  EXIT ;  /* 0x000000000000794d */ /* 0x000fea0003800000 */
.L_x_247:
        /* <DEDUP_REMOVED lines=15> */
.L_x_263:


//--------------------- .nv.shared.reserved.0     --------------------------
	.section	.nv.shared.reserved.0,"aw",@nobits
	.weak		__nv_reservedSMEM_offset_0_alias
	.size		__nv_reservedSMEM_offset_0_alias, 0, 64
	.other		__nv_reservedSMEM_offset_0_alias,@"STO_CUDA_RESERVED_SHARED STV_DEFAULT"
__nv_reservedSMEM_offset_0_alias:
	.zero		0
	.zero		64


//--------------------- .nv.shared._Z32batch_update_hidden_weights_wmmaP6__halfS0_Pdiiid --------------------------
	.section	.nv.shared._Z32batch_update_hidden_weights_wmmaP6__halfS0_Pdiiid,"aw",@nobits
	.sectionflags	@""
	.align	4
.nv.shared._Z32batch_update_hidden_weights_wmmaP6__halfS0_Pdiiid:
	.zero		2048


//--------------------- .nv.shared._Z32batch_update_output_weights_wmmaP6__halfS0_Pdiiid --------------------------
	.section	.nv.shared._Z32batch_update_output_weights_wmmaP6__halfS0_Pdiiid,"aw",@nobits
	.sectionflags	@""
	.align	4
.nv.shared._Z32batch_update_output_weights_wmmaP6__halfS0_Pdiiid:
	.zero		2048


//--------------------- .nv.shared._Z34batch_compute_hidden_gradient_wmmaP6__halfS0_PdS1_iii --------------------------
	.section	.nv.shared._Z34batch_compute_hidden_gradient_wmmaP6__halfS0_PdS1_iii,"aw",@nobits
	.sectionflags	@""
	.align	4
.nv.shared._Z34batch_compute_hidden_gradient_wmmaP6__halfS0_PdS1_iii:
	.zero		2048


//--------------------- .nv.shared._Z25batch_forward_output_wmmaP6__halfS0_PdS1_iii --------------------------
	.section	.nv.shared._Z25batch_forward_output_wmmaP6__halfS0_PdS1_iii,"aw",@nobits
	.sectionflags	@""
	.align	4
.nv.shared._Z25batch_forward_output_wmmaP6__halfS0_PdS1_iii:
	.zero		2048


//--------------------- .nv.shared._Z25batch_forward_hidden_wmmaP6__halfS0_PdS1_iii --------------------------
	.section	.nv.shared._Z25batch_forward_hidden_wmmaP6__halfS0_PdS1_iii,"aw",@nobits
	.sectionflags	@""
	.align	4
.nv.shared._Z25batch_forward_hidden_wmmaP6__halfS0_PdS1_iii:
	.zero		2048


//--------------------- .nv.constant0._Z31batch_update_hidden_bias_kernelPdS_iid --------------------------
	.section	.nv.constant0._Z31batch_update_hidden_bias_kernelPdS_iid,"a",@progbits
	.sectionflags	@""
	.align	4
.nv.constant0._Z31batch_update_hidden_bias_kernelPdS_iid:
	.zero		928


//--------------------- .nv.constant0._Z31batch_update_output_bias_kernelPdS_iid --------------------------
	.section	.nv.constant0._Z31batch_update_output_bias_kernelPdS_iid,"a",@progbits
	.sectionflags	@""
	.align	4
.nv.constant0._Z31batch_update_output_bias_kernelPdS_iid:
	.zero		928


//--------------------- .nv.constant0._Z36batch_compute_output_gradient_kernelPdS_S_ii --------------------------
	.section	.nv.constant0._Z36batch_compute_output_gradient_kernelPdS_S_ii,"a",@progbits
	.sectionflags	@""
	.align	4
.nv.constant0._Z36batch_compute_output_gradient_kernelPdS_S_ii:
	.zero		928


//--------------------- .nv.constant0._Z20batch_softmax_kernelPdii --------------------------
	.section	.nv.constant0._Z20batch_softmax_kernelPdii,"a",@progbits
	.sectionflags	@""
	.align	4
.nv.constant0._Z20batch_softmax_kernelPdii:
	.zero		912


//--------------------- .nv.constant0._Z17batch_relu_kernelPdii --------------------------
	.section	.nv.constant0._Z17batch_relu_kernelPdii,"a",@progbits
	.sectionflags	@""
	.align	4
.nv.constant0._Z17batch_relu_kernelPdii:
	.zero		912


//--------------------- .nv.constant0._Z32batch_update_hidden_weights_wmmaP6__halfS0_Pdiiid --------------------------
	.section	.nv.constant0._Z32batch_update_hidden_weights_wmmaP6__halfS0_Pdiiid,"a",@progbits
	.sectionflags	@""
	.align	4
.nv.constant0._Z32batch_update_hidden_weights_wmmaP6__halfS0_Pdiiid:
	.zero		944


//--------------------- .nv.constant0._Z32batch_update_output_weights_wmmaP6__halfS0_Pdiiid --------------------------
	.section	.nv.constant0._Z32batch_update_output_weights_wmmaP6__halfS0_Pdiiid,"a",@progbits
	.sectionflags	@""
	.align	4
.nv.constant0._Z32batch_update_output_weights_wmmaP6__halfS0_Pdiiid:
	.zero		944


//--------------------- .nv.constant0._Z34batch_compute_hidden_gradient_wmmaP6__halfS0_PdS1_iii --------------------------
	.section	.nv.constant0._Z34batch_compute_hidden_gradient_wmmaP6__halfS0_PdS1_iii,"a",@progbits
	.sectionflags	@""
	.align	4
.nv.constant0._Z34batch_compute_hidden_gradient_wmmaP6__halfS0_PdS1_iii:
	.zero		940


//--------------------- .nv.constant0._Z25batch_forward_output_wmmaP6__halfS0_PdS1_iii --------------------------
	.section	.nv.constant0._Z25batch_forward_output_wmmaP6__halfS0_PdS1_iii,"a",@progbits
	.sectionflags	@""
	.align	4
.nv.constant0._Z25batch_forward_output_wmmaP6__halfS0_PdS1_iii:
	.zero		940


//--------------------- .nv.constant0._Z25batch_forward_hidden_wmmaP6__halfS0_PdS1_iii --------------------------
	.section	.nv.constant0._Z25batch_forward_hidden_wmmaP6__halfS0_PdS1_iii,"a",@progbits
	.sectionflags	@""
	.align	4
.nv.constant0._Z25batch_forward_hidden_wmmaP6__halfS0_PdS1_iii:
	.zero		940


//--------------------- .nv.constant0._Z27convert_fp32_to_fp16_kernelPdP6__halfi --------------------------
	.section	.nv.constant0._Z27convert_fp32_to_fp16_kernelPdP6__halfi,"a",@progbits
	.sectionflags	@""
	.align	4
.nv.constant0._Z27convert_fp32_to_fp16_kernelPdP6__halfi:
	.zero		916


//--------------------- SYMBOLS --------------------------

	.type		.nv.reservedSmem.offset0,@object
	.size		.nv.reservedSmem.offset0,0x4
	.type		.nv.reservedSmem.cap,@object
	.size		.nv.reservedSmem.cap,0x4
